def matmul_kernel(
    a_ptr,
    b_ptr,
    c_ptr,
    M,
    N,
    K,
    stride_am,
    stride_ak,
    stride_bk,
    stride_bn,
    stride_cm,
    stride_cn,
    BLOCK_M: tl.constexpr,
    BLOCK_N: tl.constexpr,
    BLOCK_K: tl.constexpr,
    GROUP_M: tl.constexpr,
):
    pid = tl.program_id(axis=0)
    num_pid_m = tl.cdiv(M, BLOCK_M)
    num_pid_n = tl.cdiv(N, BLOCK_N)
    num_pid_in_group = GROUP_M * num_pid_n
    group_id = pid // num_pid_in_group
    first_pid_m = group_id * GROUP_M
    group_size_m = min(num_pid_m - first_pid_m, GROUP_M)
    pid_m = first_pid_m + ((pid % num_pid_in_group) % group_size_m)
    pid_n = (pid % num_pid_in_group) // group_size_m

    offs_am = (pid_m * BLOCK_M + tl.arange(0, BLOCK_M)) % M
    offs_bn = (pid_n * BLOCK_N + tl.arange(0, BLOCK_N)) % N
    offs_k = tl.arange(0, BLOCK_K)
    a_ptrs = a_ptr + offs_am[:, None] * stride_am + offs_k[None, :] * stride_ak
    b_ptrs = b_ptr + offs_k[:, None] * stride_bk + offs_bn[None, :] * stride_bn

    acc = tl.zeros((BLOCK_M, BLOCK_N), dtype=tl.float32)
    for kk in range(0, tl.cdiv(K, BLOCK_K)):
        a = tl.load(a_ptrs, mask=offs_k[None, :] < K - kk * BLOCK_K, other=0.0)
        b = tl.load(b_ptrs, mask=offs_k[:, None] < K - kk * BLOCK_K, other=0.0)
        acc = tl.dot(a, b, acc)
        a_ptrs += BLOCK_K * stride_ak
        b_ptrs += BLOCK_K * stride_bk

    c = acc.to(c_ptr.dtype.element_ty)
    offs_cm = pid_m * BLOCK_M + tl.arange(0, BLOCK_M)
    offs_cn = pid_n * BLOCK_N + tl.arange(0, BLOCK_N)
    c_ptrs = c_ptr + offs_cm[:, None] * stride_cm + offs_cn[None, :] * stride_cn
    mask = (offs_cm[:, None] < M) & (offs_cn[None, :] < N)
    tl.store(c_ptrs, c, mask=mask)

# config = {"BLOCK_K": 64, "BLOCK_M": 128, "BLOCK_N": 512, "GROUP_M": 8, "arch": "sm_100", "dtype": "fp8e4m3", "num_ctas": 1, "num_stages": 3, "num_warps": 16}
# arch = sm_100


// ===== COMPILED SASS (sm_100a) =====

	.target	sm_100a

	.elftype	@"ET_EXEC"


//--------------------- .note.nv.tkinfo           --------------------------
	.section	.note.nv.tkinfo,"",@"SHT_NOTE"
	.sectionflags	@"SHF_NOTE_NV_TKINFO"
	.tkinfo
        /*0018*/ 	.word	0x00000081
        /*0030*/ 	.string	""
        /*0030*/ 	.string	"ptxas-blackwell"
        /*0030*/ 	.string	"Cuda compilation tools, release 12.9, V12.9.86"
        /*0030*/ 	.string	"Build cuda_12.9.r12.9/compiler.36037853_0"
        /*0030*/ 	.string	"-v  -suppress-debug-info  -lineinfo  -arch sm_100a "



//--------------------- .note.nv.cuver            --------------------------
	.section	.note.nv.cuver,"",@"SHT_NOTE"
	.sectionflags	@"SHF_NOTE_NV_CUVER"
        /*0018*/ 	.short	0x0001
        /*001a*/ 	.short	0x0064
        /*001c*/ 	.short	0x0001
        /*001e*/ 	.short	0x0000
        /*0020*/ 	.short	0x0001
        /*0022*/ 	.short	0x0000


//--------------------- .nv.info                  --------------------------
	.section	.nv.info,"",@"SHT_CUDA_INFO"
	.align	4


	//----- nvinfo : EIATTR_REGCOUNT
	.align		4
        /*0000*/ 	.byte	0x04, 0x2f
        /*0002*/ 	.short	(.L_1 - .L_0)
	.align		4
.L_0:
        /*0004*/ 	.word	index@(matmul_kernel)
        /*0008*/ 	.word	0x00000020


	//----- nvinfo : EIATTR_FRAME_SIZE
	.align		4
.L_1:
        /*000c*/ 	.byte	0x04, 0x11
        /*000e*/ 	.short	(.L_3 - .L_2)
	.align		4
.L_2:
        /*0010*/ 	.word	index@(matmul_kernel)
        /*0014*/ 	.word	0x00000f60


	//----- nvinfo : EIATTR_MIN_STACK_SIZE
	.align		4
.L_3:
        /*0018*/ 	.byte	0x04, 0x12
        /*001a*/ 	.short	(.L_5 - .L_4)
	.align		4
.L_4:
        /*001c*/ 	.word	index@(matmul_kernel)
        /*0020*/ 	.word	0x00000f60
.L_5:


//--------------------- .nv.info.matmul_kernel    --------------------------
	.section	.nv.info.matmul_kernel,"",@"SHT_CUDA_INFO"
	.sectionflags	@""
	.align	4


	//----- nvinfo : EIATTR_CUDA_API_VERSION
	.align		4
        /*0000*/ 	.byte	0x04, 0x37
        /*0002*/ 	.short	(.L_7 - .L_6)
.L_6:
        /*0004*/ 	.word	0x00000081


	//----- nvinfo : EIATTR_KPARAM_INFO
	.align		4
.L_7:
        /*0008*/ 	.byte	0x04, 0x17
        /*000a*/ 	.short	(.L_9 - .L_8)
.L_8:
        /*000c*/ 	.word	0x00000000
        /*0010*/ 	.short	0x000d
        /*0012*/ 	.short	0x0048
        /*0014*/ 	.byte	0x00, 0xf4, 0x21, 0x00


	//----- nvinfo : EIATTR_KPARAM_INFO
	.align		4
.L_9:
        /*0018*/ 	.byte	0x04, 0x17
        /*001a*/ 	.short	(.L_11 - .L_10)
.L_10:
        /*001c*/ 	.word	0x00000000
        /*0020*/ 	.short	0x000c
        /*0022*/ 	.short	0x0040
        /*0024*/ 	.byte	0x00, 0xf4, 0x21, 0x00


	//----- nvinfo : EIATTR_KPARAM_INFO
	.align		4
.L_11:
        /*0028*/ 	.byte	0x04, 0x17
        /*002a*/ 	.short	(.L_13 - .L_12)
.L_12:
        /*002c*/ 	.word	0x00000000
        /*0030*/ 	.short	0x000b
        /*0032*/ 	.short	0x0038
        /*0034*/ 	.byte	0x00, 0xf0, 0x11, 0x00


	//----- nvinfo : EIATTR_KPARAM_INFO
	.align		4
.L_13:
        /*0038*/ 	.byte	0x04, 0x17
        /*003a*/ 	.short	(.L_15 - .L_14)
.L_14:
        /*003c*/ 	.word	0x00000000
        /*0040*/ 	.short	0x000a
        /*0042*/ 	.short	0x0034
        /*0044*/ 	.byte	0x00, 0xf0, 0x11, 0x00


	//----- nvinfo : EIATTR_KPARAM_INFO
	.align		4
.L_15:
        /*0048*/ 	.byte	0x04, 0x17
        /*004a*/ 	.short	(.L_17 - .L_16)
.L_16:
        /*004c*/ 	.word	0x00000000
        /*0050*/ 	.short	0x0009
        /*0052*/ 	.short	0x0030
        /*0054*/ 	.byte	0x00, 0xf0, 0x11, 0x00


	//----- nvinfo : EIATTR_KPARAM_INFO
	.align		4
.L_17:
        /*0058*/ 	.byte	0x04, 0x17
        /*005a*/ 	.short	(.L_19 - .L_18)
.L_18:
        /*005c*/ 	.word	0x00000000
        /*0060*/ 	.short	0x0008
        /*0062*/ 	.short	0x002c
        /*0064*/ 	.byte	0x00, 0xf0, 0x11, 0x00


	//----- nvinfo : EIATTR_KPARAM_INFO
	.align		4
.L_19:
        /*0068*/ 	.byte	0x04, 0x17
        /*006a*/ 	.short	(.L_21 - .L_20)
.L_20:
        /*006c*/ 	.word	0x00000000
        /*0070*/ 	.short	0x0007
        /*0072*/ 	.short	0x0028
        /*0074*/ 	.byte	0x00, 0xf0, 0x11, 0x00


	//----- nvinfo : EIATTR_KPARAM_INFO
	.align		4
.L_21:
        /*0078*/ 	.byte	0x04, 0x17
        /*007a*/ 	.short	(.L_23 - .L_22)
.L_22:
        /*007c*/ 	.word	0x00000000
        /*0080*/ 	.short	0x0006
        /*0082*/ 	.short	0x0024
        /*0084*/ 	.byte	0x00, 0xf0, 0x11, 0x00


	//----- nvinfo : EIATTR_KPARAM_INFO
	.align		4
.L_23:
        /*0088*/ 	.byte	0x04, 0x17
        /*008a*/ 	.short	(.L_25 - .L_24)
.L_24:
        /*008c*/ 	.word	0x00000000
        /*0090*/ 	.short	0x0005
        /*0092*/ 	.short	0x0020
        /*0094*/ 	.byte	0x00, 0xf0, 0x11, 0x00


	//----- nvinfo : EIATTR_KPARAM_INFO
	.align		4
.L_25:
        /*0098*/ 	.byte	0x04, 0x17
        /*009a*/ 	.short	(.L_27 - .L_26)
.L_26:
        /*009c*/ 	.word	0x00000000
        /*00a0*/ 	.short	0x0004
        /*00a2*/ 	.short	0x001c
        /*00a4*/ 	.byte	0x00, 0xf0, 0x11, 0x00


	//----- nvinfo : EIATTR_KPARAM_INFO
	.align		4
.L_27:
        /*00a8*/ 	.byte	0x04, 0x17
        /*00aa*/ 	.short	(.L_29 - .L_28)
.L_28:
        /*00ac*/ 	.word	0x00000000
        /*00b0*/ 	.short	0x0003
        /*00b2*/ 	.short	0x0018
        /*00b4*/ 	.byte	0x00, 0xf0, 0x11, 0x00


	//----- nvinfo : EIATTR_KPARAM_INFO
	.align		4
.L_29:
        /*00b8*/ 	.byte	0x04, 0x17
        /*00ba*/ 	.short	(.L_31 - .L_30)
.L_30:
        /*00bc*/ 	.word	0x00000000
        /*00c0*/ 	.short	0x0002
        /*00c2*/ 	.short	0x0010
        /*00c4*/ 	.byte	0x00, 0xf4, 0x21, 0x00


	//----- nvinfo : EIATTR_KPARAM_INFO
	.align		4
.L_31:
        /*00c8*/ 	.byte	0x04, 0x17
        /*00ca*/ 	.short	(.L_33 - .L_32)
.L_32:
        /*00cc*/ 	.word	0x00000000
        /*00d0*/ 	.short	0x0001
        /*00d2*/ 	.short	0x0008
        /*00d4*/ 	.byte	0x00, 0xf4, 0x21, 0x00


	//----- nvinfo : EIATTR_KPARAM_INFO
	.align		4
.L_33:
        /*00d8*/ 	.byte	0x04, 0x17
        /*00da*/ 	.short	(.L_35 - .L_34)
.L_34:
        /*00dc*/ 	.word	0x00000000
        /*00e0*/ 	.short	0x0000
        /*00e2*/ 	.short	0x0000
        /*00e4*/ 	.byte	0x00, 0xf4, 0x21, 0x00


	//----- nvinfo : EIATTR_SPARSE_MMA_MASK
	.align		4
.L_35:
        /*00e8*/ 	.byte	0x03, 0x50
        /*00ea*/ 	.short	0x0000


	//----- nvinfo : EIATTR_MAXREG_COUNT
	.align		4
        /*00ec*/ 	.byte	0x03, 0x1b
        /*00ee*/ 	.short	0x0080


	//----- nvinfo : EIATTR_NUM_BARRIERS
	.align		4
        /*00f0*/ 	.byte	0x02, 0x4c
        /*00f2*/ 	.byte	0x01
	.zero		1


	//----- nvinfo : EIATTR_ANNOTATIONS
	.align		4
        /*00f4*/ 	.byte	0x04, 0x55
        /*00f6*/ 	.short	(.L_37 - .L_36)


	//   ....[0]....
.L_36:
        /*00f8*/ 	.word	0x00000001
        /*00fc*/ 	.byte	0x20, 0x05, 0x00, 0x00, 0x01, 0x00, 0x00, 0x00, 0x50, 0x05, 0x00, 0x00, 0x01, 0x00, 0x00, 0x00
        /* <DEDUP_REMOVED lines=1794> */
        /*712c*/ 	.byte	0x70, 0xda, 0x01, 0x00, 0x01, 0x00, 0x00, 0x00, 0xa0, 0xda, 0x01, 0x00


	//----- nvinfo : EIATTR_VRC_CTA_INIT_COUNT
	.align		4
.L_37:
        /*7138*/ 	.byte	0x02, 0x4a
	.zero		1
	.zero		1


	//----- nvinfo : EIATTR_EXIT_INSTR_OFFSETS
	.align		4
        /*713c*/ 	.byte	0x04, 0x1c
        /*713e*/ 	.short	(.L_39 - .L_38)


	//   ....[0]....
.L_38:
        /*7140*/ 	.word	0x0001de30


	//   ....[1]....
        /*7144*/ 	.word	0x0001de50


	//----- nvinfo : EIATTR_REQNTID
	.align		4
.L_39:
        /*7148*/ 	.byte	0x04, 0x10
        /*714a*/ 	.short	(.L_41 - .L_40)
.L_40:
        /*714c*/ 	.word	0x00000200
        /*7150*/ 	.word	0x00000001
        /*7154*/ 	.word	0x00000001


	//----- nvinfo : EIATTR_CBANK_PARAM_SIZE
	.align		4
.L_41:
        /*7158*/ 	.byte	0x03, 0x19
        /*715a*/ 	.short	0x0050


	//----- nvinfo : EIATTR_PARAM_CBANK
	.align		4
        /*715c*/ 	.byte	0x04, 0x0a
        /*715e*/ 	.short	(.L_43 - .L_42)
	.align		4
.L_42:
        /*7160*/ 	.word	index@(.nv.constant0.matmul_kernel)
        /*7164*/ 	.short	0x0380
        /*7166*/ 	.short	0x0050


	//----- nvinfo : EIATTR_SW_WAR
	.align		4
.L_43:
        /*7168*/ 	.byte	0x04, 0x36
        /*716a*/ 	.short	(.L_45 - .L_44)
.L_44:
        /*716c*/ 	.word	0x00000008
.L_45:


//--------------------- .nv.compat                --------------------------
	.section	.nv.compat,"",@"SHT_CUDA_COMPAT_INFO"
	.align	4
        /*0000*/ 	.byte	0x02, 0x02, 0x02, 0x00, 0x02, 0x05, 0x05, 0x00, 0x02, 0x03, 0x00, 0x00, 0x02, 0x06, 0x01, 0x00


//--------------------- .nv.callgraph             --------------------------
	.section	.nv.callgraph,"",@"SHT_CUDA_CALLGRAPH"
	.align	4
	.sectionentsize	8
	.align		4
        /*0000*/ 	.word	0x00000000
	.align		4
        /*0004*/ 	.word	0xffffffff
	.align		4
        /*0008*/ 	.word	0x00000000
	.align		4
        /*000c*/ 	.word	0xfffffffe
	.align		4
        /*0010*/ 	.word	0x00000000
	.align		4
        /*0014*/ 	.word	0xfffffffd
	.align		4
        /*0018*/ 	.word	0x00000000
	.align		4
        /*001c*/ 	.word	0xfffffffc


//--------------------- .text.matmul_kernel       --------------------------
	.section	.text.matmul_kernel,"ax",@progbits
	.align	128
        .global         matmul_kernel
        .type           matmul_kernel,@function
        .size           matmul_kernel,(.L_x_4 - matmul_kernel)
        .other          matmul_kernel,@"STO_CUDA_ENTRY STV_DEFAULT"
matmul_kernel:
.text.matmul_kernel:
[----:B------:R-:W0:Y:S08]  /*0000*/  LDC R1, c[0x0][0x37c] ;  /* 0x0000df00ff017b82 */ /* 0x000e300000000800 */
[----:B------:R-:W1:Y:S01]  /*0010*/  LDC.64 R4, c[0x0][0x398] ;  /* 0x0000e600ff047b82 */ /* 0x000e620000000a00 */
[----:B------:R-:W2:Y:S01]  /*0020*/  S2R R14, SR_TID.X ;  /* 0x00000000000e7919 */ /* 0x000ea20000002100 */
[----:B------:R-:W3:Y:S01]  /*0030*/  LDCU UR4, c[0x0][0x3a0] ;  /* 0x00007400ff0477ac */ /* 0x000ee20008000800 */
[----:B0-----:R-:W-:Y:S01]  /*0040*/  VIADD R1, R1, 0xfffff0a0 ;  /* 0xfffff0a001017836 */ /* 0x001fe20000000000 */
[----:B------:R-:W0:Y:S01]  /*0050*/  LDCU.64 UR8, c[0x0][0x358] ;  /* 0x00006b00ff0877ac */ /* 0x000e220008000a00 */
[----:B------:R-:W4:Y:S01]  /*0060*/  LDCU UR7, c[0x0][0x3a0] ;  /* 0x00007400ff0777ac */ /* 0x000f220008000800 */
[----:B---3--:R-:W-:Y:S01]  /*0070*/  UIADD3 UR4, UPT, UPT, UR4, 0x3f, URZ ;  /* 0x0000003f04047890 */ /* 0x008fe2000fffe0ff */
[----:B-1----:R-:W-:-:S03]  /*0080*/  VIADD R0, R5, 0x1ff ;  /* 0x000001ff05007836 */ /* 0x002fc60000000000 */
[----:B------:R-:W-:Y:S02]  /*0090*/  UISETP.GT.AND UP0, UPT, UR4, 0x3f, UPT ;  /* 0x0000003f0400788c */ /* 0x000fe4000bf04270 */
[----:B------:R-:W-:-:S04]  /*00a0*/  SHF.R.S32.HI R3, RZ, 0x1f, R0 ;  /* 0x0000001fff037819 */ /* 0x000fc80000011400 */
[----:B------:R-:W-:-:S04]  /*00b0*/  LEA.HI R3, R3, R0, RZ, 0x9 ;  /* 0x0000000003037211 */ /* 0x000fc800078f48ff */
[----:B------:R-:W-:Y:S02]  /*00c0*/  SHF.R.S32.HI R0, RZ, 0x9, R3 ;  /* 0x00000009ff007819 */ /* 0x000fe40000011403 */
[----:B------:R-:W1:Y:S03]  /*00d0*/  S2R R3, SR_CTAID.X ;  /* 0x0000000000037919 */ /* 0x000e660000002500 */
[----:B------:R-:W-:-:S05]  /*00e0*/  IMAD.SHL.U32 R0, R0, 0x8, RZ ;  /* 0x0000000800007824 */ /* 0x000fca00078e00ff */
[-C--:B------:R-:W-:Y:S02]  /*00f0*/  IABS R9, R0.reuse ;  /* 0x0000000000097213 */ /* 0x080fe40000000000 */
[----:B------:R-:W-:Y:S02]  /*0100*/  IABS R12, R0 ;  /* 0x00000000000c7213 */ /* 0x000fe40000000000 */
[----:B------:R-:W3:Y:S08]  /*0110*/  I2F.RP R2, R9 ;  /* 0x0000000900027306 */ /* 0x000ef00000209400 */
[----:B---3--:R-:W3:Y:S01]  /*0120*/  MUFU.RCP R2, R2 ;  /* 0x0000000200027308 */ /* 0x008ee20000001000 */
[----:B-1----:R-:W-:Y:S01]  /*0130*/  IABS R10, R3 ;  /* 0x00000003000a7213 */ /* 0x002fe20000000000 */
[----:B---3--:R-:W-:-:S02]  /*0140*/  VIADD R6, R2, 0xffffffe ;  /* 0x0ffffffe02067836 */ /* 0x008fc40000000000 */
[----:B------:R-:W-:-:S04]  /*0150*/  IMAD.MOV R2, RZ, RZ, -R12 ;  /* 0x000000ffff027224 */ /* 0x000fc800078e0a0c */
[----:B------:R1:W3:Y:S02]  /*0160*/  F2I.FTZ.U32.TRUNC.NTZ R7, R6 ;  /* 0x0000000600077305 */ /* 0x0002e4000021f000 */
[----:B-1----:R-:W-:Y:S02]  /*0170*/  IMAD.MOV.U32 R6, RZ, RZ, RZ ;  /* 0x000000ffff067224 */ /* 0x002fe400078e00ff */
[----:B---3--:R-:W-:-:S04]  /*0180*/  IMAD.MOV R8, RZ, RZ, -R7 ;  /* 0x000000ffff087224 */ /* 0x008fc800078e0a07 */
[----:B------:R-:W-:Y:S02]  /*0190*/  IMAD R11, R8, R9, RZ ;  /* 0x00000009080b7224 */ /* 0x000fe400078e02ff */
[----:B------:R-:W-:Y:S02]  /*01a0*/  IMAD.MOV.U32 R8, RZ, RZ, R10 ;  /* 0x000000ffff087224 */ /* 0x000fe400078e000a */
[----:B------:R-:W-:-:S06]  /*01b0*/  IMAD.HI.U32 R7, R7, R11, R6 ;  /* 0x0000000b07077227 */ /* 0x000fcc00078e0006 */
[----:B------:R-:W-:-:S04]  /*01c0*/  IMAD.HI.U32 R7, R7, R8, RZ ;  /* 0x0000000807077227 */ /* 0x000fc800078e00ff */
[----:B------:R-:W-:-:S05]  /*01d0*/  IMAD R2, R7, R2, R8 ;  /* 0x0000000207027224 */ /* 0x000fca00078e0208 */
[----:B------:R-:W-:-:S13]  /*01e0*/  ISETP.GT.U32.AND P1, PT, R9, R2, PT ;  /* 0x000000020900720c */ /* 0x000fda0003f24070 */
[----:B------:R-:W-:Y:S02]  /*01f0*/  @!P1 IMAD.IADD R2, R2, 0x1, -R9 ;  /* 0x0000000102029824 */ /* 0x000fe400078e0a09 */
[----:B------:R-:W-:Y:S01]  /*0200*/  @!P1 VIADD R7, R7, 0x1 ;  /* 0x0000000107079836 */ /* 0x000fe20000000000 */
[----:B------:R-:W-:Y:S02]  /*0210*/  ISETP.NE.AND P1, PT, R0, RZ, PT ;  /* 0x000000ff0000720c */ /* 0x000fe40003f25270 */
[----:B------:R-:W-:Y:S02]  /*0220*/  ISETP.GE.U32.AND P0, PT, R2, R9, PT ;  /* 0x000000090200720c */ /* 0x000fe40003f06070 */
[----:B------:R-:W-:-:S04]  /*0230*/  LOP3.LUT R2, R3, R0, RZ, 0x3c, !PT ;  /* 0x0000000003027212 */ /* 0x000fc800078e3cff */
[----:B------:R-:W-:Y:S01]  /*0240*/  ISETP.GE.AND P2, PT, R2, RZ, PT ;  /* 0x000000ff0200720c */ /* 0x000fe20003f46270 */
[----:B------:R-:W-:-:S06]  /*0250*/  VIADD R2, R4, 0x7f ;  /* 0x0000007f04027836 */ /* 0x000fcc0000000000 */
[----:B------:R-:W-:-:S04]  /*0260*/  @P0 VIADD R7, R7, 0x1 ;  /* 0x0000000107070836 */ /* 0x000fc80000000000 */
[----:B------:R-:W-:Y:S01]  /*0270*/  IMAD.MOV.U32 R6, RZ, RZ, R7 ;  /* 0x000000ffff067224 */ /* 0x000fe200078e0007 */
[----:B------:R-:W-:-:S03]  /*0280*/  SHF.R.S32.HI R7, RZ, 0x1f, R2 ;  /* 0x0000001fff077819 */ /* 0x000fc60000011402 */
[----:B------:R-:W-:Y:S01]  /*0290*/  @!P2 IMAD.MOV R6, RZ, RZ, -R6 ;  /* 0x000000ffff06a224 */ /* 0x000fe200078e0a06 */
[----:B------:R-:W-:Y:S02]  /*02a0*/  @!P1 LOP3.LUT R6, RZ, R0, RZ, 0x33, !PT ;  /* 0x00000000ff069212 */ /* 0x000fe400078e33ff */
[----:B------:R-:W-:-:S03]  /*02b0*/  LEA.HI R7, R7, R2, RZ, 0x7 ;  /* 0x0000000207077211 */ /* 0x000fc600078f38ff */
[----:B------:R-:W-:Y:S02]  /*02c0*/  IMAD.SHL.U32 R2, R6, 0x8, RZ ;  /* 0x0000000806027824 */ /* 0x000fe400078e00ff */
[----:B------:R-:W-:-:S03]  /*02d0*/  IMAD.MOV R6, RZ, RZ, -R6 ;  /* 0x000000ffff067224 */ /* 0x000fc600078e0a06 */
[----:B------:R-:W-:Y:S01]  /*02e0*/  LEA.HI.SX32 R7, R7, -R2, 0x19 ;  /* 0x8000000207077211 */ /* 0x000fe200078fcaff */
[----:B------:R-:W-:Y:S02]  /*02f0*/  IMAD R15, R0, R6, R3 ;  /* 0x00000006000f7224 */ /* 0x000fe400078e0203 */
[----:B------:R-:W-:Y:S01]  /*0300*/  IMAD.MOV.U32 R6, RZ, RZ, RZ ;  /* 0x000000ffff067224 */ /* 0x000fe200078e00ff */
[----:B------:R-:W-:Y:S02]  /*0310*/  VIMNMX R8, PT, PT, R7, 0x8, PT ;  /* 0x0000000807087848 */ /* 0x000fe40003fe0100 */
[----:B------:R-:W-:Y:S02]  /*0320*/  IABS R13, R15 ;  /* 0x0000000f000d7213 */ /* 0x000fe40000000000 */
[----:B------:R-:W-:-:S04]  /*0330*/  IABS R11, R8 ;  /* 0x00000008000b7213 */ /* 0x000fc80000000000 */
[----:B------:R-:W1:Y:S08]  /*0340*/  I2F.RP R9, R11 ;  /* 0x0000000b00097306 */ /* 0x000e700000209400 */
[----:B-1----:R-:W1:Y:S02]  /*0350*/  MUFU.RCP R9, R9 ;  /* 0x0000000900097308 */ /* 0x002e640000001000 */
[----:B-1----:R-:W-:-:S06]  /*0360*/  VIADD R7, R9, 0xffffffe ;  /* 0x0ffffffe09077836 */ /* 0x002fcc0000000000 */
[----:B------:R-:W1:Y:S02]  /*0370*/  F2I.FTZ.U32.TRUNC.NTZ R7, R7 ;  /* 0x0000000700077305 */ /* 0x000e64000021f000 */
[----:B-1----:R-:W-:-:S04]  /*0380*/  IMAD.MOV R10, RZ, RZ, -R7 ;  /* 0x000000ffff0a7224 */ /* 0x002fc800078e0a07 */
[----:B------:R-:W-:-:S04]  /*0390*/  IMAD.MOV.U32 R0, RZ, RZ, R10 ;  /* 0x000000ffff007224 */ /* 0x000fc800078e000a */
[----:B------:R-:W-:Y:S01]  /*03a0*/  IMAD R3, R0, R11, RZ ;  /* 0x0000000b00037224 */ /* 0x000fe200078e02ff */
[----:B------:R-:W-:-:S03]  /*03b0*/  IABS R0, R8 ;  /* 0x0000000800007213 */ /* 0x000fc60000000000 */
[----:B------:R-:W-:-:S04]  /*03c0*/  IMAD.HI.U32 R6, R7, R3, R6 ;  /* 0x0000000307067227 */ /* 0x000fc800078e0006 */
[----:B------:R-:W-:Y:S02]  /*03d0*/  IMAD.MOV R0, RZ, RZ, -R0 ;  /* 0x000000ffff007224 */ /* 0x000fe400078e0a00 */
        /* <DEDUP_REMOVED lines=8> */
[----:B------:R-:W-:Y:S02]  /*0460*/  ISETP.GE.AND P2, PT, R0, RZ, PT ;  /* 0x000000ff0000720c */ /* 0x000fe40003f46270 */
[----:B--2---:R-:W-:-:S05]  /*0470*/  LOP3.LUT R0, R14, 0x7f, RZ, 0xc0, !PT ;  /* 0x0000007f0e007812 */ /* 0x004fca00078ec0ff */
[----:B------:R-:W-:-:S06]  /*0480*/  @P0 VIADD R6, R6, 0x1 ;  /* 0x0000000106060836 */ /* 0x000fcc0000000000 */
[----:B------:R-:W-:Y:S01]  /*0490*/  @!P2 IMAD.MOV R6, RZ, RZ, -R6 ;  /* 0x000000ffff06a224 */ /* 0x000fe200078e0a06 */
[----:B------:R-:W-:-:S05]  /*04a0*/  @!P1 LOP3.LUT R6, RZ, R8, RZ, 0x33, !PT ;  /* 0x00000008ff069212 */ /* 0x000fca00078e33ff */
[----:B------:R-:W-:Y:S02]  /*04b0*/  IMAD.MOV R3, RZ, RZ, -R6 ;  /* 0x000000ffff037224 */ /* 0x000fe400078e0a06 */
[----:B------:R-:W-:Y:S02]  /*04c0*/  IMAD.SHL.U32 R13, R6, 0x200, RZ ;  /* 0x00000200060d7824 */ /* 0x000fe400078e00ff */
[----:B------:R-:W-:-:S04]  /*04d0*/  IMAD R3, R8, R3, R15 ;  /* 0x0000000308037224 */ /* 0x000fc800078e020f */
[----:B------:R-:W-:Y:S01]  /*04e0*/  IMAD.IADD R3, R2, 0x1, R3 ;  /* 0x0000000102037824 */ /* 0x000fe200078e0203 */
[----:B------:R-:W-:-:S03]  /*04f0*/  SHF.R.U32.HI R2, RZ, 0x7, R14 ;  /* 0x00000007ff027819 */ /* 0x000fc6000001160e */
[----:B------:R-:W-:Y:S01]  /*0500*/  IMAD R20, R3, 0x80, R0 ;  /* 0x0000008003147824 */ /* 0x000fe200078e0200 */
[----:B------:R-:W-:-:S04]  /*0510*/  SGXT.U32 R16, R2, 0x2 ;  /* 0x000000020210781a */ /* 0x000fc80000000000 */
[----:B------:R1:W-:Y:S01]  /*0520*/  STL [R1+0x758], R20 ;  /* 0x0007581401007387 */ /* 0x0003e20000100800 */
[C---:B------:R-:W-:Y:S02]  /*0530*/  LOP3.LUT R0, R16.reuse, 0x4, RZ, 0xfc, !PT ;  /* 0x0000000410007812 */ /* 0x040fe400078efcff */
[C---:B------:R-:W-:Y:S01]  /*0540*/  LOP3.LUT R2, R16.reuse, 0x8, RZ, 0xfc, !PT ;  /* 0x0000000810027812 */ /* 0x040fe200078efcff */
[----:B------:R1:W-:Y:S01]  /*0550*/  STL [R1+0x394], R13 ;  /* 0x0003940d01007387 */ /* 0x0003e20000100800 */
[C---:B------:R-:W-:Y:S02]  /*0560*/  LOP3.LUT R0, R16.reuse, 0xc, RZ, 0xfc, !PT ;  /* 0x0000000c10007812 */ /* 0x040fe400078efcff */
[C---:B------:R-:W-:Y:S02]  /*0570*/  LOP3.LUT R3, R16.reuse, 0x10, RZ, 0xfc, !PT ;  /* 0x0000001010037812 */ /* 0x040fe400078efcff */
[C---:B------:R-:W-:Y:S02]  /*0580*/  LOP3.LUT R2, R16.reuse, 0x14, RZ, 0xfc, !PT ;  /* 0x0000001410027812 */ /* 0x040fe400078efcff */
[----:B------:R-:W-:-:S02]  /*0590*/  LOP3.LUT R0, R16, 0x18, RZ, 0xfc, !PT ;  /* 0x0000001810007812 */ /* 0x000fc400078efcff */
[C---:B------:R-:W-:Y:S02]  /*05a0*/  LOP3.LUT R3, R16.reuse, 0x1c, RZ, 0xfc, !PT ;  /* 0x0000001c10037812 */ /* 0x040fe400078efcff */
[C---:B------:R-:W-:Y:S02]  /*05b0*/  LOP3.LUT R2, R16.reuse, 0x20, RZ, 0xfc, !PT ;  /* 0x0000002010027812 */ /* 0x040fe400078efcff */
[C---:B------:R-:W-:Y:S02]  /*05c0*/  LOP3.LUT R0, R16.reuse, 0x24, RZ, 0xfc, !PT ;  /* 0x0000002410007812 */ /* 0x040fe400078efcff */
[C---:B------:R-:W-:Y:S02]  /*05d0*/  LOP3.LUT R3, R16.reuse, 0x28, RZ, 0xfc, !PT ;  /* 0x0000002810037812 */ /* 0x040fe400078efcff */
[C---:B------:R-:W-:Y:S02]  /*05e0*/  LOP3.LUT R2, R16.reuse, 0x2c, RZ, 0xfc, !PT ;  /* 0x0000002c10027812 */ /* 0x040fe400078efcff */
[----:B------:R-:W-:-:S02]  /*05f0*/  LOP3.LUT R0, R16, 0x30, RZ, 0xfc, !PT ;  /* 0x0000003010007812 */ /* 0x000fc400078efcff */
[C---:B------:R-:W-:Y:S02]  /*0600*/  LOP3.LUT R3, R16.reuse, 0x34, RZ, 0xfc, !PT ;  /* 0x0000003410037812 */ /* 0x040fe400078efcff */
[C---:B------:R-:W-:Y:S02]  /*0610*/  LOP3.LUT R2, R16.reuse, 0x38, RZ, 0xfc, !PT ;  /* 0x0000003810027812 */ /* 0x040fe400078efcff */
[----:B------:R-:W-:Y:S01]  /*0620*/  LOP3.LUT R0, R16, 0x3c, RZ, 0xfc, !PT ;  /* 0x0000003c10007812 */ /* 0x000fe200078efcff */
[----:B01--4-:R-:W-:Y:S06]  /*0630*/  BRA.U UP0, `(.L_x_0) ;  /* 0x00000009000c7547 */ /* 0x013fec000b800000 */
[C---:B------:R-:W-:Y:S01]  /*0640*/  IMAD.SHL.U32 R3, R14.reuse, 0x40, RZ ;  /* 0x000000400e037824 */ /* 0x040fe200078e00ff */
[----:B------:R-:W-:Y:S01]  /*0650*/  CS2R R24, SRZ ;  /* 0x0000000000187805 */ /* 0x000fe2000001ff00 */
[C---:B------:R-:W-:Y:S01]  /*0660*/  IMAD.SHL.U32 R2, R14.reuse, 0x10, RZ ;  /* 0x000000100e027824 */ /* 0x040fe200078e00ff */
[----:B------:R-:W-:Y:S01]  /*0670*/  CS2R R26, SRZ ;  /* 0x00000000001a7805 */ /* 0x000fe2000001ff00 */
[----:B------:R-:W-:Y:S01]  /*0680*/  IMAD.SHL.U32 R0, R14, 0x8, RZ ;  /* 0x000000080e007824 */ /* 0x000fe200078e00ff */
[----:B------:R0:W-:Y:S01]  /*0690*/  STL [R1+0x75c], R3 ;  /* 0x00075c0301007387 */ /* 0x0001e20000100800 */
[----:B------:R-:W-:Y:S02]  /*06a0*/  CS2R R16, SRZ ;  /* 0x0000000000107805 */ /* 0x000fe4000001ff00 */
[----:B------:R-:W-:Y:S01]  /*06b0*/  CS2R R18, SRZ ;  /* 0x0000000000127805 */ /* 0x000fe2000001ff00 */
[----:B------:R0:W-:Y:S04]  /*06c0*/  STL [R1+0x760], R2 ;  /* 0x0007600201007387 */ /* 0x0001e80000100800 */
[----:B------:R0:W-:Y:S04]  /*06d0*/  STL [R1+0x220], RZ ;  /* 0x000220ff01007387 */ /* 0x0001e80000100800 */
[----:B------:R0:W-:Y:S04]  /*06e0*/  STL [R1+0x764], R0 ;  /* 0x0007640001007387 */ /* 0x0001e80000100800 */
[----:B------:R0:W-:Y:S04]  /*06f0*/  STL [R1+0x224], RZ ;  /* 0x000224ff01007387 */ /* 0x0001e80000100800 */
        /* <DEDUP_REMOVED lines=98> */
[----:B------:R0:W-:Y:S04]  /*0d20*/  STL [R1], RZ ;  /* 0x000000ff01007387 */ /* 0x0001e80000100800 */
        /* <DEDUP_REMOVED lines=18> */
[----:B------:R0:W-:Y:S01]  /*0e50*/  STL [R1+0x13c], RZ ;  /* 0x00013cff01007387 */ /* 0x0001e20000100800 */
[----:B------:R-:W-:Y:S05]  /*0e60*/  BRA `(.L_x_1) ;  /* 0x0000013c00cc7947 */ /* 0x000fea0003800000 */
.L_x_0:
[----:B------:R-:W-:Y:S01]  /*0e70*/  IABS R0, R4 ;  /* 0x0000000400007213 */ /* 0x000fe20000000000 */
[----:B------:R0:W-:Y:S01]  /*0e80*/  STL [R1+0x864], R5 ;  /* 0x0008640501007387 */ /* 0x0001e20000100800 */
[----:B------:R-:W-:Y:S01]  /*0e90*/  IABS R2, R5 ;  /* 0x0000000500027213 */ /* 0x000fe20000000000 */
[----:B------:R-:W1:Y:S01]  /*0ea0*/  LDCU UR5, c[0x0][0x3b0] ;  /* 0x00007600ff0577ac */ /* 0x000e620008000800 */
[----:B------:R-:W2:Y:S01]  /*0eb0*/  I2F.RP R3, R0 ;  /* 0x0000000000037306 */ /* 0x000ea20000209400 */
[----:B------:R-:W-:Y:S01]  /*0ec0*/  ISETP.GE.AND P4, PT, R20, RZ, PT ;  /* 0x000000ff1400720c */ /* 0x000fe20003f86270 */
[----:B------:R-:W3:Y:S01]  /*0ed0*/  LDCU UR10, c[0x0][0x3a4] ;  /* 0x00007480ff0a77ac */ /* 0x000ee20008000800 */
[----:B------:R-:W4:Y:S05]  /*0ee0*/  LDCU.128 UR12, c[0x0][0x380] ;  /* 0x00007000ff0c77ac */ /* 0x000f2a0008000c00 */
[----:B------:R-:W5:Y:S01]  /*0ef0*/  I2F.RP R8, R2 ;  /* 0x0000000200087306 */ /* 0x000f620000209400 */
[----:B------:R-:W0:Y:S07]  /*0f00*/  LDCU UR6, c[0x0][0x3ac] ;  /* 0x00007580ff0677ac */ /* 0x000e2e0008000800 */
[----:B--2---:R-:W2:Y:S08]  /*0f10*/  MUFU.RCP R3, R3 ;  /* 0x0000000300037308 */ /* 0x004eb00000001000 */
[----:B-----5:R-:W5:Y:S01]  /*0f20*/  MUFU.RCP R8, R8 ;  /* 0x0000000800087308 */ /* 0x020f620000001000 */
[----:B--2---:R-:W-:Y:S01]  /*0f30*/  VIADD R6, R3, 0xffffffe ;  /* 0x0ffffffe03067836 */ /* 0x004fe20000000000 */
[----:B------:R-:W-:-:S06]  /*0f40*/  IABS R3, R20 ;  /* 0x0000001400037213 */ /* 0x000fcc0000000000 */
[----:B------:R2:W0:Y:S01]  /*0f50*/  F2I.FTZ.U32.TRUNC.NTZ R7, R6 ;  /* 0x0000000600077305 */ /* 0x000422000021f000 */
[----:B-----5:R-:W-:-:S07]  /*0f60*/  VIADD R10, R8, 0xffffffe ;  /* 0x0ffffffe080a7836 */ /* 0x020fce0000000000 */
[----:B------:R5:W1:Y:S01]  /*0f70*/  F2I.FTZ.U32.TRUNC.NTZ R11, R10 ;  /* 0x0000000a000b7305 */ /* 0x000a62000021f000 */
[----:B--2---:R-:W-:Y:S02]  /*0f80*/  IMAD.MOV.U32 R6, RZ, RZ, RZ ;  /* 0x000000ffff067224 */ /* 0x004fe400078e00ff */
[----:B0-----:R-:W-:Y:S02]  /*0f90*/  IMAD.MOV R9, RZ, RZ, -R7 ;  /* 0x000000ffff097224 */ /* 0x001fe400078e0a07 */
[----:B-----5:R-:W-:Y:S02]  /*0fa0*/  IMAD.MOV.U32 R10, RZ, RZ, RZ ;  /* 0x000000ffff0a7224 */ /* 0x020fe400078e00ff */
[----:B------:R-:W-:-:S04]  /*0fb0*/  IMAD R9, R9, R0, RZ ;  /* 0x0000000009097224 */ /* 0x000fc800078e02ff */
[----:B------:R-:W-:Y:S01]  /*0fc0*/  IMAD.HI.U32 R12, R7, R9, R6 ;  /* 0x00000009070c7227 */ /* 0x000fe200078e0006 */
[----:B------:R-:W-:-:S03]  /*0fd0*/  LEA.HI R9, R14, R13, RZ, 0x1a ;  /* 0x0000000d0e097211 */ /* 0x000fc600078fd0ff */
[----:B------:R-:W-:Y:S01]  /*0fe0*/  IMAD.MOV.U32 R7, RZ, RZ, R3 ;  /* 0x000000ffff077224 */ /* 0x000fe200078e0003 */
[----:B------:R-:W-:Y:S01]  /*0ff0*/  SHF.R.U32.HI R3, RZ, 0x6, R14 ;  /* 0x00000006ff037819 */ /* 0x000fe2000001160e */
[----:B-1----:R-:W-:Y:S02]  /*1000*/  IMAD.MOV R8, RZ, RZ, -R11 ;  /* 0x000000ffff087224 */ /* 0x002fe400078e0a0b */
[----:B------:R-:W-:Y:S01]  /*1010*/  IMAD.HI.U32 R6, R12, R7, RZ ;  /* 0x000000070c067227 */ /* 0x000fe200078e00ff */
[----:B------:R-:W-:-:S03]  /*1020*/  SGXT.U32 R3, R3, 0x3 ;  /* 0x000000030303781a */ /* 0x000fc60000000000 */
[----:B------:R-:W-:Y:S01]  /*1030*/  IMAD.MOV R6, RZ, RZ, -R6 ;  /* 0x000000ffff067224 */ /* 0x000fe200078e0a06 */
[----:B------:R-:W-:Y:S01]  /*1040*/  LOP3.LUT R3, R13, R3, RZ, 0xfc, !PT ;  /* 0x000000030d037212 */ /* 0x000fe200078efcff */
[----:B------:R-:W-:Y:S02]  /*1050*/  VIADD R12, R9, 0x1f8 ;  /* 0x000001f8090c7836 */ /* 0x000fe40000000000 */
[----:B------:R-:W-:Y:S01]  /*1060*/  IMAD R7, R0, R6, R7 ;  /* 0x0000000600077224 */ /* 0x000fe200078e0207 */
[----:B------:R-:W-:Y:S01]  /*1070*/  LOP3.LUT R6, R3, 0x1f0, RZ, 0xfc, !PT ;  /* 0x000001f003067812 */ /* 0x000fe200078efcff */
[----:B------:R-:W-:Y:S01]  /*1080*/  IMAD R8, R8, R2, RZ ;  /* 0x0000000208087224 */ /* 0x000fe200078e02ff */
[----:B------:R-:W-:Y:S01]  /*1090*/  IABS R16, R12 ;  /* 0x0000000c00107213 */ /* 0x000fe20000000000 */
[----:B------:R-:W-:Y:S01]  /*10a0*/  VIADD R20, R9, 0x1a8 ;  /* 0x000001a809147836 */ /* 0x000fe20000000000 */
[----:B------:R-:W-:Y:S01]  /*10b0*/  ISETP.GT.U32.AND P0, PT, R0, R7, PT ;  /* 0x000000070000720c */ /* 0x000fe20003f04070 */
[----:B------:R-:W-:Y:S01]  /*10c0*/  IMAD.HI.U32 R10, R11, R8, R10 ;  /* 0x000000080b0a7227 */ /* 0x000fe200078e000a */
[----:B------:R-:W-:-:S02]  /*10d0*/  IABS R13, R6 ;  /* 0x00000006000d7213 */ /* 0x000fc40000000000 */
[----:B------:R-:W-:Y:S01]  /*10e0*/  ISETP.GE.AND P1, PT, R12, RZ, PT ;  /* 0x000000ff0c00720c */ /* 0x000fe20003f26270 */
[----:B------:R-:W-:Y:S02]  /*10f0*/  VIADD R8, R9, 0x1e8 ;  /* 0x000001e809087836 */ /* 0x000fe40000000000 */
[----:B------:R-:W-:-:S03]  /*1100*/  IMAD.HI.U32 R11, R10, R16, RZ ;  /* 0x000000100a0b7227 */ /* 0x000fc600078e00ff */
[----:B------:R-:W-:Y:S01]  /*1110*/  IABS R15, R8 ;  /* 0x00000008000f7213 */ /* 0x000fe20000000000 */
[----:B------:R-:W-:Y:S01]  /*1120*/  IMAD.HI.U32 R17, R10, R13, RZ ;  /* 0x0000000d0a117227 */ /* 0x000fe200078e00ff */
[----:B------:R-:W-:-:S03]  /*1130*/  ISETP.GE.AND P6, PT, R8, RZ, PT ;  /* 0x000000ff0800720c */ /* 0x000fc60003fc6270 */
[----:B------:R-:W-:Y:S02]  /*1140*/  @!P0 IMAD.IADD R7, R7, 0x1, -R0 ;  /* 0x0000000107078824 */ /* 0x000fe400078e0a00 */
[----:B------:R-:W-:Y:S02]  /*1150*/  IMAD.MOV R11, RZ, RZ, -R11 ;  /* 0x000000ffff0b7224 */ /* 0x000fe400078e0a0b */
[----:B------:R-:W-:Y:S01]  /*1160*/  IMAD.MOV R17, RZ, RZ, -R17 ;  /* 0x000000ffff117224 */ /* 0x000fe200078e0a11 */
[----:B------:R-:W-:Y:S01]  /*1170*/  ISETP.GT.U32.AND P3, PT, R0, R7, PT ;  /* 0x000000070000720c */ /* 0x000fe20003f64070 */
[C---:B------:R-:W-:Y:S01]  /*1180*/  IMAD R16, R2.reuse, R11, R16 ;  /* 0x0000000b02107224 */ /* 0x040fe200078e0210 */
[----:B------:R-:W-:Y:S01]  /*1190*/  LOP3.LUT R11, R3, 0x1e0, RZ, 0xfc, !PT ;  /* 0x000001e0030b7812 */ /* 0x000fe200078efcff */
[----:B------:R-:W-:Y:S02]  /*11a0*/  IMAD R13, R2, R17, R13 ;  /* 0x00000011020d7224 */ /* 0x000fe400078e020d */
[----:B------:R-:W-:Y:S01]  /*11b0*/  IMAD.HI.U32 R14, R10, R15, RZ ;  /* 0x0000000f0a0e7227 */ /* 0x000fe200078e00ff */
[----:B------:R-:W-:-:S02]  /*11c0*/  ISETP.GT.U32.AND P0, PT, R2, R16, PT ;  /* 0x000000100200720c */ /* 0x000fc40003f04070 */
[----:B------:R-:W-:Y:S01]  /*11d0*/  ISETP.GT.U32.AND P2, PT, R2, R13, PT ;  /* 0x0000000d0200720c */ /* 0x000fe20003f44070 */
[----:B------:R-:W-:Y:S01]  /*11e0*/  IMAD.MOV R14, RZ, RZ, -R14 ;  /* 0x000000ffff0e7224 */ /* 0x000fe200078e0a0e */
[----:B------:R-:W-:Y:S01]  /*11f0*/  IABS R12, R11 ;  /* 0x0000000b000c7213 */ /* 0x000fe20000000000 */
[----:B------:R-:W-:Y:S02]  /*1200*/  VIADD R8, R9, 0x1d8 ;  /* 0x000001d809087836 */ /* 0x000fe40000000000 */
[----:B------:R-:W-:Y:S01]  /*1210*/  @!P3 IMAD.IADD R7, R7, 0x1, -R0 ;  /* 0x000000010707b824 */ /* 0x000fe200078e0a00 */
[----:B------:R-:W-:Y:S01]  /*1220*/  ISETP.NE.AND P3, PT, R4, RZ, PT ;  /* 0x000000ff0400720c */ /* 0x000fe20003f65270 */
[----:B------:R-:W-:Y:S02]  /*1230*/  IMAD R15, R2, R14, R15 ;  /* 0x0000000e020f7224 */ /* 0x000fe400078e020f */
[----:B------:R-:W-:Y:S02]  /*1240*/  IMAD.MOV.U32 R0, RZ, RZ, R7 ;  /* 0x000000ffff007224 */ /* 0x000fe400078e0007 */
[--C-:B------:R-:W-:Y:S01]  /*1250*/  @!P0 IMAD.IADD R16, R16, 0x1, -R2.reuse ;  /* 0x0000000110108824 */ /* 0x100fe200078e0a02 */
[----:B------:R-:W-:Y:S01]  /*1260*/  ISETP.GT.U32.AND P5, PT, R2, R15, PT ;  /* 0x0000000f0200720c */ /* 0x000fe20003fa4070 */
[----:B------:R-:W-:Y:S01]  /*1270*/  @!P2 IMAD.IADD R13, R13, 0x1, -R2 ;  /* 0x000000010d0da824 */ /* 0x000fe200078e0a02 */
[----:B------:R-:W-:Y:S01]  /*1280*/  ISETP.GE.AND P0, PT, R8, RZ, PT ;  /* 0x000000ff0800720c */ /* 0x000fe20003f06270 */
[----:B------:R-:W-:Y:S01]  /*1290*/  IMAD.HI.U32 R7, R10, R12, RZ ;  /* 0x0000000c0a077227 */ /* 0x000fe200078e00ff */
[----:B------:R-:W-:-:S02]  /*12a0*/  ISETP.GT.U32.AND P2, PT, R2, R16, PT ;  /* 0x000000100200720c */ /* 0x000fc40003f44070 */
[----:B------:R-:W-:Y:S01]  /*12b0*/  IABS R8, R8 ;  /* 0x0000000800087213 */ /* 0x000fe20000000000 */
[----:B------:R-:W-:Y:S01]  /*12c0*/  @!P4 IMAD.MOV R0, RZ, RZ, -R0 ;  /* 0x000000ffff00c224 */ /* 0x000fe200078e0a00 */
[----:B------:R-:W-:Y:S01]  /*12d0*/  @!P3 LOP3.LUT R0, RZ, R4, RZ, 0x33, !PT ;  /* 0x00000004ff00b212 */ /* 0x000fe200078e33ff */
[----:B------:R-:W-:Y:S01]  /*12e0*/  IMAD.MOV R14, RZ, RZ, -R7 ;  /* 0x000000ffff0e7224 */ /* 0x000fe200078e0a07 */
[----:B------:R-:W-:Y:S01]  /*12f0*/  ISETP.GT.U32.AND P3, PT, R2, R13, PT ;  /* 0x0000000d0200720c */ /* 0x000fe20003f64070 */
[----:B------:R-:W-:Y:S01]  /*1300*/  IMAD.MOV.U32 R7, RZ, RZ, R8 ;  /* 0x000000ffff077224 */ /* 0x000fe200078e0008 */
[----:B------:R-:W-:Y:S01]  /*1310*/  ISETP.GE.AND P4, PT, R6, RZ, PT ;  /* 0x000000ff0600720c */ /* 0x000fe20003f86270 */
[----:B------:R-:W-:Y:S01]  /*1320*/  IMAD R4, R2, R14, R12 ;  /* 0x0000000e02047224 */ /* 0x000fe200078e020c */
[----:B------:R-:W-:Y:S01]  /*1330*/  LOP3.LUT R12, R3, 0x1d0, RZ, 0xfc, !PT ;  /* 0x000001d0030c7812 */ /* 0x000fe200078efcff */
[--C-:B------:R-:W-:Y:S01]  /*1340*/  @!P5 IMAD.IADD R15, R15, 0x1, -R2.reuse ;  /* 0x000000010f0fd824 */ /* 0x100fe200078e0a02 */
[----:B------:R-:W-:Y:S01]  /*1350*/  STL [R1+0x7ec], R0 ;  /* 0x0007ec0001007387 */ /* 0x000fe20000100800 */
[----:B------:R-:W-:Y:S01]  /*1360*/  VIADD R14, R9, 0x1c8 ;  /* 0x000001c8090e7836 */ /* 0x000fe20000000000 */
[----:B------:R-:W-:Y:S01]  /*1370*/  IABS R29, R12 ;  /* 0x0000000c001d7213 */ /* 0x000fe20000000000 */
[----:B------:R-:W-:Y:S01]  /*1380*/  @!P2 IMAD.IADD R16, R16, 0x1, -R2 ;  /* 0x000000011010a824 */ /* 0x000fe200078e0a02 */
[----:B------:R-:W-:Y:S01]  /*1390*/  ISETP.GT.U32.AND P5, PT, R2, R15, PT ;  /* 0x0000000f0200720c */ /* 0x000fe20003fa4070 */
[----:B------:R-:W-:Y:S01]  /*13a0*/  IMAD.HI.U32 R6, R10, R7, RZ ;  /* 0x000000070a067227 */ /* 0x000fe200078e00ff */
[----:B------:R-:W-:-:S03]  /*13b0*/  ISETP.GT.U32.AND P2, PT, R2, R4, PT ;  /* 0x000000040200720c */ /* 0x000fc60003f44070 */
[----:B------:R-:W-:Y:S01]  /*13c0*/  @!P3 IMAD.IADD R13, R13, 0x1, -R2 ;  /* 0x000000010d0db824 */ /* 0x000fe200078e0a02 */
[----:B------:R-:W-:Y:S01]  /*13d0*/  ISETP.GE.AND P3, PT, R14, RZ, PT ;  /* 0x000000ff0e00720c */ /* 0x000fe20003f66270 */
[----:B------:R-:W-:Y:S01]  /*13e0*/  IMAD.MOV.U32 R5, RZ, RZ, R16 ;  /* 0x000000ffff057224 */ /* 0x000fe200078e0010 */
[----:B------:R-:W-:Y:S01]  /*13f0*/  IABS R14, R14 ;  /* 0x0000000e000e7213 */ /* 0x000fe20000000000 */
[----:B------:R-:W-:-:S04]  /*1400*/  IMAD.HI.U32 R8, R10, R29, RZ ;  /* 0x0000001d0a087227 */ /* 0x000fc800078e00ff */
[----:B------:R-:W-:Y:S02]  /*1410*/  @!P1 IMAD.MOV R5, RZ, RZ, -R5 ;  /* 0x000000ffff059224 */ /* 0x000fe400078e0a05 */
[----:B------:R-:W-:Y:S02]  /*1420*/  IMAD.MOV R8, RZ, RZ, -R8 ;  /* 0x000000ffff087224 */ /* 0x000fe400078e0a08 */
[----:B------:R-:W-:Y:S01]  /*1430*/  IMAD.HI.U32 R18, R10, R14, RZ ;  /* 0x0000000e0a127227 */ /* 0x000fe200078e00ff */
[----:B------:R0:W-:Y:S03]  /*1440*/  STL [R1+0x10], R5 ;  /* 0x0000100501007387 */ /* 0x0001e60000100800 */
[----:B------:R-:W-:Y:S02]  /*1450*/  IMAD.MOV R6, RZ, RZ, -R6 ;  /* 0x000000ffff067224 */ /* 0x000fe400078e0a06 */
[----:B------:R-:W-:-:S02]  /*1460*/  @!P5 IMAD.IADD R15, R15, 0x1, -R2 ;  /* 0x000000010f0fd824 */ /* 0x000fc400078e0a02 */
[C---:B------:R-:W-:Y:S02]  /*1470*/  IMAD R29, R2.reuse, R8, R29 ;  /* 0x00000008021d7224 */ /* 0x040fe400078e021d */
[----:B------:R-:W-:Y:S02]  /*1480*/  IMAD.MOV R18, RZ, RZ, -R18 ;  /* 0x000000ffff127224 */ /* 0x000fe400078e0a12 */
[----:B0-----:R-:W-:Y:S02]  /*1490*/  IMAD.MOV.U32 R5, RZ, RZ, R13 ;  /* 0x000000ffff057224 */ /* 0x001fe400078e000d */
[C---:B------:R-:W-:Y:S02]  /*14a0*/  IMAD R7, R2.reuse, R6, R7 ;  /* 0x0000000602077224 */ /* 0x040fe400078e0207 */
[C---:B------:R-:W-:Y:S02]  /*14b0*/  IMAD R14, R2.reuse, R18, R14 ;  /* 0x00000012020e7224 */ /* 0x040fe400078e020e */
[----:B------:R-:W-:Y:S01]  /*14c0*/  IMAD.MOV.U32 R0, RZ, RZ, R15 ;  /* 0x000000ffff007224 */ /* 0x000fe200078e000f */
[C---:B------:R-:W-:Y:S01]  /*14d0*/  ISETP.GT.U32.AND P5, PT, R2.reuse, R7, PT ;  /* 0x000000070200720c */ /* 0x040fe20003fa4070 */
[----:B------:R-:W-:Y:S01]  /*14e0*/  @!P4 IMAD.MOV R5, RZ, RZ, -R5 ;  /* 0x000000ffff05c224 */ /* 0x000fe200078e0a05 */
[C---:B------:R-:W-:Y:S01]  /*14f0*/  ISETP.GT.U32.AND P4, PT, R2.reuse, R29, PT ;  /* 0x0000001d0200720c */ /* 0x040fe20003f84070 */
[----:B------:R-:W-:Y:S01]  /*1500*/  @!P6 IMAD.MOV R0, RZ, RZ, -R0 ;  /* 0x000000ffff00e224 */ /* 0x000fe200078e0a00 */
[----:B------:R-:W-:Y:S01]  /*1510*/  ISETP.GT.U32.AND P6, PT, R2, R14, PT ;  /* 0x0000000e0200720c */ /* 0x000fe20003fc4070 */
[--C-:B------:R-:W-:Y:S01]  /*1520*/  @!P2 IMAD.IADD R4, R4, 0x1, -R2.reuse ;  /* 0x000000010404a824 */ /* 0x100fe200078e0a02 */
[----:B------:R-:W-:Y:S01]  /*1530*/  ISETP.GE.AND P2, PT, R11, RZ, PT ;  /* 0x000000ff0b00720c */ /* 0x000fe20003f46270 */
[----:B------:R-:W-:Y:S01]  /*1540*/  VIADD R6, R9, 0x1b8 ;  /* 0x000001b809067836 */ /* 0x000fe20000000000 */
[----:B------:R-:W-:Y:S01]  /*1550*/  LOP3.LUT R11, R3, 0x1c0, RZ, 0xfc, !PT ;  /* 0x000001c0030b7812 */ /* 0x000fe200078efcff */
[----:B------:R-:W-:Y:S01]  /*1560*/  STL [R1+0xc], R5 ;  /* 0x00000c0501007387 */ /* 0x000fe20000100800 */
[----:B------:R-:W-:Y:S01]  /*1570*/  ISETP.GT.U32.AND P1, PT, R2, R4, PT ;  /* 0x000000040200720c */ /* 0x000fe20003f24070 */
[----:B------:R-:W-:Y:S01]  /*1580*/  VIADD R19, R9, 0x178 ;  /* 0x0000017809137836 */ /* 0x000fe20000000000 */
[----:B------:R-:W-:Y:S01]  /*1590*/  IABS R17, R6 ;  /* 0x0000000600117213 */ /* 0x000fe20000000000 */
[--C-:B------:R-:W-:Y:S01]  /*15a0*/  @!P5 IMAD.IADD R7, R7, 0x1, -R2.reuse ;  /* 0x000000010707d824 */ /* 0x100fe200078e0a02 */
[----:B------:R-:W-:Y:S01]  /*15b0*/  IABS R8, R11 ;  /* 0x0000000b00087213 */ /* 0x000fe20000000000 */
[--C-:B------:R-:W-:Y:S01]  /*15c0*/  @!P4 IMAD.IADD R29, R29, 0x1, -R2.reuse ;  /* 0x000000011d1dc824 */ /* 0x100fe200078e0a02 */
[----:B------:R0:W-:Y:S01]  /*15d0*/  STL [R1+0x8], R0 ;  /* 0x0000080001007387 */ /* 0x0001e20000100800 */
[----:B------:R-:W-:Y:S01]  /*15e0*/  @!P6 IMAD.IADD R14, R14, 0x1, -R2 ;  /* 0x000000010e0ee824 */ /* 0x000fe200078e0a02 */
[----:B------:R-:W-:Y:S01]  /*15f0*/  ISETP.GT.U32.AND P5, PT, R2, R7, PT ;  /* 0x000000070200720c */ /* 0x000fe20003fa4070 */
[----:B------:R-:W-:Y:S01]  /*1600*/  IMAD.HI.U32 R13, R10, R17, RZ ;  /* 0x000000110a0d7227 */ /* 0x000fe200078e00ff */
[----:B------:R-:W-:-:S02]  /*1610*/  ISETP.GT.U32.AND P6, PT, R2, R29, PT ;  /* 0x0000001d0200720c */ /* 0x000fc40003fc4070 */
[----:B------:R-:W-:Y:S01]  /*1620*/  ISETP.GE.AND P4, PT, R20, RZ, PT ;  /* 0x000000ff1400720c */ /* 0x000fe20003f86270 */
[----:B------:R-:W-:Y:S01]  /*1630*/  IMAD.MOV R13, RZ, RZ, -R13 ;  /* 0x000000ffff0d7224 */ /* 0x000fe200078e0a0d */
[----:B------:R-:W-:Y:S01]  /*1640*/  IABS R20, R20 ;  /* 0x0000001400147213 */ /* 0x000fe20000000000 */
[----:B------:R-:W-:Y:S01]  /*1650*/  @!P1 IMAD.IADD R4, R4, 0x1, -R2 ;  /* 0x0000000104049824 */ /* 0x000fe200078e0a02 */
[----:B------:R-:W-:Y:S01]  /*1660*/  ISETP.GE.AND P1, PT, R6, RZ, PT ;  /* 0x000000ff0600720c */ /* 0x000fe20003f26270 */
[----:B------:R-:W-:Y:S02]  /*1670*/  IMAD R17, R2, R13, R17 ;  /* 0x0000000d02117224 */ /* 0x000fe400078e0211 */
[----:B0-----:R-:W-:Y:S01]  /*1680*/  IMAD.MOV.U32 R0, RZ, RZ, R4 ;  /* 0x000000ffff007224 */ /* 0x001fe200078e0004 */
[----:B------:R-:W-:Y:S01]  /*1690*/  LOP3.LUT R4, R3, 0x1b0, RZ, 0xfc, !PT ;  /* 0x000001b003047812 */ /* 0x000fe200078efcff */
[----:B------:R-:W-:-:S03]  /*16a0*/  IMAD.HI.U32 R16, R10, R8, RZ ;  /* 0x000000080a107227 */ /* 0x000fc600078e00ff */
[----:B------:R-:W-:Y:S01]  /*16b0*/  IABS R21, R4 ;  /* 0x0000000400157213 */ /* 0x000fe20000000000 */
[----:B------:R-:W-:Y:S01]  /*16c0*/  @!P2 IMAD.MOV R0, RZ, RZ, -R0 ;  /* 0x000000ffff00a224 */ /* 0x000fe200078e0a00 */
[C---:B------:R-:W-:Y:S01]  /*16d0*/  ISETP.GT.U32.AND P2, PT, R2.reuse, R14, PT ;  /* 0x0000000e0200720c */ /* 0x040fe20003f44070 */
[----:B------:R-:W-:Y:S01]  /*16e0*/  @!P6 IMAD.IADD R29, R29, 0x1, -R2 ;  /* 0x000000011d1de824 */ /* 0x000fe200078e0a02 */
[----:B------:R-:W-:Y:S01]  /*16f0*/  ISETP.GT.U32.AND P6, PT, R2, R17, PT ;  /* 0x000000110200720c */ /* 0x000fe20003fc4070 */
[----:B------:R-:W-:Y:S01]  /*1700*/  IMAD.MOV R16, RZ, RZ, -R16 ;  /* 0x000000ffff107224 */ /* 0x000fe200078e0a10 */
[----:B------:R0:W-:Y:S01]  /*1710*/  STL [R1+0x4], R0 ;  /* 0x0000040001007387 */ /* 0x0001e20000100800 */
[----:B------:R-:W-:Y:S01]  /*1720*/  @!P5 IMAD.IADD R7, R7, 0x1, -R2 ;  /* 0x000000010707d824 */ /* 0x000fe200078e0a02 */
[----:B------:R-:W-:Y:S01]  /*1730*/  ISETP.GE.AND P5, PT, R12, RZ, PT ;  /* 0x000000ff0c00720c */ /* 0x000fe20003fa6270 */
[----:B------:R-:W-:Y:S01]  /*1740*/  IMAD R6, R2, R16, R8 ;  /* 0x0000001002067224 */ /* 0x000fe200078e0208 */
[----:B------:R-:W-:Y:S01]  /*1750*/  LOP3.LUT R12, R3, 0x1a0, RZ, 0xfc, !PT ;  /* 0x000001a0030c7812 */ /* 0x000fe200078efcff */
[----:B------:R-:W-:Y:S01]  /*1760*/  IMAD.HI.U32 R13, R10, R21, RZ ;  /* 0x000000150a0d7227 */ /* 0x000fe200078e00ff */
[----:B------:R-:W-:-:S02]  /*1770*/  IABS R16, R19 ;  /* 0x0000001300107213 */ /* 0x000fc40000000000 */
[----:B------:R-:W-:Y:S01]  /*1780*/  IABS R18, R12 ;  /* 0x0000000c00127213 */ /* 0x000fe20000000000 */
[----:B------:R-:W-:Y:S02]  /*1790*/  IMAD.MOV R13, RZ, RZ, -R13 ;  /* 0x000000ffff0d7224 */ /* 0x000fe400078e0a0d */
[----:B0-----:R-:W-:Y:S02]  /*17a0*/  IMAD.MOV.U32 R0, RZ, RZ, R7 ;  /* 0x000000ffff007224 */ /* 0x001fe400078e0007 */
[----:B------:R-:W-:Y:S02]  /*17b0*/  @!P6 IMAD.IADD R17, R17, 0x1, -R2 ;  /* 0x000000011111e824 */ /* 0x000fe400078e0a02 */
[----:B------:R-:W-:Y:S01]  /*17c0*/  @!P0 IMAD.MOV R0, RZ, RZ, -R0 ;  /* 0x000000ffff008224 */ /* 0x000fe200078e0a00 */
[C---:B------:R-:W-:Y:S01]  /*17d0*/  ISETP.GT.U32.AND P0, PT, R2.reuse, R6, PT ;  /* 0x000000060200720c */ /* 0x040fe20003f04070 */
[C---:B------:R-:W-:Y:S01]  /*17e0*/  IMAD R21, R2.reuse, R13, R21 ;  /* 0x0000000d02157224 */ /* 0x040fe200078e0215 */
[----:B------:R-:W-:Y:S01]  /*17f0*/  ISETP.GT.U32.AND P6, PT, R2, R17, PT ;  /* 0x000000110200720c */ /* 0x000fe20003fc4070 */
[----:B------:R-:W-:Y:S01]  /*1800*/  IMAD.HI.U32 R13, R10, R18, RZ ;  /* 0x000000120a0d7227 */ /* 0x000fe200078e00ff */
[----:B------:R0:W-:Y:S03]  /*1810*/  STL [R1], R0 ;  /* 0x0000000001007387 */ /* 0x0001e60000100800 */
[----:B------:R-:W-:-:S02]  /*1820*/  IMAD.MOV R13, RZ, RZ, -R13 ;  /* 0x000000ffff0d7224 */ /* 0x000fc400078e0a0d */
[----:B------:R-:W-:Y:S01]  /*1830*/  @!P5 IMAD.MOV R29, RZ, RZ, -R29 ;  /* 0x000000ffff1dd224 */ /* 0x000fe200078e0a1d */
[C---:B------:R-:W-:Y:S01]  /*1840*/  ISETP.GT.U32.AND P5, PT, R2.reuse, R21, PT ;  /* 0x000000150200720c */ /* 0x040fe20003fa4070 */
[----:B------:R-:W-:Y:S02]  /*1850*/  IMAD R18, R2, R13, R18 ;  /* 0x0000000d02127224 */ /* 0x000fe400078e0212 */
[----:B------:R-:W-:Y:S01]  /*1860*/  @!P0 IMAD.IADD R6, R6, 0x1, -R2 ;  /* 0x0000000106068824 */ /* 0x000fe200078e0a02 */
[----:B------:R-:W-:Y:S01]  /*1870*/  STL [R1+0x868], R29 ;  /* 0x0008681d01007387 */ /* 0x000fe20000100800 */
[----:B------:R-:W-:-:S03]  /*1880*/  IMAD.HI.U32 R7, R10, R20, RZ ;  /* 0x000000140a077227 */ /* 0x000fc600078e00ff */
[----:B------:R-:W-:Y:S01]  /*1890*/  ISETP.GT.U32.AND P0, PT, R2, R6, PT ;  /* 0x000000060200720c */ /* 0x000fe20003f04070 */
[--C-:B------:R-:W-:Y:S01]  /*18a0*/  @!P2 IMAD.IADD R14, R14, 0x1, -R2.reuse ;  /* 0x000000010e0ea824 */ /* 0x100fe200078e0a02 */
[----:B------:R-:W-:Y:S01]  /*18b0*/  ISETP.GE.AND P2, PT, R11, RZ, PT ;  /* 0x000000ff0b00720c */ /* 0x000fe20003f46270 */
[----:B------:R-:W-:Y:S01]  /*18c0*/  @!P6 IMAD.IADD R17, R17, 0x1, -R2 ;  /* 0x000000011111e824 */ /* 0x000fe200078e0a02 */
[C---:B------:R-:W-:Y:S01]  /*18d0*/  ISETP.GT.U32.AND P6, PT, R2.reuse, R18, PT ;  /* 0x000000120200720c */ /* 0x040fe20003fc4070 */
[----:B------:R-:W-:Y:S02]  /*18e0*/  IMAD.MOV R7, RZ, RZ, -R7 ;  /* 0x000000ffff077224 */ /* 0x000fe400078e0a07 */
[----:B0-----:R-:W-:Y:S02]  /*18f0*/  IMAD.MOV.U32 R0, RZ, RZ, R14 ;  /* 0x000000ffff007224 */ /* 0x001fe400078e000e */
[----:B------:R-:W-:Y:S02]  /*1900*/  VIADD R8, R9, 0x198 ;  /* 0x0000019809087836 */ /* 0x000fe40000000000 */
[----:B------:R-:W-:-:S02]  /*1910*/  IMAD R20, R2, R7, R20 ;  /* 0x0000000702147224 */ /* 0x000fc400078e0214 */
[----:B------:R-:W-:Y:S01]  /*1920*/  @!P3 IMAD.MOV R0, RZ, RZ, -R0 ;  /* 0x000000ffff00b224 */ /* 0x000fe200078e0a00 */
[----:B------:R-:W-:Y:S01]  /*1930*/  IABS R11, R8 ;  /* 0x00000008000b7213 */ /* 0x000fe20000000000 */
[--C-:B------:R-:W-:Y:S01]  /*1940*/  @!P0 IMAD.IADD R6, R6, 0x1, -R2.reuse ;  /* 0x0000000106068824 */ /* 0x100fe200078e0a02 */
[----:B------:R-:W-:Y:S01]  /*1950*/  ISETP.GE.AND P3, PT, R8, RZ, PT ;  /* 0x000000ff0800720c */ /* 0x000fe20003f66270 */
[--C-:B------:R-:W-:Y:S01]  /*1960*/  @!P5 IMAD.IADD R21, R21, 0x1, -R2.reuse ;  /* 0x000000011515d824 */ /* 0x100fe200078e0a02 */
[----:B------:R-:W-:Y:S01]  /*1970*/  ISETP.GT.U32.AND P0, PT, R2, R20, PT ;  /* 0x000000140200720c */ /* 0x000fe20003f04070 */
[----:B------:R0:W-:Y:S01]  /*1980*/  STL [R1+0xd8], R0 ;  /* 0x0000d80001007387 */ /* 0x0001e20000100800 */
[----:B------:R-:W-:Y:S01]  /*1990*/  LOP3.LUT R8, R3, 0x190, RZ, 0xfc, !PT ;  /* 0x0000019003087812 */ /* 0x000fe200078efcff */
[----:B------:R-:W-:Y:S01]  /*19a0*/  @!P6 IMAD.IADD R18, R18, 0x1, -R2 ;  /* 0x000000011212e824 */ /* 0x000fe200078e0a02 */
[----:B------:R-:W-:Y:S01]  /*19b0*/  ISETP.GT.U32.AND P5, PT, R2, R21, PT ;  /* 0x000000150200720c */ /* 0x000fe20003fa4070 */
[----:B------:R-:W-:-:S03]  /*19c0*/  IMAD.HI.U32 R7, R10, R11, RZ ;  /* 0x0000000b0a077227 */ /* 0x000fc600078e00ff */
[C---:B------:R-:W-:Y:S01]  /*19d0*/  ISETP.GT.U32.AND P6, PT, R2.reuse, R18, PT ;  /* 0x000000120200720c */ /* 0x040fe20003fc4070 */
[----:B------:R-:W-:Y:S02]  /*19e0*/  IMAD.MOV R7, RZ, RZ, -R7 ;  /* 0x000000ffff077224 */ /* 0x000fe400078e0a07 */
[----:B0-----:R-:W-:Y:S01]  /*19f0*/  IMAD.MOV.U32 R0, RZ, RZ, R6 ;  /* 0x000000ffff007224 */ /* 0x001fe200078e0006 */
[----:B------:R-:W-:Y:S01]  /*1a00*/  IABS R6, R8 ;  /* 0x0000000800067213 */ /* 0x000fe20000000000 */
[----:B------:R-:W-:Y:S01]  /*1a10*/  IMAD R11, R2, R7, R11 ;  /* 0x00000007020b7224 */ /* 0x000fe200078e020b */
[----:B------:R-:W-:Y:S01]  /*1a20*/  LOP3.LUT R7, R3, 0x180, RZ, 0xfc, !PT ;  /* 0x0000018003077812 */ /* 0x000fe200078efcff */
[----:B------:R-:W-:Y:S02]  /*1a30*/  @!P0 IMAD.IADD R20, R20, 0x1, -R2 ;  /* 0x0000000114148824 */ /* 0x000fe400078e0a02 */
[----:B------:R-:W-:Y:S01]  /*1a40*/  IMAD.HI.U32 R22, R10, R6, RZ ;  /* 0x000000060a167227 */ /* 0x000fe200078e00ff */
[----:B------:R-:W-:-:S02]  /*1a50*/  IABS R13, R7 ;  /* 0x00000007000d7213 */ /* 0x000fc40000000000 */
[C---:B------:R-:W-:Y:S01]  /*1a60*/  ISETP.GT.U32.AND P0, PT, R2.reuse, R20, PT ;  /* 0x000000140200720c */ /* 0x040fe20003f04070 */
[----:B------:R-:W-:Y:S02]  /*1a70*/  IMAD.MOV R22, RZ, RZ, -R22 ;  /* 0x000000ffff167224 */ /* 0x000fe400078e0a16 */
[----:B------:R-:W-:Y:S01]  /*1a80*/  @!P5 IMAD.IADD R21, R21, 0x1, -R2 ;  /* 0x000000011515d824 */ /* 0x000fe200078e0a02 */
[C---:B------:R-:W-:Y:S01]  /*1a90*/  ISETP.GT.U32.AND P5, PT, R2.reuse, R11, PT ;  /* 0x0000000b0200720c */ /* 0x040fe20003fa4070 */
[----:B------:R-:W-:Y:S02]  /*1aa0*/  IMAD R6, R2, R22, R6 ;  /* 0x0000001602067224 */ /* 0x000fe400078e0206 */
[----:B------:R-:W-:Y:S02]  /*1ab0*/  @!P6 IMAD.IADD R18, R18, 0x1, -R2 ;  /* 0x000000011212e824 */ /* 0x000fe400078e0a02 */
[----:B------:R-:W-:Y:S01]  /*1ac0*/  VIADD R15, R9, 0x188 ;  /* 0x00000188090f7836 */ /* 0x000fe20000000000 */
[----:B------:R-:W-:Y:S01]  /*1ad0*/  ISETP.GT.U32.AND P6, PT, R2, R6, PT ;  /* 0x000000060200720c */ /* 0x000fe20003fc4070 */
[----:B------:R-:W-:-:S02]  /*1ae0*/  IMAD.MOV.U32 R5, RZ, RZ, R17 ;  /* 0x000000ffff057224 */ /* 0x000fc400078e0011 */
[----:B------:R-:W-:Y:S01]  /*1af0*/  @!P0 IMAD.IADD R20, R20, 0x1, -R2 ;  /* 0x0000000114148824 */ /* 0x000fe200078e0a02 */
[----:B------:R-:W-:Y:S01]  /*1b00*/  ISETP.GE.AND P0, PT, R4, RZ, PT ;  /* 0x000000ff0400720c */ /* 0x000fe20003f06270 */
[----:B------:R-:W-:Y:S01]  /*1b10*/  @!P2 IMAD.MOV R0, RZ, RZ, -R0 ;  /* 0x000000ffff00a224 */ /* 0x000fe200078e0a00 */
[----:B------:R-:W-:Y:S01]  /*1b20*/  ISETP.GE.AND P2, PT, R15, RZ, PT ;  /* 0x000000ff0f00720c */ /* 0x000fe20003f46270 */
[--C-:B------:R-:W-:Y:S01]  /*1b30*/  @!P5 IMAD.IADD R11, R11, 0x1, -R2.reuse ;  /* 0x000000010b0bd824 */ /* 0x100fe200078e0a02 */
[----:B------:R-:W-:Y:S01]  /*1b40*/  IABS R15, R15 ;  /* 0x0000000f000f7213 */ /* 0x000fe20000000000 */
[----:B------:R-:W-:Y:S01]  /*1b50*/  IMAD.HI.U32 R4, R10, R13, RZ ;  /* 0x0000000d0a047227 */ /* 0x000fe200078e00ff */
[----:B------:R-:W-:Y:S01]  /*1b60*/  STL [R1+0xdc], R0 ;  /* 0x0000dc0001007387 */ /* 0x000fe20000100800 */
[----:B------:R-:W-:Y:S02]  /*1b70*/  ISETP.GE.AND P5, PT, R12, RZ, PT ;  /* 0x000000ff0c00720c */ /* 0x000fe40003fa6270 */
[----:B------:R-:W-:Y:S01]  /*1b80*/  @!P6 IMAD.IADD R6, R6, 0x1, -R2 ;  /* 0x000000010606e824 */ /* 0x000fe200078e0a02 */
[----:B------:R-:W-:Y:S01]  /*1b90*/  ISETP.GT.U32.AND P6, PT, R2, R11, PT ;  /* 0x0000000b0200720c */ /* 0x000fe20003fc4070 */
[----:B------:R-:W-:-:S02]  /*1ba0*/  @!P1 IMAD.MOV R5, RZ, RZ, -R5 ;  /* 0x000000ffff059224 */ /* 0x000fc400078e0a05 */
[----:B------:R-:W-:Y:S01]  /*1bb0*/  IMAD.HI.U32 R22, R10, R16, RZ ;  /* 0x000000100a167227 */ /* 0x000fe200078e00ff */
[----:B------:R-:W-:Y:S02]  /*1bc0*/  ISETP.GT.U32.AND P1, PT, R2, R6, PT ;  /* 0x000000060200720c */ /* 0x000fe40003f24070 */
[----:B------:R0:W-:Y:S01]  /*1bd0*/  STL [R1+0x38], R5 ;  /* 0x0000380501007387 */ /* 0x0001e20000100800 */
[----:B------:R-:W-:Y:S02]  /*1be0*/  IMAD.MOV R4, RZ, RZ, -R4 ;  /* 0x000000ffff047224 */ /* 0x000fe400078e0a04 */
[----:B------:R-:W-:-:S04]  /*1bf0*/  IMAD.HI.U32 R14, R10, R15, RZ ;  /* 0x0000000f0a0e7227 */ /* 0x000fc800078e00ff */
[----:B------:R-:W-:Y:S02]  /*1c00*/  IMAD.MOV R12, RZ, RZ, -R22 ;  /* 0x000000ffff0c7224 */ /* 0x000fe400078e0a16 */
[C---:B------:R-:W-:Y:S01]  /*1c10*/  IMAD R13, R2.reuse, R4, R13 ;  /* 0x00000004020d7224 */ /* 0x040fe200078e020d */
[----:B------:R-:W-:Y:S01]  /*1c20*/  LOP3.LUT R4, R3, 0x170, RZ, 0xfc, !PT ;  /* 0x0000017003047812 */ /* 0x000fe200078efcff */
[----:B0-----:R-:W-:Y:S02]  /*1c30*/  IMAD.MOV.U32 R5, RZ, RZ, R20 ;  /* 0x000000ffff057224 */ /* 0x001fe400078e0014 */
[----:B------:R-:W-:Y:S01]  /*1c40*/  IMAD.MOV R14, RZ, RZ, -R14 ;  /* 0x000000ffff0e7224 */ /* 0x000fe200078e0a0e */
[----:B------:R-:W-:Y:S01]  /*1c50*/  IABS R17, R4 ;  /* 0x0000000400117213 */ /* 0x000fe20000000000 */
[----:B------:R-:W-:Y:S02]  /*1c60*/  IMAD R16, R2, R12, R16 ;  /* 0x0000000c02107224 */ /* 0x000fe400078e0210 */
[----:B------:R-:W-:-:S02]  /*1c70*/  IMAD.MOV.U32 R0, RZ, RZ, R21 ;  /* 0x000000ffff007224 */ /* 0x000fc400078e0015 */
[----:B------:R-:W-:Y:S01]  /*1c80*/  @!P4 IMAD.MOV R5, RZ, RZ, -R5 ;  /* 0x000000ffff05c224 */ /* 0x000fe200078e0a05 */
[C---:B------:R-:W-:Y:S01]  /*1c90*/  ISETP.GT.U32.AND P4, PT, R2.reuse, R13, PT ;  /* 0x0000000d0200720c */ /* 0x040fe20003f84070 */
[C---:B------:R-:W-:Y:S02]  /*1ca0*/  IMAD R15, R2.reuse, R14, R15 ;  /* 0x0000000e020f7224 */ /* 0x040fe400078e020f */
[----:B------:R-:W-:Y:S02]  /*1cb0*/  @!P0 IMAD.MOV R0, RZ, RZ, -R0 ;  /* 0x000000ffff008224 */ /* 0x000fe400078e0a00 */
[--C-:B------:R-:W-:Y:S01]  /*1cc0*/  @!P6 IMAD.IADD R11, R11, 0x1, -R2.reuse ;  /* 0x000000010b0be824 */ /* 0x100fe200078e0a02 */
[C---:B------:R-:W-:Y:S01]  /*1cd0*/  ISETP.GT.U32.AND P6, PT, R2.reuse, R16, PT ;  /* 0x000000100200720c */ /* 0x040fe20003fc4070 */
[----:B------:R-:W-:Y:S01]  /*1ce0*/  VIADD R14, R9, 0x168 ;  /* 0x00000168090e7836 */ /* 0x000fe20000000000 */
[----:B------:R-:W-:Y:S01]  /*1cf0*/  ISETP.GT.U32.AND P0, PT, R2, R15, PT ;  /* 0x0000000f0200720c */ /* 0x000fe20003f04070 */
[----:B------:R0:W-:Y:S01]  /*1d00*/  STL [R1+0x50], R0 ;  /* 0x0000500001007387 */ /* 0x0001e20000100800 */
[----:B------:R-:W-:-:S02]  /*1d10*/  @!P1 IMAD.IADD R6, R6, 0x1, -R2 ;  /* 0x0000000106069824 */ /* 0x000fc400078e0a02 */
[----:B------:R-:W-:Y:S01]  /*1d20*/  IABS R12, R14 ;  /* 0x0000000e000c7213 */ /* 0x000fe20000000000 */
[----:B------:R-:W-:Y:S01]  /*1d30*/  @!P4 IMAD.IADD R13, R13, 0x1, -R2 ;  /* 0x000000010d0dc824 */ /* 0x000fe200078e0a02 */
[----:B------:R-:W-:Y:S01]  /*1d40*/  STL [R1+0x68], R5 ;  /* 0x0000680501007387 */ /* 0x000fe20000100800 */
[----:B------:R-:W-:Y:S01]  /*1d50*/  ISETP.GE.AND P1, PT, R14, RZ, PT ;  /* 0x000000ff0e00720c */ /* 0x000fe20003f26270 */
[C---:B------:R-:W-:Y:S02]  /*1d60*/  VIADD R22, R9.reuse, 0x78 ;  /* 0x0000007809167836 */ /* 0x040fe40000000000 */
[----:B------:R-:W-:Y:S02]  /*1d70*/  VIADD R24, R9, 0x68 ;  /* 0x0000006809187836 */ /* 0x000fe40000000000 */
[----:B0-----:R-:W-:Y:S02]  /*1d80*/  IMAD.MOV.U32 R0, RZ, RZ, R18 ;  /* 0x000000ffff007224 */ /* 0x001fe400078e0012 */
[----:B------:R-:W-:-:S04]  /*1d90*/  IMAD.HI.U32 R18, R10, R17, RZ ;  /* 0x000000110a127227 */ /* 0x000fc800078e00ff */
[----:B------:R-:W-:Y:S01]  /*1da0*/  @!P5 IMAD.MOV R0, RZ, RZ, -R0 ;  /* 0x000000ffff00d224 */ /* 0x000fe200078e0a00 */
[----:B------:R-:W-:Y:S01]  /*1db0*/  ISETP.GE.AND P5, PT, R19, RZ, PT ;  /* 0x000000ff1300720c */ /* 0x000fe20003fa6270 */
[----:B------:R-:W-:Y:S02]  /*1dc0*/  IMAD.MOV R18, RZ, RZ, -R18 ;  /* 0x000000ffff127224 */ /* 0x000fe400078e0a12 */
[--C-:B------:R-:W-:Y:S01]  /*1dd0*/  @!P6 IMAD.IADD R16, R16, 0x1, -R2.reuse ;  /* 0x000000011010e824 */ /* 0x100fe200078e0a02 */
[----:B------:R0:W-:Y:S01]  /*1de0*/  STL [R1+0xd4], R0 ;  /* 0x0000d40001007387 */ /* 0x0001e20000100800 */
[C---:B------:R-:W-:Y:S01]  /*1df0*/  IMAD R14, R2.reuse, R18, R17 ;  /* 0x00000012020e7224 */ /* 0x040fe200078e0211 */
[----:B------:R-:W-:Y:S01]  /*1e00*/  ISETP.GT.U32.AND P6, PT, R2, R13, PT ;  /* 0x0000000d0200720c */ /* 0x000fe20003fc4070 */
[----:B------:R-:W-:Y:S01]  /*1e10*/  @!P0 IMAD.IADD R15, R15, 0x1, -R2 ;  /* 0x000000010f0f8824 */ /* 0x000fe200078e0a02 */
[----:B------:R-:W-:Y:S01]  /*1e20*/  ISETP.GE.AND P0, PT, R8, RZ, PT ;  /* 0x000000ff0800720c */ /* 0x000fe20003f06270 */
[----:B------:R-:W-:Y:S01]  /*1e30*/  IMAD.HI.U32 R17, R10, R12, RZ ;  /* 0x0000000c0a117227 */ /* 0x000fe200078e00ff */
[----:B------:R-:W-:-:S02]  /*1e40*/  LOP3.LUT R8, R3, 0x160, RZ, 0xfc, !PT ;  /* 0x0000016003087812 */ /* 0x000fc400078efcff */
[C---:B------:R-:W-:Y:S01]  /*1e50*/  ISETP.GT.U32.AND P4, PT, R2.reuse, R15, PT ;  /* 0x0000000f0200720c */ /* 0x040fe20003f84070 */
[----:B------:R-:W-:Y:S02]  /*1e60*/  VIADD R19, R9, 0x108 ;  /* 0x0000010809137836 */ /* 0x000fe40000000000 */
[----:B0-----:R-:W-:Y:S02]  /*1e70*/  IMAD.MOV.U32 R0, RZ, RZ, R11 ;  /* 0x000000ffff007224 */ /* 0x001fe400078e000b */
[----:B------:R-:W-:Y:S01]  /*1e80*/  IMAD.MOV R11, RZ, RZ, -R17 ;  /* 0x000000ffff0b7224 */ /* 0x000fe200078e0a11 */
[----:B------:R-:W-:Y:S01]  /*1e90*/  IABS R17, R8 ;  /* 0x0000000800117213 */ /* 0x000fe20000000000 */
[----:B------:R-:W-:Y:S01]  /*1ea0*/  @!P3 IMAD.MOV R0, RZ, RZ, -R0 ;  /* 0x000000ffff00b224 */ /* 0x000fe200078e0a00 */
[C---:B------:R-:W-:Y:S01]  /*1eb0*/  ISETP.GT.U32.AND P3, PT, R2.reuse, R16, PT ;  /* 0x000000100200720c */ /* 0x040fe20003f64070 */
[C---:B------:R-:W-:Y:S01]  /*1ec0*/  IMAD R12, R2.reuse, R11, R12 ;  /* 0x0000000b020c7224 */ /* 0x040fe200078e020c */
[----:B------:R-:W-:Y:S01]  /*1ed0*/  LOP3.LUT R11, R3, 0x150, RZ, 0xfc, !PT ;  /* 0x00000150030b7812 */ /* 0x000fe200078efcff */
[--C-:B------:R-:W-:Y:S01]  /*1ee0*/  @!P6 IMAD.IADD R13, R13, 0x1, -R2.reuse ;  /* 0x000000010d0de824 */ /* 0x100fe200078e0a02 */
[----:B------:R0:W-:Y:S01]  /*1ef0*/  STL [R1+0x78], R0 ;  /* 0x0000780001007387 */ /* 0x0001e20000100800 */
[----:B------:R-:W-:Y:S01]  /*1f00*/  @!P4 IMAD.IADD R15, R15, 0x1, -R2 ;  /* 0x000000010f0fc824 */ /* 0x000fe200078e0a02 */
[----:B------:R-:W-:Y:S01]  /*1f10*/  ISETP.GT.U32.AND P6, PT, R2, R12, PT ;  /* 0x0000000c0200720c */ /* 0x000fe20003fc4070 */
[----:B------:R-:W-:-:S04]  /*1f20*/  IMAD.HI.U32 R18, R10, R17, RZ ;  /* 0x000000110a127227 */ /* 0x000fc800078e00ff */
[----:B------:R-:W-:Y:S02]  /*1f30*/  IMAD.MOV R18, RZ, RZ, -R18 ;  /* 0x000000ffff127224 */ /* 0x000fe400078e0a12 */
[----:B------:R-:W-:Y:S01]  /*1f40*/  @!P3 IMAD.IADD R16, R16, 0x1, -R2 ;  /* 0x000000011010b824 */ /* 0x000fe200078e0a02 */
[----:B------:R-:W-:Y:S01]  /*1f50*/  ISETP.GE.AND P3, PT, R7, RZ, PT ;  /* 0x000000ff0700720c */ /* 0x000fe20003f66270 */
[----:B0-----:R-:W-:Y:S01]  /*1f60*/  IMAD.MOV.U32 R0, RZ, RZ, R6 ;  /* 0x000000ffff007224 */ /* 0x001fe200078e0006 */
[----:B------:R-:W-:Y:S01]  /*1f70*/  IABS R7, R11 ;  /* 0x0000000b00077213 */ /* 0x000fe20000000000 */
[----:B------:R-:W-:Y:S02]  /*1f80*/  VIADD R6, R9, 0x158 ;  /* 0x0000015809067836 */ /* 0x000fe40000000000 */
[----:B------:R-:W-:Y:S01]  /*1f90*/  @!P0 IMAD.MOV R0, RZ, RZ, -R0 ;  /* 0x000000ffff008224 */ /* 0x000fe200078e0a00 */
[----:B------:R-:W-:Y:S01]  /*1fa0*/  ISETP.GT.U32.AND P0, PT, R2, R14, PT ;  /* 0x0000000e0200720c */ /* 0x000fe20003f04070 */
[----:B------:R-:W-:Y:S01]  /*1fb0*/  @!P6 IMAD.IADD R12, R12, 0x1, -R2 ;  /* 0x000000010c0ce824 */ /* 0x000fe200078e0a02 */
[----:B------:R-:W-:Y:S01]  /*1fc0*/  ISETP.GE.AND P4, PT, R6, RZ, PT ;  /* 0x000000ff0600720c */ /* 0x000fe20003f86270 */
[----:B------:R-:W-:Y:S01]  /*1fd0*/  IMAD.MOV.U32 R5, RZ, RZ, R13 ;  /* 0x000000ffff057224 */ /* 0x000fe200078e000d */
[----:B------:R0:W-:Y:S01]  /*1fe0*/  STL [R1+0xc8], R0 ;  /* 0x0000c80001007387 */ /* 0x0001e20000100800 */
[----:B------:R-:W-:Y:S01]  /*1ff0*/  IABS R6, R6 ;  /* 0x0000000600067213 */ /* 0x000fe20000000000 */
[----:B------:R-:W-:-:S04]  /*2000*/  IMAD.HI.U32 R13, R10, R7, RZ ;  /* 0x000000070a0d7227 */ /* 0x000fc800078e00ff */
[----:B------:R-:W-:Y:S02]  /*2010*/  @!P3 IMAD.MOV R5, RZ, RZ, -R5 ;  /* 0x000000ffff05b224 */ /* 0x000fe400078e0a05 */
[----:B------:R-:W-:Y:S02]  /*2020*/  IMAD.MOV R13, RZ, RZ, -R13 ;  /* 0x000000ffff0d7224 */ /* 0x000fe400078e0a0d */
[----:B0-----:R-:W-:Y:S02]  /*2030*/  IMAD.MOV.U32 R0, RZ, RZ, R15 ;  /* 0x000000ffff007224 */ /* 0x001fe400078e000f */
[----:B------:R-:W-:Y:S01]  /*2040*/  @!P0 IMAD.IADD R14, R14, 0x1, -R2 ;  /* 0x000000010e0e8824 */ /* 0x000fe200078e0a02 */
[----:B------:R-:W-:Y:S01]  /*2050*/  ISETP.GE.AND P0, PT, R4, RZ, PT ;  /* 0x000000ff0400720c */ /* 0x000fe20003f06270 */
[C---:B------:R-:W-:Y:S01]  /*2060*/  IMAD R4, R2.reuse, R18, R17 ;  /* 0x0000001202047224 */ /* 0x040fe200078e0211 */
[----:B------:R-:W-:Y:S01]  /*2070*/  LOP3.LUT R17, R3, 0x120, RZ, 0xfc, !PT ;  /* 0x0000012003117812 */ /* 0x000fe200078efcff */
[----:B------:R-:W-:Y:S01]  /*2080*/  @!P2 IMAD.MOV R0, RZ, RZ, -R0 ;  /* 0x000000ffff00a224 */ /* 0x000fe200078e0a00 */
[----:B------:R-:W-:Y:S01]  /*2090*/  ISETP.GT.U32.AND P2, PT, R2, R12, PT ;  /* 0x0000000c0200720c */ /* 0x000fe20003f44070 */
[----:B------:R-:W-:Y:S01]  /*20a0*/  IMAD.HI.U32 R15, R10, R6, RZ ;  /* 0x000000060a0f7227 */ /* 0x000fe200078e00ff */
[----:B------:R-:W-:-:S02]  /*20b0*/  ISETP.GT.U32.AND P6, PT, R2, R14, PT ;  /* 0x0000000e0200720c */ /* 0x000fc40003fc4070 */
[C---:B------:R-:W-:Y:S01]  /*20c0*/  ISETP.GT.U32.AND P3, PT, R2.reuse, R4, PT ;  /* 0x000000040200720c */ /* 0x040fe20003f64070 */
[----:B------:R-:W-:Y:S01]  /*20d0*/  IMAD.MOV R15, RZ, RZ, -R15 ;  /* 0x000000ffff0f7224 */ /* 0x000fe200078e0a0f */
[----:B------:R0:W-:Y:S01]  /*20e0*/  STL [R1+0xa4], R0 ;  /* 0x0000a40001007387 */ /* 0x0001e20000100800 */
[C---:B------:R-:W-:Y:S02]  /*20f0*/  IMAD R7, R2.reuse, R13, R7 ;  /* 0x0000000d02077224 */ /* 0x040fe400078e0207 */
[----:B------:R-:W-:Y:S01]  /*2100*/  IMAD R6, R2, R15, R6 ;  /* 0x0000000f02067224 */ /* 0x000fe200078e0206 */
[----:B------:R1:W-:Y:S01]  /*2110*/  STL [R1+0xa8], R5 ;  /* 0x0000a80501007387 */ /* 0x0003e20000100800 */
[----:B------:R-:W-:Y:S02]  /*2120*/  VIADD R13, R9, 0x138 ;  /* 0x00000138090d7836 */ /* 0x000fe40000000000 */
[--C-:B------:R-:W-:Y:S01]  /*2130*/  @!P2 IMAD.IADD R12, R12, 0x1, -R2.reuse ;  /* 0x000000010c0ca824 */ /* 0x100fe200078e0a02 */
[----:B------:R-:W-:Y:S01]  /*2140*/  ISETP.GT.U32.AND P2, PT, R2, R6, PT ;  /* 0x000000060200720c */ /* 0x000fe20003f44070 */
[----:B------:R-:W-:-:S02]  /*2150*/  @!P6 IMAD.IADD R14, R14, 0x1, -R2 ;  /* 0x000000010e0ee824 */ /* 0x000fc400078e0a02 */
[----:B------:R-:W-:Y:S02]  /*2160*/  @!P3 IMAD.IADD R4, R4, 0x1, -R2 ;  /* 0x000000010404b824 */ /* 0x000fe400078e0a02 */
[----:B0-----:R-:W-:Y:S02]  /*2170*/  IMAD.MOV.U32 R0, RZ, RZ, R16 ;  /* 0x000000ffff007224 */ /* 0x001fe400078e0010 */
[----:B-1----:R-:W-:Y:S01]  /*2180*/  IMAD.MOV.U32 R5, RZ, RZ, R14 ;  /* 0x000000ffff057224 */ /* 0x002fe200078e000e */
[----:B------:R-:W-:Y:S01]  /*2190*/  ISETP.GT.U32.AND P3, PT, R2, R4, PT ;  /* 0x000000040200720c */ /* 0x000fe20003f64070 */
[----:B------:R-:W-:Y:S01]  /*21a0*/  @!P5 IMAD.MOV R0, RZ, RZ, -R0 ;  /* 0x000000ffff00d224 */ /* 0x000fe200078e0a00 */
[----:B------:R-:W-:Y:S01]  /*21b0*/  ISETP.GE.AND P5, PT, R8, RZ, PT ;  /* 0x000000ff0800720c */ /* 0x000fe20003fa6270 */
[----:B------:R-:W-:Y:S01]  /*21c0*/  @!P0 IMAD.MOV R5, RZ, RZ, -R5 ;  /* 0x000000ffff058224 */ /* 0x000fe200078e0a05 */
[----:B------:R-:W-:Y:S01]  /*21d0*/  ISETP.GT.U32.AND P0, PT, R2, R7, PT ;  /* 0x000000070200720c */ /* 0x000fe20003f04070 */
[----:B------:R-:W-:Y:S01]  /*21e0*/  @!P2 IMAD.IADD R6, R6, 0x1, -R2 ;  /* 0x000000010606a824 */ /* 0x000fe200078e0a02 */
[----:B------:R0:W-:Y:S01]  /*21f0*/  STL [R1+0xac], R0 ;  /* 0x0000ac0001007387 */ /* 0x0001e20000100800 */
[----:B------:R-:W-:-:S02]  /*2200*/  VIADD R8, R9, 0x148 ;  /* 0x0000014809087836 */ /* 0x000fc40000000000 */
[----:B------:R-:W-:Y:S01]  /*2210*/  VIADD R29, R9, 0x48 ;  /* 0x00000048091d7836 */ /* 0x000fe20000000000 */
[----:B------:R-:W-:Y:S01]  /*2220*/  ISETP.GT.U32.AND P2, PT, R2, R6, PT ;  /* 0x000000060200720c */ /* 0x000fe20003f44070 */
[----:B------:R-:W-:Y:S01]  /*2230*/  STL [R1+0xc4], R5 ;  /* 0x0000c40501007387 */ /* 0x000fe20000100800 */
[----:B------:R-:W-:Y:S01]  /*2240*/  IABS R15, R8 ;  /* 0x00000008000f7213 */ /* 0x000fe20000000000 */
[----:B------:R-:W-:Y:S01]  /*2250*/  @!P3 IMAD.IADD R4, R4, 0x1, -R2 ;  /* 0x000000010404b824 */ /* 0x000fe200078e0a02 */
[----:B------:R-:W-:Y:S01]  /*2260*/  ISETP.GE.AND P6, PT, R8, RZ, PT ;  /* 0x000000ff0800720c */ /* 0x000fe20003fc6270 */
[----:B0-----:R-:W-:Y:S01]  /*2270*/  IMAD.MOV.U32 R0, RZ, RZ, R12 ;  /* 0x000000ffff007224 */ /* 0x001fe200078e000c */
[----:B------:R-:W-:Y:S01]  /*2280*/  LOP3.LUT R8, R3, 0x140, RZ, 0xfc, !PT ;  /* 0x0000014003087812 */ /* 0x000fe200078efcff */
[----:B------:R-:W-:Y:S01]  /*2290*/  @!P0 IMAD.IADD R7, R7, 0x1, -R2 ;  /* 0x0000000107078824 */ /* 0x000fe200078e0a02 */
[----:B------:R-:W-:Y:S01]  /*22a0*/  ISETP.GE.AND P3, PT, R11, RZ, PT ;  /* 0x000000ff0b00720c */ /* 0x000fe20003f66270 */
[----:B------:R-:W-:Y:S01]  /*22b0*/  @!P1 IMAD.MOV R0, RZ, RZ, -R0 ;  /* 0x000000ffff009224 */ /* 0x000fe200078e0a00 */
[----:B------:R-:W-:Y:S01]  /*22c0*/  IABS R14, R8 ;  /* 0x00000008000e7213 */ /* 0x000fe20000000000 */
[----:B------:R-:W-:Y:S01]  /*22d0*/  IMAD.HI.U32 R12, R10, R15, RZ ;  /* 0x0000000f0a0c7227 */ /* 0x000fe200078e00ff */
[----:B------:R-:W-:-:S02]  /*22e0*/  ISETP.GT.U32.AND P0, PT, R2, R7, PT ;  /* 0x000000070200720c */ /* 0x000fc40003f04070 */
[----:B------:R0:W-:Y:S01]  /*22f0*/  STL [R1+0xc0], R0 ;  /* 0x0000c00001007387 */ /* 0x0001e20000100800 */
[----:B------:R-:W-:Y:S01]  /*2300*/  IMAD.MOV R12, RZ, RZ, -R12 ;  /* 0x000000ffff0c7224 */ /* 0x000fe200078e0a0c */
[----:B------:R-:W-:Y:S01]  /*2310*/  ISETP.GE.AND P1, PT, R13, RZ, PT ;  /* 0x000000ff0d00720c */ /* 0x000fe20003f26270 */
[----:B------:R-:W-:Y:S01]  /*2320*/  @!P2 IMAD.IADD R6, R6, 0x1, -R2 ;  /* 0x000000010606a824 */ /* 0x000fe200078e0a02 */
[----:B------:R-:W-:Y:S01]  /*2330*/  IABS R13, R13 ;  /* 0x0000000d000d7213 */ /* 0x000fe20000000000 */
[----:B------:R-:W-:Y:S01]  /*2340*/  IMAD R15, R2, R12, R15 ;  /* 0x0000000c020f7224 */ /* 0x000fe200078e020f */
[----:B------:R-:W-:Y:S01]  /*2350*/  ISETP.GE.AND P2, PT, R8, RZ, PT ;  /* 0x000000ff0800720c */ /* 0x000fe20003f46270 */
[----:B------:R-:W-:Y:S01]  /*2360*/  IMAD.HI.U32 R11, R10, R14, RZ ;  /* 0x0000000e0a0b7227 */ /* 0x000fe200078e00ff */
[----:B------:R-:W-:-:S03]  /*2370*/  IABS R28, R29 ;  /* 0x0000001d001c7213 */ /* 0x000fc60000000000 */
[----:B0-----:R-:W-:Y:S02]  /*2380*/  IMAD.MOV.U32 R0, RZ, RZ, R4 ;  /* 0x000000ffff007224 */ /* 0x001fe400078e0004 */
[----:B------:R-:W-:-:S04]  /*2390*/  IMAD.HI.U32 R4, R10, R13, RZ ;  /* 0x0000000d0a047227 */ /* 0x000fc800078e00ff */
[----:B------:R-:W-:Y:S01]  /*23a0*/  @!P5 IMAD.MOV R0, RZ, RZ, -R0 ;  /* 0x000000ffff00d224 */ /* 0x000fe200078e0a00 */
[C---:B------:R-:W-:Y:S01]  /*23b0*/  ISETP.GT.U32.AND P5, PT, R2.reuse, R15, PT ;  /* 0x0000000f0200720c */ /* 0x040fe20003fa4070 */
[----:B------:R-:W-:Y:S02]  /*23c0*/  IMAD.MOV R11, RZ, RZ, -R11 ;  /* 0x000000ffff0b7224 */ /* 0x000fe400078e0a0b */
[----:B------:R-:W-:Y:S01]  /*23d0*/  IMAD.MOV R4, RZ, RZ, -R4 ;  /* 0x000000ffff047224 */ /* 0x000fe200078e0a04 */
[----:B------:R0:W-:Y:S01]  /*23e0*/  STL [R1+0xb0], R0 ;  /* 0x0000b00001007387 */ /* 0x0001e20000100800 */
[----:B------:R-:W-:Y:S02]  /*23f0*/  @!P0 IMAD.IADD R7, R7, 0x1, -R2 ;  /* 0x0000000107078824 */ /* 0x000fe400078e0a02 */
[C---:B------:R-:W-:Y:S02]  /*2400*/  IMAD R14, R2.reuse, R11, R14 ;  /* 0x0000000b020e7224 */ /* 0x040fe400078e020e */
[C---:B------:R-:W-:Y:S01]  /*2410*/  IMAD R13, R2.reuse, R4, R13 ;  /* 0x00000004020d7224 */ /* 0x040fe200078e020d */
[----:B------:R-:W-:Y:S01]  /*2420*/  LOP3.LUT R4, R3, 0x130, RZ, 0xfc, !PT ;  /* 0x0000013003047812 */ /* 0x000fe200078efcff */
[----:B------:R-:W-:Y:S01]  /*2430*/  VIADD R8, R9, 0x128 ;  /* 0x0000012809087836 */ /* 0x000fe20000000000 */
[----:B------:R-:W-:Y:S01]  /*2440*/  ISETP.GT.U32.AND P0, PT, R2, R14, PT ;  /* 0x0000000e0200720c */ /* 0x000fe20003f04070 */
[----:B------:R-:W-:Y:S01]  /*2450*/  @!P5 IMAD.IADD R15, R15, 0x1, -R2 ;  /* 0x000000010f0fd824 */ /* 0x000fe200078e0a02 */
[----:B------:R-:W-:Y:S01]  /*2460*/  IABS R12, R4 ;  /* 0x00000004000c7213 */ /* 0x000fe20000000000 */
[----:B0-----:R-:W-:-:S02]  /*2470*/  IMAD.MOV.U32 R0, RZ, RZ, R6 ;  /* 0x000000ffff007224 */ /* 0x001fc400078e0006 */
[----:B------:R-:W-:Y:S01]  /*2480*/  VIADD R6, R9, 0x118 ;  /* 0x0000011809067836 */ /* 0x000fe20000000000 */
[----:B------:R-:W-:Y:S01]  /*2490*/  ISETP.GT.U32.AND P5, PT, R2, R15, PT ;  /* 0x0000000f0200720c */ /* 0x000fe20003fa4070 */
[----:B------:R-:W-:Y:S01]  /*24a0*/  @!P4 IMAD.MOV R0, RZ, RZ, -R0 ;  /* 0x000000ffff00c224 */ /* 0x000fe200078e0a00 */
[----:B------:R-:W-:Y:S01]  /*24b0*/  ISETP.GE.AND P4, PT, R8, RZ, PT ;  /* 0x000000ff0800720c */ /* 0x000fe20003f86270 */
[----:B------:R-:W-:Y:S01]  /*24c0*/  IMAD.HI.U32 R18, R10, R12, RZ ;  /* 0x0000000c0a127227 */ /* 0x000fe200078e00ff */
[----:B------:R-:W-:Y:S02]  /*24d0*/  IABS R8, R8 ;  /* 0x0000000800087213 */ /* 0x000fe40000000000 */
[----:B------:R0:W-:Y:S01]  /*24e0*/  STL [R1+0xb8], R0 ;  /* 0x0000b80001007387 */ /* 0x0001e20000100800 */
[----:B------:R-:W-:Y:S02]  /*24f0*/  @!P0 IMAD.IADD R14, R14, 0x1, -R2 ;  /* 0x000000010e0e8824 */ /* 0x000fe400078e0a02 */
[----:B------:R-:W-:-:S03]  /*2500*/  IMAD.HI.U32 R11, R10, R8, RZ ;  /* 0x000000080a0b7227 */ /* 0x000fc600078e00ff */
[----:B------:R-:W-:Y:S01]  /*2510*/  ISETP.GT.U32.AND P0, PT, R2, R14, PT ;  /* 0x0000000e0200720c */ /* 0x000fe20003f04070 */
[----:B------:R-:W-:Y:S01]  /*2520*/  @!P5 IMAD.IADD R15, R15, 0x1, -R2 ;  /* 0x000000010f0fd824 */ /* 0x000fe200078e0a02 */
[----:B------:R-:W-:Y:S01]  /*2530*/  ISETP.GE.AND P5, PT, R6, RZ, PT ;  /* 0x000000ff0600720c */ /* 0x000fe20003fa6270 */
[----:B------:R-:W-:Y:S01]  /*2540*/  IMAD.MOV R11, RZ, RZ, -R11 ;  /* 0x000000ffff0b7224 */ /* 0x000fe200078e0a0b */
[----:B------:R-:W-:Y:S01]  /*2550*/  IABS R6, R6 ;  /* 0x0000000600067213 */ /* 0x000fe20000000000 */
[----:B0-----:R-:W-:Y:S01]  /*2560*/  IMAD.MOV.U32 R0, RZ, RZ, R7 ;  /* 0x000000ffff007224 */ /* 0x001fe200078e0007 */
[----:B------:R-:W-:Y:S01]  /*2570*/  IABS R7, R17 ;  /* 0x0000001100077213 */ /* 0x000fe20000000000 */
[C---:B------:R-:W-:Y:S02]  /*2580*/  IMAD R8, R2.reuse, R11, R8 ;  /* 0x0000000b02087224 */ /* 0x040fe400078e0208 */
[----:B------:R-:W-:Y:S01]  /*2590*/  @!P3 IMAD.MOV R0, RZ, RZ, -R0 ;  /* 0x000000ffff00b224 */ /* 0x000fe200078e0a00 */
[----:B------:R-:W-:Y:S01]  /*25a0*/  ISETP.GT.U32.AND P3, PT, R2, R13, PT ;  /* 0x0000000d0200720c */ /* 0x000fe20003f64070 */
[----:B------:R-:W-:-:S03]  /*25b0*/  IMAD.HI.U32 R16, R10, R7, RZ ;  /* 0x000000070a107227 */ /* 0x000fc600078e00ff */
[----:B------:R0:W-:Y:S01]  /*25c0*/  STL [R1+0xb4], R0 ;  /* 0x0000b40001007387 */ /* 0x0001e20000100800 */
[----:B------:R-:W-:Y:S02]  /*25d0*/  IMAD.MOV R16, RZ, RZ, -R16 ;  /* 0x000000ffff107224 */ /* 0x000fe400078e0a10 */
[----:B------:R-:W-:Y:S02]  /*25e0*/  IMAD.MOV.U32 R5, RZ, RZ, R15 ;  /* 0x000000ffff057224 */ /* 0x000fe400078e000f */
[----:B------:R-:W-:Y:S02]  /*25f0*/  IMAD.MOV R18, RZ, RZ, -R18 ;  /* 0x000000ffff127224 */ /* 0x000fe400078e0a12 */
[C---:B------:R-:W-:Y:S02]  /*2600*/  IMAD R7, R2.reuse, R16, R7 ;  /* 0x0000001002077224 */ /* 0x040fe400078e0207 */
[----:B------:R-:W-:Y:S02]  /*2610*/  @!P3 IMAD.IADD R13, R13, 0x1, -R2 ;  /* 0x000000010d0db824 */ /* 0x000fe400078e0a02 */
[----:B------:R-:W-:Y:S01]  /*2620*/  @!P6 IMAD.MOV R5, RZ, RZ, -R5 ;  /* 0x000000ffff05e224 */ /* 0x000fe200078e0a05 */
[C---:B------:R-:W-:Y:S01]  /*2630*/  ISETP.GT.U32.AND P6, PT, R2.reuse, R8, PT ;  /* 0x000000080200720c */ /* 0x040fe20003fc4070 */
[C---:B------:R-:W-:Y:S01]  /*2640*/  IMAD R12, R2.reuse, R18, R12 ;  /* 0x00000012020c7224 */ /* 0x040fe200078e020c */
[----:B------:R-:W-:Y:S01]  /*2650*/  ISETP.GT.U32.AND P3, PT, R2, R13, PT ;  /* 0x0000000d0200720c */ /* 0x000fe20003f64070 */
[----:B------:R-:W-:Y:S01]  /*2660*/  @!P0 IMAD.IADD R14, R14, 0x1, -R2 ;  /* 0x000000010e0e8824 */ /* 0x000fe200078e0a02 */
[----:B------:R-:W-:Y:S01]  /*2670*/  STL [R1+0x98], R5 ;  /* 0x0000980501007387 */ /* 0x000fe20000100800 */
[----:B------:R-:W-:Y:S01]  /*2680*/  IMAD.HI.U32 R11, R10, R6, RZ ;  /* 0x000000060a0b7227 */ /* 0x000fe200078e00ff */
[----:B------:R-:W-:-:S02]  /*2690*/  ISETP.GT.U32.AND P0, PT, R2, R12, PT ;  /* 0x0000000c0200720c */ /* 0x000fc40003f04070 */
[----:B------:R-:W-:Y:S01]  /*26a0*/  LOP3.LUT R18, R3, 0x100, RZ, 0xfc, !PT ;  /* 0x0000010003127812 */ /* 0x000fe200078efcff */
[----:B0-----:R-:W-:Y:S02]  /*26b0*/  IMAD.MOV.U32 R0, RZ, RZ, R14 ;  /* 0x000000ffff007224 */ /* 0x001fe400078e000e */
[----:B------:R-:W-:Y:S01]  /*26c0*/  IMAD.MOV R11, RZ, RZ, -R11 ;  /* 0x000000ffff0b7224 */ /* 0x000fe200078e0a0b */
[----:B------:R-:W-:Y:S01]  /*26d0*/  IABS R15, R18 ;  /* 0x00000012000f7213 */ /* 0x000fe20000000000 */
[----:B------:R-:W-:Y:S01]  /*26e0*/  @!P2 IMAD.MOV R0, RZ, RZ, -R0 ;  /* 0x000000ffff00a224 */ /* 0x000fe200078e0a00 */
[----:B------:R-:W-:Y:S01]  /*26f0*/  ISETP.GE.AND P2, PT, R4, RZ, PT ;  /* 0x000000ff0400720c */ /* 0x000fe20003f46270 */
[--C-:B------:R-:W-:Y:S01]  /*2700*/  @!P3 IMAD.IADD R13, R13, 0x1, -R2.reuse ;  /* 0x000000010d0db824 */ /* 0x100fe200078e0a02 */
[----:B------:R-:W-:Y:S01]  /*2710*/  ISETP.GT.U32.AND P3, PT, R2, R7, PT ;  /* 0x000000070200720c */ /* 0x000fe20003f64070 */
[--C-:B------:R-:W-:Y:S01]  /*2720*/  @!P6 IMAD.IADD R8, R8, 0x1, -R2.reuse ;  /* 0x000000010808e824 */ /* 0x100fe200078e0a02 */
[----:B------:R-:W-:Y:S01]  /*2730*/  LOP3.LUT R4, R3, 0x110, RZ, 0xfc, !PT ;  /* 0x0000011003047812 */ /* 0x000fe200078efcff */
[----:B------:R-:W-:Y:S01]  /*2740*/  @!P0 IMAD.IADD R12, R12, 0x1, -R2 ;  /* 0x000000010c0c8824 */ /* 0x000fe200078e0a02 */
[----:B------:R0:W-:Y:S01]  /*2750*/  STL [R1+0x9c], R0 ;  /* 0x00009c0001007387 */ /* 0x0001e20000100800 */
[C---:B------:R-:W-:Y:S01]  /*2760*/  IMAD R6, R2.reuse, R11, R6 ;  /* 0x0000000b02067224 */ /* 0x040fe200078e0206 */
[----:B------:R-:W-:Y:S01]  /*2770*/  IABS R16, R4 ;  /* 0x0000000400107213 */ /* 0x000fe20000000000 */
[----:B------:R-:W-:Y:S01]  /*2780*/  VIADD R11, R9, 0xf8 ;  /* 0x000000f8090b7836 */ /* 0x000fe20000000000 */
[----:B------:R-:W-:-:S02]  /*2790*/  ISETP.GT.U32.AND P6, PT, R2, R12, PT ;  /* 0x0000000c0200720c */ /* 0x000fc40003fc4070 */
[----:B------:R-:W-:Y:S01]  /*27a0*/  ISETP.GE.AND P0, PT, R19, RZ, PT ;  /* 0x000000ff1300720c */ /* 0x000fe20003f06270 */
[----:B------:R-:W-:Y:S01]  /*27b0*/  IMAD.HI.U32 R14, R10, R16, RZ ;  /* 0x000000100a0e7227 */ /* 0x000fe200078e00ff */
[----:B------:R-:W-:-:S03]  /*27c0*/  IABS R19, R19 ;  /* 0x0000001300137213 */ /* 0x000fc60000000000 */
[----:B------:R-:W-:Y:S01]  /*27d0*/  @!P3 IMAD.IADD R7, R7, 0x1, -R2 ;  /* 0x000000010707b824 */ /* 0x000fe200078e0a02 */
[C---:B------:R-:W-:Y:S01]  /*27e0*/  ISETP.GT.U32.AND P3, PT, R2.reuse, R8, PT ;  /* 0x000000080200720c */ /* 0x040fe20003f64070 */
[----:B------:R-:W-:Y:S02]  /*27f0*/  IMAD.MOV R14, RZ, RZ, -R14 ;  /* 0x000000ffff0e7224 */ /* 0x000fe400078e0a0e */
[----:B0-----:R-:W-:Y:S01]  /*2800*/  IMAD.MOV.U32 R0, RZ, RZ, R13 ;  /* 0x000000ffff007224 */ /* 0x001fe200078e000d */
[----:B------:R-:W-:Y:S01]  /*2810*/  IABS R13, R11 ;  /* 0x0000000b000d7213 */ /* 0x000fe20000000000 */
[C---:B------:R-:W-:Y:S02]  /*2820*/  IMAD R16, R2.reuse, R14, R16 ;  /* 0x0000000e02107224 */ /* 0x040fe400078e0210 */
[----:B------:R-:W-:Y:S01]  /*2830*/  @!P1 IMAD.MOV R0, RZ, RZ, -R0 ;  /* 0x000000ffff009224 */ /* 0x000fe200078e0a00 */
[----:B------:R-:W-:Y:S01]  /*2840*/  ISETP.GT.U32.AND P1, PT, R2, R7, PT ;  /* 0x000000070200720c */ /* 0x000fe20003f24070 */
[--C-:B------:R-:W-:Y:S01]  /*2850*/  @!P6 IMAD.IADD R12, R12, 0x1, -R2.reuse ;  /* 0x000000010c0ce824 */ /* 0x100fe200078e0a02 */
[----:B------:R-:W-:Y:S01]  /*2860*/  ISETP.GT.U32.AND P6, PT, R2, R6, PT ;  /* 0x000000060200720c */ /* 0x000fe20003fc4070 */
[----:B------:R-:W-:Y:S01]  /*2870*/  IMAD.HI.U32 R20, R10, R19, RZ ;  /* 0x000000130a147227 */ /* 0x000fe200078e00ff */
[----:B------:R0:W-:Y:S03]  /*2880*/  STL [R1+0xa0], R0 ;  /* 0x0000a00001007387 */ /* 0x0001e60000100800 */
[----:B------:R-:W-:Y:S01]  /*2890*/  @!P3 IMAD.IADD R8, R8, 0x1, -R2 ;  /* 0x000000010808b824 */ /* 0x000fe200078e0a02 */
[----:B------:R-:W-:Y:S01]  /*28a0*/  ISETP.GT.U32.AND P3, PT, R2, R16, PT ;  /* 0x000000100200720c */ /* 0x000fe20003f64070 */
[----:B------:R-:W-:-:S04]  /*28b0*/  IMAD.HI.U32 R14, R10, R15, RZ ;  /* 0x0000000f0a0e7227 */ /* 0x000fc800078e00ff */
[--C-:B------:R-:W-:Y:S01]  /*28c0*/  @!P1 IMAD.IADD R7, R7, 0x1, -R2.reuse ;  /* 0x0000000107079824 */ /* 0x100fe200078e0a02 */
[----:B------:R-:W-:Y:S01]  /*28d0*/  ISETP.GE.AND P1, PT, R11, RZ, PT ;  /* 0x000000ff0b00720c */ /* 0x000fe20003f26270 */
[----:B------:R-:W-:Y:S01]  /*28e0*/  @!P6 IMAD.IADD R6, R6, 0x1, -R2 ;  /* 0x000000010606e824 */ /* 0x000fe200078e0a02 */
[----:B------:R-:W-:Y:S01]  /*28f0*/  ISETP.GE.AND P6, PT, R17, RZ, PT ;  /* 0x000000ff1100720c */ /* 0x000fe20003fc6270 */
[----:B0-----:R-:W-:Y:S01]  /*2900*/  IMAD.MOV.U32 R0, RZ, RZ, R12 ;  /* 0x000000ffff007224 */ /* 0x001fe200078e000c */
[----:B------:R-:W-:Y:S01]  /*2910*/  LOP3.LUT R12, R3, 0xf0, RZ, 0xfc, !PT ;  /* 0x000000f0030c7812 */ /* 0x000fe200078efcff */
[----:B------:R-:W-:-:S04]  /*2920*/  IMAD.HI.U32 R11, R10, R13, RZ ;  /* 0x0000000d0a0b7227 */ /* 0x000fc800078e00ff */
[----:B------:R-:W-:Y:S02]  /*2930*/  @!P3 IMAD.IADD R16, R16, 0x1, -R2 ;  /* 0x000000011010b824 */ /* 0x000fe400078e0a02 */
[----:B------:R-:W-:Y:S02]  /*2940*/  IMAD.MOV R20, RZ, RZ, -R20 ;  /* 0x000000ffff147224 */ /* 0x000fe400078e0a14 */
[----:B------:R-:W-:Y:S01]  /*2950*/  @!P2 IMAD.MOV R0, RZ, RZ, -R0 ;  /* 0x000000ffff00a224 */ /* 0x000fe200078e0a00 */
[C---:B------:R-:W-:Y:S01]  /*2960*/  ISETP.GT.U32.AND P3, PT, R2.reuse, R16, PT ;  /* 0x000000100200720c */ /* 0x040fe20003f64070 */
[----:B------:R-:W-:Y:S01]  /*2970*/  IMAD.MOV R11, RZ, RZ, -R11 ;  /* 0x000000ffff0b7224 */ /* 0x000fe200078e0a0b */
[C---:B------:R-:W-:Y:S01]  /*2980*/  ISETP.GT.U32.AND P2, PT, R2.reuse, R6, PT ;  /* 0x000000060200720c */ /* 0x040fe20003f44070 */
[----:B------:R-:W-:Y:S01]  /*2990*/  IMAD.MOV R14, RZ, RZ, -R14 ;  /* 0x000000ffff0e7224 */ /* 0x000fe200078e0a0e */
[----:B------:R0:W-:Y:S01]  /*29a0*/  STL [R1+0x94], R0 ;  /* 0x0000940001007387 */ /* 0x0001e20000100800 */
[----:B------:R-:W-:-:S02]  /*29b0*/  IMAD R17, R2, R20, R19 ;  /* 0x0000001402117224 */ /* 0x000fc400078e0213 */
[----:B------:R-:W-:Y:S01]  /*29c0*/  IMAD.MOV.U32 R5, RZ, RZ, R8 ;  /* 0x000000ffff057224 */ /* 0x000fe200078e0008 */
[----:B------:R-:W-:Y:S01]  /*29d0*/  IABS R8, R12 ;  /* 0x0000000c00087213 */ /* 0x000fe20000000000 */
[C---:B------:R-:W-:Y:S01]  /*29e0*/  IMAD R13, R2.reuse, R11, R13 ;  /* 0x0000000b020d7224 */ /* 0x040fe200078e020d */
[----:B------:R-:W-:Y:S01]  /*29f0*/  LOP3.LUT R11, R3, 0xe0, RZ, 0xfc, !PT ;  /* 0x000000e0030b7812 */ /* 0x000fe200078efcff */
[C---:B------:R-:W-:Y:S02]  /*2a00*/  IMAD R15, R2.reuse, R14, R15 ;  /* 0x0000000e020f7224 */ /* 0x040fe400078e020f */
[----:B------:R-:W-:Y:S01]  /*2a10*/  @!P4 IMAD.MOV R5, RZ, RZ, -R5 ;  /* 0x000000ffff05c224 */ /* 0x000fe200078e0a05 */
[----:B------:R-:W-:Y:S01]  /*2a20*/  ISETP.GT.U32.AND P4, PT, R2, R17, PT ;  /* 0x000000110200720c */ /* 0x000fe20003f84070 */
[----:B0-----:R-:W-:Y:S02]  /*2a30*/  IMAD.MOV.U32 R0, RZ, RZ, R7 ;  /* 0x000000ffff007224 */ /* 0x001fe400078e0007 */
[----:B------:R-:W-:Y:S01]  /*2a40*/  @!P3 IMAD.IADD R16, R16, 0x1, -R2 ;  /* 0x000000011010b824 */ /* 0x000fe200078e0a02 */
[C---:B------:R-:W-:Y:S01]  /*2a50*/  ISETP.GT.U32.AND P3, PT, R2.reuse, R13, PT ;  /* 0x0000000d0200720c */ /* 0x040fe20003f64070 */
[----:B------:R-:W-:Y:S01]  /*2a60*/  @!P6 IMAD.MOV R0, RZ, RZ, -R0 ;  /* 0x000000ffff00e224 */ /* 0x000fe200078e0a00 */
[----:B------:R-:W-:Y:S01]  /*2a70*/  ISETP.GT.U32.AND P6, PT, R2, R15, PT ;  /* 0x0000000f0200720c */ /* 0x000fe20003fc4070 */
[----:B------:R-:W-:Y:S01]  /*2a80*/  VIADD R7, R9, 0xe8 ;  /* 0x000000e809077836 */ /* 0x000fe20000000000 */
[----:B------:R-:W-:Y:S01]  /*2a90*/  STL [R1+0x90], R5 ;  /* 0x0000900501007387 */ /* 0x000fe20000100800 */
[----:B------:R-:W-:-:S02]  /*2aa0*/  @!P2 IMAD.IADD R6, R6, 0x1, -R2 ;  /* 0x000000010606a824 */ /* 0x000fc400078e0a02 */
[----:B------:R-:W-:Y:S01]  /*2ab0*/  VIADD R14, R9, 0xd8 ;  /* 0x000000d8090e7836 */ /* 0x000fe20000000000 */
[----:B------:R0:W-:Y:S01]  /*2ac0*/  STL [R1+0x8c], R0 ;  /* 0x00008c0001007387 */ /* 0x0001e20000100800 */
[--C-:B------:R-:W-:Y:S01]  /*2ad0*/  @!P4 IMAD.IADD R17, R17, 0x1, -R2.reuse ;  /* 0x000000011111c824 */ /* 0x100fe200078e0a02 */
[----:B------:R-:W-:Y:S02]  /*2ae0*/  ISETP.GE.AND P2, PT, R7, RZ, PT ;  /* 0x000000ff0700720c */ /* 0x000fe40003f46270 */
[----:B------:R-:W-:Y:S01]  /*2af0*/  IABS R7, R7 ;  /* 0x0000000700077213 */ /* 0x000fe20000000000 */
[--C-:B------:R-:W-:Y:S01]  /*2b00*/  @!P3 IMAD.IADD R13, R13, 0x1, -R2.reuse ;  /* 0x000000010d0db824 */ /* 0x100fe200078e0a02 */
[----:B------:R-:W-:Y:S01]  /*2b10*/  ISETP.GE.AND P4, PT, R14, RZ, PT ;  /* 0x000000ff0e00720c */ /* 0x000fe20003f86270 */
[----:B------:R-:W-:Y:S01]  /*2b20*/  @!P6 IMAD.IADD R15, R15, 0x1, -R2 ;  /* 0x000000010f0fe824 */ /* 0x000fe200078e0a02 */
[----:B------:R-:W-:Y:S01]  /*2b30*/  ISETP.GT.U32.AND P6, PT, R2, R17, PT ;  /* 0x000000110200720c */ /* 0x000fe20003fc4070 */
[----:B------:R-:W-:Y:S01]  /*2b40*/  IMAD.HI.U32 R19, R10, R7, RZ ;  /* 0x000000070a137227 */ /* 0x000fe200078e00ff */
[----:B------:R-:W-:-:S02]  /*2b50*/  ISETP.GT.U32.AND P3, PT, R2, R13, PT ;  /* 0x0000000d0200720c */ /* 0x000fc40003f64070 */
[----:B------:R-:W-:Y:S01]  /*2b60*/  IABS R14, R14 ;  /* 0x0000000e000e7213 */ /* 0x000fe20000000000 */
[----:B0-----:R-:W-:Y:S02]  /*2b70*/  IMAD.MOV.U32 R0, RZ, RZ, R6 ;  /* 0x000000ffff007224 */ /* 0x001fe400078e0006 */
[----:B------:R-:W-:-:S04]  /*2b80*/  IMAD.HI.U32 R6, R10, R8, RZ ;  /* 0x000000080a067227 */ /* 0x000fc800078e00ff */
[----:B------:R-:W-:Y:S01]  /*2b90*/  @!P5 IMAD.MOV R0, RZ, RZ, -R0 ;  /* 0x000000ffff00d224 */ /* 0x000fe200078e0a00 */
[C---:B------:R-:W-:Y:S01]  /*2ba0*/  ISETP.GT.U32.AND P5, PT, R2.reuse, R15, PT ;  /* 0x0000000f0200720c */ /* 0x040fe20003fa4070 */
[----:B------:R-:W-:Y:S02]  /*2bb0*/  IMAD.MOV R6, RZ, RZ, -R6 ;  /* 0x000000ffff067224 */ /* 0x000fe400078e0a06 */
[----:B------:R-:W-:Y:S01]  /*2bc0*/  IMAD.MOV R19, RZ, RZ, -R19 ;  /* 0x000000ffff137224 */ /* 0x000fe200078e0a13 */
[----:B------:R0:W-:Y:S01]  /*2bd0*/  STL [R1+0x88], R0 ;  /* 0x0000880001007387 */ /* 0x0001e20000100800 */
[C---:B------:R-:W-:Y:S01]  /*2be0*/  IMAD R8, R2.reuse, R6, R8 ;  /* 0x0000000602087224 */ /* 0x040fe200078e0208 */
[----:B------:R-:W-:Y:S01]  /*2bf0*/  IABS R6, R11 ;  /* 0x0000000b00067213 */ /* 0x000fe20000000000 */
[C---:B------:R-:W-:Y:S02]  /*2c00*/  IMAD R7, R2.reuse, R19, R7 ;  /* 0x0000001302077224 */ /* 0x040fe400078e0207 */
[--C-:B------:R-:W-:Y:S01]  /*2c10*/  @!P6 IMAD.IADD R17, R17, 0x1, -R2.reuse ;  /* 0x000000011111e824 */ /* 0x100fe200078e0a02 */
[C---:B------:R-:W-:Y:S01]  /*2c20*/  ISETP.GT.U32.AND P6, PT, R2.reuse, R8, PT ;  /* 0x000000080200720c */ /* 0x040fe20003fc4070 */
[--C-:B------:R-:W-:Y:S01]  /*2c30*/  @!P3 IMAD.IADD R13, R13, 0x1, -R2.reuse ;  /* 0x000000010d0db824 */ /* 0x100fe200078e0a02 */
[----:B------:R-:W-:Y:S01]  /*2c40*/  ISETP.GT.U32.AND P3, PT, R2, R7, PT ;  /* 0x000000070200720c */ /* 0x000fe20003f64070 */
[----:B------:R-:W-:Y:S01]  /*2c50*/  @!P5 IMAD.IADD R15, R15, 0x1, -R2 ;  /* 0x000000010f0fd824 */ /* 0x000fe200078e0a02 */
[----:B------:R-:W-:Y:S01]  /*2c60*/  ISETP.GE.AND P5, PT, R4, RZ, PT ;  /* 0x000000ff0400720c */ /* 0x000fe20003fa6270 */
[----:B------:R-:W-:Y:S01]  /*2c70*/  IMAD.HI.U32 R21, R10, R6, RZ ;  /* 0x000000060a157227 */ /* 0x000fe200078e00ff */
[----:B------:R-:W-:-:S03]  /*2c80*/  LOP3.LUT R4, R3, 0xd0, RZ, 0xfc, !PT ;  /* 0x000000d003047812 */ /* 0x000fc600078efcff */
[----:B------:R-:W-:Y:S01]  /*2c90*/  IMAD.MOV R21, RZ, RZ, -R21 ;  /* 0x000000ffff157224 */ /* 0x000fe200078e0a15 */
[----:B------:R-:W-:Y:S01]  /*2ca0*/  IABS R19, R4 ;  /* 0x0000000400137213 */ /* 0x000fe20000000000 */
[----:B0-----:R-:W-:Y:S02]  /*2cb0*/  IMAD.MOV.U32 R0, RZ, RZ, R17 ;  /* 0x000000ffff007224 */ /* 0x001fe400078e0011 */
[----:B------:R-:W-:Y:S02]  /*2cc0*/  IMAD R6, R2, R21, R6 ;  /* 0x0000001502067224 */ /* 0x000fe400078e0206 */
[----:B------:R-:W-:Y:S02]  /*2cd0*/  IMAD.MOV.U32 R5, RZ, RZ, R16 ;  /* 0x000000ffff057224 */ /* 0x000fe400078e0010 */
[----:B------:R-:W-:Y:S01]  /*2ce0*/  @!P6 IMAD.IADD R8, R8, 0x1, -R2 ;  /* 0x000000010808e824 */ /* 0x000fe200078e0a02 */
[----:B------:R-:W-:Y:S01]  /*2cf0*/  ISETP.GE.AND P6, PT, R18, RZ, PT ;  /* 0x000000ff1200720c */ /* 0x000fe20003fc6270 */
[----:B------:R-:W-:-:S04]  /*2d00*/  IMAD.HI.U32 R20, R10, R14, RZ ;  /* 0x0000000e0a147227 */ /* 0x000fc800078e00ff */
[----:B------:R-:W-:Y:S01]  /*2d10*/  @!P3 IMAD.IADD R7, R7, 0x1, -R2 ;  /* 0x000000010707b824 */ /* 0x000fe200078e0a02 */
[C---:B------:R-:W-:Y:S01]  /*2d20*/  ISETP.GT.U32.AND P3, PT, R2.reuse, R8, PT ;  /* 0x000000080200720c */ /* 0x040fe20003f64070 */
[----:B------:R-:W-:Y:S01]  /*2d30*/  @!P0 IMAD.MOV R0, RZ, RZ, -R0 ;  /* 0x000000ffff008224 */ /* 0x000fe200078e0a00 */
[C---:B------:R-:W-:Y:S01]  /*2d40*/  ISETP.GT.U32.AND P0, PT, R2.reuse, R6, PT ;  /* 0x000000060200720c */ /* 0x040fe20003f04070 */
[----:B------:R-:W-:Y:S01]  /*2d50*/  @!P5 IMAD.MOV R5, RZ, RZ, -R5 ;  /* 0x000000ffff05d224 */ /* 0x000fe200078e0a05 */
[----:B------:R-:W-:Y:S01]  /*2d60*/  ISETP.GT.U32.AND P5, PT, R2, R7, PT ;  /* 0x000000070200720c */ /* 0x000fe20003fa4070 */
[----:B------:R-:W-:Y:S02]  /*2d70*/  IMAD.MOV R20, RZ, RZ, -R20 ;  /* 0x000000ffff147224 */ /* 0x000fe400078e0a14 */
[----:B------:R-:W-:Y:S01]  /*2d80*/  IMAD.HI.U32 R16, R10, R19, RZ ;  /* 0x000000130a107227 */ /* 0x000fe200078e00ff */
[----:B------:R0:W-:Y:S03]  /*2d90*/  STL [R1+0x84], R5 ;  /* 0x0000840501007387 */ /* 0x0001e60000100800 */
[----:B------:R-:W-:Y:S01]  /*2da0*/  IMAD R14, R2, R20, R14 ;  /* 0x00000014020e7224 */ /* 0x000fe200078e020e */
[----:B------:R1:W-:Y:S01]  /*2db0*/  STL [R1+0x80], R0 ;  /* 0x0000800001007387 */ /* 0x0003e20000100800 */
[----:B------:R-:W-:-:S02]  /*2dc0*/  IMAD.MOV R16, RZ, RZ, -R16 ;  /* 0x000000ffff107224 */ /* 0x000fc400078e0a10 */
[--C-:B------:R-:W-:Y:S02]  /*2dd0*/  @!P0 IMAD.IADD R6, R6, 0x1, -R2.reuse ;  /* 0x0000000106068824 */ /* 0x100fe400078e0a02 */
[----:B------:R-:W-:Y:S02]  /*2de0*/  VIADD R18, R9, 0xc8 ;  /* 0x000000c809127836 */ /* 0x000fe40000000000 */
[----:B0-----:R-:W-:Y:S01]  /*2df0*/  IMAD.MOV.U32 R5, RZ, RZ, R15 ;  /* 0x000000ffff057224 */ /* 0x001fe200078e000f */
[C---:B------:R-:W-:Y:S01]  /*2e00*/  ISETP.GT.U32.AND P0, PT, R2.reuse, R6, PT ;  /* 0x000000060200720c */ /* 0x040fe20003f04070 */
[----:B------:R-:W-:Y:S01]  /*2e10*/  IMAD R15, R2, R16, R19 ;  /* 0x00000010020f7224 */ /* 0x000fe200078e0213 */
[----:B------:R-:W-:Y:S01]  /*2e20*/  IABS R20, R18 ;  /* 0x0000001200147213 */ /* 0x000fe20000000000 */
[----:B-1----:R-:W-:Y:S01]  /*2e30*/  IMAD.MOV.U32 R0, RZ, RZ, R13 ;  /* 0x000000ffff007224 */ /* 0x002fe200078e000d */
[----:B------:R-:W-:Y:S01]  /*2e40*/  LOP3.LUT R13, R3, 0xc0, RZ, 0xfc, !PT ;  /* 0x000000c0030d7812 */ /* 0x000fe200078efcff */
[----:B------:R-:W-:Y:S01]  /*2e50*/  @!P3 IMAD.IADD R8, R8, 0x1, -R2 ;  /* 0x000000010808b824 */ /* 0x000fe200078e0a02 */
[----:B------:R-:W-:Y:S01]  /*2e60*/  ISETP.GE.AND P3, PT, R12, RZ, PT ;  /* 0x000000ff0c00720c */ /* 0x000fe20003f66270 */
[----:B------:R-:W-:Y:S01]  /*2e70*/  @!P1 IMAD.MOV R0, RZ, RZ, -R0 ;  /* 0x000000ffff009224 */ /* 0x000fe200078e0a00 */
[C---:B------:R-:W-:Y:S01]  /*2e80*/  ISETP.GT.U32.AND P1, PT, R2.reuse, R14, PT ;  /* 0x0000000e0200720c */ /* 0x040fe20003f24070 */
[----:B------:R-:W-:Y:S01]  /*2e90*/  @!P5 IMAD.IADD R7, R7, 0x1, -R2 ;  /* 0x000000010707d824 */ /* 0x000fe200078e0a02 */
[----:B------:R-:W-:Y:S01]  /*2ea0*/  ISETP.GT.U32.AND P5, PT, R2, R15, PT ;  /* 0x0000000f0200720c */ /* 0x000fe20003fa4070 */
[----:B------:R-:W-:Y:S01]  /*2eb0*/  @!P6 IMAD.MOV R5, RZ, RZ, -R5 ;  /* 0x000000ffff05e224 */ /* 0x000fe200078e0a05 */
[----:B------:R-:W-:Y:S01]  /*2ec0*/  ISETP.GE.AND P6, PT, R18, RZ, PT ;  /* 0x000000ff1200720c */ /* 0x000fe20003fc6270 */
[----:B------:R-:W-:Y:S01]  /*2ed0*/  IMAD.HI.U32 R12, R10, R20, RZ ;  /* 0x000000140a0c7227 */ /* 0x000fe200078e00ff */
[----:B------:R-:W-:-:S02]  /*2ee0*/  IABS R18, R13 ;  /* 0x0000000d00127213 */ /* 0x000fc40000000000 */
[----:B------:R-:W-:Y:S01]  /*2ef0*/  STL [R1+0x74], R5 ;  /* 0x0000740501007387 */ /* 0x000fe20000100800 */
[----:B------:R-:W-:Y:S02]  /*2f00*/  VIADD R16, R9, 0xb8 ;  /* 0x000000b809107836 */ /* 0x000fe40000000000 */
[----:B------:R-:W-:Y:S01]  /*2f10*/  IMAD.MOV R12, RZ, RZ, -R12 ;  /* 0x000000ffff0c7224 */ /* 0x000fe200078e0a0c */
[----:B------:R0:W-:Y:S01]  /*2f20*/  STL [R1+0x6c], R0 ;  /* 0x00006c0001007387 */ /* 0x0001e20000100800 */
[--C-:B------:R-:W-:Y:S01]  /*2f30*/  @!P1 IMAD.IADD R14, R14, 0x1, -R2.reuse ;  /* 0x000000010e0e9824 */ /* 0x100fe200078e0a02 */
[----:B------:R-:W-:Y:S01]  /*2f40*/  ISETP.GE.AND P1, PT, R11, RZ, PT ;  /* 0x000000ff0b00720c */ /* 0x000fe20003f26270 */
[--C-:B------:R-:W-:Y:S01]  /*2f50*/  @!P5 IMAD.IADD R15, R15, 0x1, -R2.reuse ;  /* 0x000000010f0fd824 */ /* 0x100fe200078e0a02 */
[----:B------:R-:W-:Y:S01]  /*2f60*/  IABS R17, R16 ;  /* 0x0000001000117213 */ /* 0x000fe20000000000 */
[----:B------:R-:W-:Y:S01]  /*2f70*/  @!P0 IMAD.IADD R6, R6, 0x1, -R2 ;  /* 0x0000000106068824 */ /* 0x000fe200078e0a02 */
[C---:B------:R-:W-:Y:S01]  /*2f80*/  ISETP.GT.U32.AND P5, PT, R2.reuse, R14, PT ;  /* 0x0000000e0200720c */ /* 0x040fe20003fa4070 */
[----:B------:R-:W-:-:S02]  /*2f90*/  IMAD R12, R2, R12, R20 ;  /* 0x0000000c020c7224 */ /* 0x000fc400078e0214 */
[----:B------:R-:W-:Y:S02]  /*2fa0*/  IMAD.MOV.U32 R11, RZ, RZ, R18 ;  /* 0x000000ffff0b7224 */ /* 0x000fe400078e0012 */
[----:B0-----:R-:W-:Y:S01]  /*2fb0*/  IMAD.MOV.U32 R0, RZ, RZ, R8 ;  /* 0x000000ffff007224 */ /* 0x001fe200078e0008 */
[C---:B------:R-:W-:Y:S01]  /*2fc0*/  ISETP.GT.U32.AND P0, PT, R2.reuse, R12, PT ;  /* 0x0000000c0200720c */ /* 0x040fe20003f04070 */
[----:B------:R-:W-:Y:S02]  /*2fd0*/  IMAD.MOV.U32 R8, RZ, RZ, R17 ;  /* 0x000000ffff087224 */ /* 0x000fe400078e0011 */
[----:B------:R-:W-:Y:S01]  /*2fe0*/  @!P3 IMAD.MOV R0, RZ, RZ, -R0 ;  /* 0x000000ffff00b224 */ /* 0x000fe200078e0a00 */
[----:B------:R-:W-:Y:S01]  /*2ff0*/  ISETP.GT.U32.AND P3, PT, R2, R15, PT ;  /* 0x0000000f0200720c */ /* 0x000fe20003f64070 */
[----:B------:R-:W-:-:S03]  /*3000*/  IMAD.HI.U32 R17, R10, R11, RZ ;  /* 0x0000000b0a117227 */ /* 0x000fc600078e00ff */
[----:B------:R0:W-:Y:S01]  /*3010*/  STL [R1+0x34], R0 ;  /* 0x0000340001007387 */ /* 0x0001e20000100800 */
[----:B------:R-:W-:Y:S02]  /*3020*/  IMAD.MOV R17, RZ, RZ, -R17 ;  /* 0x000000ffff117224 */ /* 0x000fe400078e0a11 */
[----:B------:R-:W-:Y:S02]  /*3030*/  IMAD.MOV.U32 R5, RZ, RZ, R7 ;  /* 0x000000ffff057224 */ /* 0x000fe400078e0007 */
[----:B------:R-:W-:Y:S01]  /*3040*/  IMAD R7, R2, R17, R11 ;  /* 0x0000001102077224 */ /* 0x000fe200078e020b */
[----:B------:R-:W-:Y:S01]  /*3050*/  LOP3.LUT R11, R3, 0xb0, RZ, 0xfc, !PT ;  /* 0x000000b0030b7812 */ /* 0x000fe200078efcff */
[--C-:B------:R-:W-:Y:S02]  /*3060*/  @!P0 IMAD.IADD R12, R12, 0x1, -R2.reuse ;  /* 0x000000010c0c8824 */ /* 0x100fe400078e0a02 */
[----:B------:R-:W-:Y:S01]  /*3070*/  @!P3 IMAD.IADD R15, R15, 0x1, -R2 ;  /* 0x000000010f0fb824 */ /* 0x000fe200078e0a02 */
[----:B------:R-:W-:Y:S01]  /*3080*/  ISETP.GE.AND P3, PT, R13, RZ, PT ;  /* 0x000000ff0d00720c */ /* 0x000fe20003f66270 */
[----:B0-----:R-:W-:Y:S01]  /*3090*/  IMAD.MOV.U32 R0, RZ, RZ, R6 ;  /* 0x000000ffff007224 */ /* 0x001fe200078e0006 */
[----:B------:R-:W-:Y:S01]  /*30a0*/  ISETP.GT.U32.AND P0, PT, R2, R12, PT ;  /* 0x0000000c0200720c */ /* 0x000fe20003f04070 */
[----:B------:R-:W-:-:S04]  /*30b0*/  IMAD.HI.U32 R6, R10, R8, RZ ;  /* 0x000000080a067227 */ /* 0x000fc800078e00ff */
[----:B------:R-:W-:Y:S01]  /*30c0*/  @!P1 IMAD.MOV R0, RZ, RZ, -R0 ;  /* 0x000000ffff009224 */ /* 0x000fe200078e0a00 */
[----:B------:R-:W-:Y:S01]  /*30d0*/  ISETP.GE.AND P1, PT, R4, RZ, PT ;  /* 0x000000ff0400720c */ /* 0x000fe20003f26270 */
[----:B------:R-:W-:Y:S02]  /*30e0*/  IMAD.MOV R6, RZ, RZ, -R6 ;  /* 0x000000ffff067224 */ /* 0x000fe400078e0a06 */
[----:B------:R-:W-:Y:S01]  /*30f0*/  @!P5 IMAD.IADD R14, R14, 0x1, -R2 ;  /* 0x000000010e0ed824 */ /* 0x000fe200078e0a02 */
[C---:B------:R-:W-:Y:S01]  /*3100*/  ISETP.GT.U32.AND P5, PT, R2.reuse, R7, PT ;  /* 0x000000070200720c */ /* 0x040fe20003fa4070 */
[----:B------:R-:W-:Y:S01]  /*3110*/  IMAD R4, R2, R6, R8 ;  /* 0x0000000602047224 */ /* 0x000fe200078e0208 */
[----:B------:R-:W-:Y:S01]  /*3120*/  IABS R6, R11 ;  /* 0x0000000b00067213 */ /* 0x000fe20000000000 */
[----:B------:R-:W-:Y:S01]  /*3130*/  @!P2 IMAD.MOV R5, RZ, RZ, -R5 ;  /* 0x000000ffff05a224 */ /* 0x000fe200078e0a05 */
[----:B------:R-:W-:Y:S01]  /*3140*/  ISETP.GE.AND P2, PT, R16, RZ, PT ;  /* 0x000000ff1000720c */ /* 0x000fe20003f46270 */
[----:B------:R-:W-:Y:S01]  /*3150*/  VIADD R16, R9, 0xa8 ;  /* 0x000000a809107836 */ /* 0x000fe20000000000 */
[----:B------:R-:W-:Y:S01]  /*3160*/  LOP3.LUT R8, R3, 0xa0, RZ, 0xfc, !PT ;  /* 0x000000a003087812 */ /* 0x000fe200078efcff */
[----:B------:R-:W-:Y:S01]  /*3170*/  @!P4 IMAD.MOV R14, RZ, RZ, -R14 ;  /* 0x000000ffff0ec224 */ /* 0x000fe200078e0a0e */
[----:B------:R0:W-:Y:S01]  /*3180*/  STL [R1+0x30], R5 ;  /* 0x0000300501007387 */ /* 0x0001e20000100800 */
[----:B------:R-:W-:Y:S01]  /*3190*/  @!P1 IMAD.MOV R15, RZ, RZ, -R15 ;  /* 0x000000ffff0f9224 */ /* 0x000fe200078e0a0f */
[----:B------:R-:W-:Y:S01]  /*31a0*/  ISETP.GT.U32.AND P1, PT, R2, R4, PT ;  /* 0x000000040200720c */ /* 0x000fe20003f24070 */
[--C-:B------:R-:W-:Y:S01]  /*31b0*/  @!P0 IMAD.IADD R12, R12, 0x1, -R2.reuse ;  /* 0x000000010c0c8824 */ /* 0x100fe200078e0a02 */
[----:B------:R-:W-:Y:S01]  /*31c0*/  ISETP.GE.AND P4, PT, R16, RZ, PT ;  /* 0x000000ff1000720c */ /* 0x000fe20003f86270 */
[----:B------:R-:W-:Y:S01]  /*31d0*/  @!P5 IMAD.IADD R7, R7, 0x1, -R2 ;  /* 0x000000010707d824 */ /* 0x000fe200078e0a02 */
[----:B------:R-:W-:Y:S01]  /*31e0*/  IABS R16, R16 ;  /* 0x0000001000107213 */ /* 0x000fe20000000000 */
[----:B------:R1:W-:Y:S01]  /*31f0*/  STL [R1+0x2c], R0 ;  /* 0x00002c0001007387 */ /* 0x0003e20000100800 */
[----:B------:R-:W-:Y:S01]  /*3200*/  IMAD.HI.U32 R13, R10, R6, RZ ;  /* 0x000000060a0d7227 */ /* 0x000fe200078e00ff */
[----:B------:R-:W-:-:S02]  /*3210*/  IABS R17, R8 ;  /* 0x0000000800117213 */ /* 0x000fc40000000000 */
[----:B------:R-:W-:Y:S01]  /*3220*/  ISETP.GT.U32.AND P5, PT, R2, R7, PT ;  /* 0x000000070200720c */ /* 0x000fe20003fa4070 */
[----:B------:R-:W-:Y:S01]  /*3230*/  IMAD.MOV R13, RZ, RZ, -R13 ;  /* 0x000000ffff0d7224 */ /* 0x000fe200078e0a0d */
[----:B------:R2:W-:Y:S01]  /*3240*/  STL [R1+0x7f0], R14 ;  /* 0x0007f00e01007387 */ /* 0x0005e20000100800 */
[----:B------:R-:W-:Y:S01]  /*3250*/  VIADD R18, R9, 0x98 ;  /* 0x0000009809127836 */ /* 0x000fe20000000000 */
[----:B0-----:R-:W-:Y:S01]  /*3260*/  LOP3.LUT R5, R3, 0x50, RZ, 0xfc, !PT ;  /* 0x0000005003057812 */ /* 0x001fe200078efcff */
[----:B------:R-:W-:Y:S01]  /*3270*/  @!P1 IMAD.IADD R4, R4, 0x1, -R2 ;  /* 0x0000000104049824 */ /* 0x000fe200078e0a02 */
[----:B------:R-:W-:Y:S01]  /*3280*/  STL [R1+0x7f4], R15 ;  /* 0x0007f40f01007387 */ /* 0x000fe20000100800 */
[----:B-1----:R-:W-:Y:S01]  /*3290*/  IMAD.MOV.U32 R0, RZ, RZ, R12 ;  /* 0x000000ffff007224 */ /* 0x002fe200078e000c */
[----:B------:R-:W-:Y:S01]  /*32a0*/  ISETP.GE.AND P0, PT, R18, RZ, PT ;  /* 0x000000ff1200720c */ /* 0x000fe20003f06270 */
[----:B------:R-:W-:Y:S01]  /*32b0*/  IMAD.HI.U32 R12, R10, R16, RZ ;  /* 0x000000100a0c7227 */ /* 0x000fe200078e00ff */
[----:B------:R-:W-:-:S02]  /*32c0*/  ISETP.GT.U32.AND P1, PT, R2, R4, PT ;  /* 0x000000040200720c */ /* 0x000fc40003f24070 */
[----:B------:R-:W-:Y:S01]  /*32d0*/  IABS R18, R18 ;  /* 0x0000001200127213 */ /* 0x000fe20000000000 */
[----:B------:R-:W-:Y:S01]  /*32e0*/  IMAD.MOV R12, RZ, RZ, -R12 ;  /* 0x000000ffff0c7224 */ /* 0x000fe200078e0a0c */
[C---:B--2---:R-:W-:Y:S01]  /*32f0*/  LOP3.LUT R14, R3.reuse, 0x60, RZ, 0xfc, !PT ;  /* 0x00000060030e7812 */ /* 0x044fe200078efcff */
[C---:B------:R-:W-:Y:S01]  /*3300*/  IMAD R6, R2.reuse, R13, R6 ;  /* 0x0000000d02067224 */ /* 0x040fe200078e0206 */
[----:B------:R-:W-:Y:S01]  /*3310*/  IABS R27, R5 ;  /* 0x00000005001b7213 */ /* 0x000fe20000000000 */
[C---:B------:R-:W-:Y:S01]  /*3320*/  IMAD R16, R2.reuse, R12, R16 ;  /* 0x0000000c02107224 */ /* 0x040fe200078e0210 */
[----:B------:R-:W-:Y:S01]  /*3330*/  LOP3.LUT R12, R3, 0x70, RZ, 0xfc, !PT ;  /* 0x00000070030c7812 */ /* 0x000fe200078efcff */
[----:B------:R-:W-:Y:S01]  /*3340*/  @!P5 IMAD.IADD R7, R7, 0x1, -R2 ;  /* 0x000000010707d824 */ /* 0x000fe200078e0a02 */
[----:B------:R-:W-:Y:S01]  /*3350*/  ISETP.GT.U32.AND P5, PT, R2, R6, PT ;  /* 0x000000060200720c */ /* 0x000fe20003fa4070 */
[----:B------:R-:W-:Y:S01]  /*3360*/  @!P6 IMAD.MOV R0, RZ, RZ, -R0 ;  /* 0x000000ffff00e224 */ /* 0x000fe200078e0a00 */
[----:B------:R-:W-:Y:S01]  /*3370*/  ISETP.GE.AND P6, PT, R11, RZ, PT ;  /* 0x000000ff0b00720c */ /* 0x000fe20003fc6270 */
[----:B------:R-:W-:Y:S01]  /*3380*/  @!P1 IMAD.IADD R4, R4, 0x1, -R2 ;  /* 0x0000000104049824 */ /* 0x000fe200078e0a02 */
[----:B------:R-:W-:Y:S01]  /*3390*/  ISETP.GT.U32.AND P1, PT, R2, R16, PT ;  /* 0x000000100200720c */ /* 0x000fe20003f24070 */
[----:B------:R-:W-:Y:S01]  /*33a0*/  IMAD.HI.U32 R11, R10, R17, RZ ;  /* 0x000000110a0b7227 */ /* 0x000fe200078e00ff */
[----:B------:R0:W-:Y:S01]  /*33b0*/  STL [R1+0x40], R0 ;  /* 0x0000400001007387 */ /* 0x0001e20000100800 */
[----:B------:R-:W-:-:S02]  /*33c0*/  IABS R23, R12 ;  /* 0x0000000c00177213 */ /* 0x000fc40000000000 */
[----:B------:R-:W-:Y:S01]  /*33d0*/  IMAD.MOV R11, RZ, RZ, -R11 ;  /* 0x000000ffff0b7224 */ /* 0x000fe200078e0a0b */
[----:B------:R-:W-:Y:S01]  /*33e0*/  IABS R25, R14 ;  /* 0x0000000e00197213 */ /* 0x000fe20000000000 */
[----:B------:R-:W-:Y:S02]  /*33f0*/  VIADD R20, R9, 0x88 ;  /* 0x0000008809147836 */ /* 0x000fe40000000000 */
[--C-:B------:R-:W-:Y:S02]  /*3400*/  @!P5 IMAD.IADD R6, R6, 0x1, -R2.reuse ;  /* 0x000000010606d824 */ /* 0x100fe400078e0a02 */
[----:B------:R-:W-:Y:S01]  /*3410*/  IMAD R17, R2, R11, R17 ;  /* 0x0000000b02117224 */ /* 0x000fe200078e0211 */
[----:B------:R-:W-:Y:S01]  /*3420*/  LOP3.LUT R11, R3, 0x80, RZ, 0xfc, !PT ;  /* 0x00000080030b7812 */ /* 0x000fe200078efcff */
[----:B------:R-:W-:Y:S01]  /*3430*/  @!P1 IMAD.IADD R16, R16, 0x1, -R2 ;  /* 0x0000000110109824 */ /* 0x000fe200078e0a02 */
[----:B------:R-:W-:Y:S01]  /*3440*/  ISETP.GT.U32.AND P5, PT, R2, R6, PT ;  /* 0x000000060200720c */ /* 0x000fe20003fa4070 */
[----:B0-----:R-:W-:Y:S01]  /*3450*/  IMAD.MOV.U32 R0, RZ, RZ, R7 ;  /* 0x000000ffff007224 */ /* 0x001fe200078e0007 */
[----:B------:R-:W-:Y:S01]  /*3460*/  IABS R21, R11 ;  /* 0x0000000b00157213 */ /* 0x000fe20000000000 */
[----:B------:R-:W-:Y:S01]  /*3470*/  IMAD.HI.U32 R7, R10, R18, RZ ;  /* 0x000000120a077227 */ /* 0x000fe200078e00ff */
[----:B------:R-:W-:-:S03]  /*3480*/  ISETP.GT.U32.AND P1, PT, R2, R16, PT ;  /* 0x000000100200720c */ /* 0x000fc60003f24070 */
[----:B------:R-:W-:Y:S02]  /*3490*/  IMAD.MOV R7, RZ, RZ, -R7 ;  /* 0x000000ffff077224 */ /* 0x000fe400078e0a07 */
[----:B------:R-:W-:Y:S01]  /*34a0*/  @!P3 IMAD.MOV R0, RZ, RZ, -R0 ;  /* 0x000000ffff00b224 */ /* 0x000fe200078e0a00 */
[----:B------:R-:W-:Y:S01]  /*34b0*/  ISETP.GE.AND P3, PT, R8, RZ, PT ;  /* 0x000000ff0800720c */ /* 0x000fe20003f66270 */
[----:B------:R-:W-:Y:S02]  /*34c0*/  IMAD R18, R2, R7, R18 ;  /* 0x0000000702127224 */ /* 0x000fe400078e0212 */
[--C-:B------:R-:W-:Y:S01]  /*34d0*/  @!P5 IMAD.IADD R6, R6, 0x1, -R2.reuse ;  /* 0x000000010606d824 */ /* 0x100fe200078e0a02 */
[----:B------:R-:W-:Y:S01]  /*34e0*/  ISETP.GT.U32.AND P5, PT, R2, R17, PT ;  /* 0x000000110200720c */ /* 0x000fe20003fa4070 */
[----:B------:R0:W-:Y:S01]  /*34f0*/  STL [R1+0x60], R0 ;  /* 0x0000600001007387 */ /* 0x0001e20000100800 */
[C---:B------:R-:W-:Y:S02]  /*3500*/  VIADD R13, R9.reuse, 0x58 ;  /* 0x00000058090d7836 */ /* 0x040fe40000000000 */
[----:B------:R-:W-:Y:S01]  /*3510*/  @!P1 IMAD.IADD R16, R16, 0x1, -R2 ;  /* 0x0000000110109824 */ /* 0x000fe200078e0a02 */
[----:B------:R-:W-:Y:S01]  /*3520*/  ISETP.GT.U32.AND P1, PT, R2, R18, PT ;  /* 0x000000120200720c */ /* 0x000fe20003f24070 */
[----:B------:R-:W-:Y:S01]  /*3530*/  VIADD R15, R9, 0x28 ;  /* 0x00000028090f7836 */ /* 0x000fe20000000000 */
[----:B------:R-:W-:Y:S01]  /*3540*/  IABS R26, R13 ;  /* 0x0000000d001a7213 */ /* 0x000fe20000000000 */
[----:B------:R-:W-:-:S02]  /*3550*/  @!P4 IMAD.MOV R16, RZ, RZ, -R16 ;  /* 0x000000ffff10c224 */ /* 0x000fc400078e0a10 */
[----:B------:R-:W-:Y:S02]  /*3560*/  VIADD R5, R9, 0x38 ;  /* 0x0000003809057836 */ /* 0x000fe40000000000 */
[----:B0-----:R-:W-:Y:S01]  /*3570*/  IMAD.MOV.U32 R0, RZ, RZ, R4 ;  /* 0x000000ffff007224 */ /* 0x001fe200078e0004 */
[----:B------:R-:W-:Y:S01]  /*3580*/  LOP3.LUT R4, R3, 0x90, RZ, 0xfc, !PT ;  /* 0x0000009003047812 */ /* 0x000fe200078efcff */
[----:B------:R-:W-:Y:S02]  /*3590*/  @!P5 IMAD.IADD R17, R17, 0x1, -R2 ;  /* 0x000000011111d824 */ /* 0x000fe400078e0a02 */
[----:B------:R-:W-:Y:S01]  /*35a0*/  @!P2 IMAD.MOV R0, RZ, RZ, -R0 ;  /* 0x000000ffff00a224 */ /* 0x000fe200078e0a00 */
[----:B------:R-:W-:Y:S01]  /*35b0*/  IABS R19, R4 ;  /* 0x0000000400137213 */ /* 0x000fe20000000000 */
[----:B------:R-:W-:Y:S01]  /*35c0*/  @!P1 IMAD.IADD R18, R18, 0x1, -R2 ;  /* 0x0000000112129824 */ /* 0x000fe200078e0a02 */
[----:B------:R-:W-:Y:S02]  /*35d0*/  ISETP.GE.AND P2, PT, R20, RZ, PT ;  /* 0x000000ff1400720c */ /* 0x000fe40003f46270 */
[----:B------:R0:W-:Y:S01]  /*35e0*/  STL [R1+0x4c], R0 ;  /* 0x00004c0001007387 */ /* 0x0001e20000100800 */
[----:B------:R-:W-:Y:S01]  /*35f0*/  IMAD.HI.U32 R8, R10, R19, RZ ;  /* 0x000000130a087227 */ /* 0x000fe200078e00ff */
[----:B------:R-:W-:-:S02]  /*3600*/  IABS R20, R20 ;  /* 0x0000001400147213 */ /* 0x000fc40000000000 */
[C---:B------:R-:W-:Y:S01]  /*3610*/  ISETP.GT.U32.AND P5, PT, R2.reuse, R17, PT ;  /* 0x000000110200720c */ /* 0x040fe20003fa4070 */
[----:B------:R-:W-:Y:S01]  /*3620*/  IMAD.MOV R8, RZ, RZ, -R8 ;  /* 0x000000ffff087224 */ /* 0x000fe200078e0a08 */
[----:B------:R-:W-:Y:S01]  /*3630*/  ISETP.GT.U32.AND P1, PT, R2, R18, PT ;  /* 0x000000120200720c */ /* 0x000fe20003f24070 */
[----:B------:R-:W-:-:S04]  /*3640*/  IMAD.HI.U32 R7, R10, R20, RZ ;  /* 0x000000140a077227 */ /* 0x000fc800078e00ff */
[----:B0-----:R-:W-:Y:S02]  /*3650*/  IMAD.MOV.U32 R0, RZ, RZ, R6 ;  /* 0x000000ffff007224 */ /* 0x001fe400078e0006 */
[----:B------:R-:W-:-:S04]  /*3660*/  IMAD.HI.U32 R6, R10, R21, RZ ;  /* 0x000000150a067227 */ /* 0x000fc800078e00ff */
[----:B------:R-:W-:Y:S01]  /*3670*/  @!P6 IMAD.MOV R0, RZ, RZ, -R0 ;  /* 0x000000ffff00e224 */ /* 0x000fe200078e0a00 */
[----:B------:R-:W-:Y:S01]  /*3680*/  ISETP.GE.AND P6, PT, R22, RZ, PT ;  /* 0x000000ff1600720c */ /* 0x000fe20003fc6270 */
[----:B------:R-:W-:Y:S01]  /*3690*/  IMAD.MOV R6, RZ, RZ, -R6 ;  /* 0x000000ffff067224 */ /* 0x000fe200078e0a06 */
[----:B------:R-:W-:Y:S01]  /*36a0*/  IABS R22, R22 ;  /* 0x0000001600167213 */ /* 0x000fe20000000000 */
[C---:B------:R-:W-:Y:S01]  /*36b0*/  IMAD R19, R2.reuse, R8, R19 ;  /* 0x0000000802137224 */ /* 0x040fe200078e0213 */
[----:B------:R-:W-:Y:S01]  /*36c0*/  STL [R1+0x7f8], R0 ;  /* 0x0007f80001007387 */ /* 0x000fe20000100800 */
[----:B------:R-:W-:Y:S02]  /*36d0*/  IMAD R21, R2, R6, R21 ;  /* 0x0000000602157224 */ /* 0x000fe400078e0215 */
[----:B------:R-:W-:Y:S01]  /*36e0*/  IMAD.HI.U32 R6, R10, R22, RZ ;  /* 0x000000160a067227 */ /* 0x000fe200078e00ff */
[----:B------:R-:W-:Y:S01]  /*36f0*/  ISETP.GT.U32.AND P4, PT, R2, R19, PT ;  /* 0x000000130200720c */ /* 0x000fe20003f84070 */
[----:B------:R0:W-:Y:S02]  /*3700*/  STL [R1+0x7fc], R16 ;  /* 0x0007fc1001007387 */ /* 0x0001e40000100800 */
[----:B------:R-:W-:-:S02]  /*3710*/  IMAD.MOV R7, RZ, RZ, -R7 ;  /* 0x000000ffff077224 */ /* 0x000fc400078e0a07 */
[----:B------:R-:W-:Y:S02]  /*3720*/  IMAD.MOV R6, RZ, RZ, -R6 ;  /* 0x000000ffff067224 */ /* 0x000fe400078e0a06 */
[----:B------:R-:W-:Y:S02]  /*3730*/  IMAD R20, R2, R7, R20 ;  /* 0x0000000702147224 */ /* 0x000fe400078e0214 */
[----:B------:R-:W-:Y:S01]  /*3740*/  @!P5 IMAD.IADD R17, R17, 0x1, -R2 ;  /* 0x000000011111d824 */ /* 0x000fe200078e0a02 */
[----:B------:R-:W-:Y:S01]  /*3750*/  ISETP.GE.AND P5, PT, R24, RZ, PT ;  /* 0x000000ff1800720c */ /* 0x000fe20003fa6270 */
[----:B------:R-:W-:Y:S01]  /*3760*/  IMAD R22, R2, R6, R22 ;  /* 0x0000000602167224 */ /* 0x000fe200078e0216 */
[----:B------:R-:W-:Y:S01]  /*3770*/  IABS R24, R24 ;  /* 0x0000001800187213 */ /* 0x000fe20000000000 */
[----:B------:R-:W-:Y:S01]  /*3780*/  @!P1 IMAD.IADD R18, R18, 0x1, -R2 ;  /* 0x0000000112129824 */ /* 0x000fe200078e0a02 */
[C---:B------:R-:W-:Y:S01]  /*3790*/  ISETP.GT.U32.AND P1, PT, R2.reuse, R21, PT ;  /* 0x000000150200720c */ /* 0x040fe20003f24070 */
[----:B------:R-:W-:Y:S01]  /*37a0*/  @!P3 IMAD.MOV R17, RZ, RZ, -R17 ;  /* 0x000000ffff11b224 */ /* 0x000fe200078e0a11 */
[C---:B------:R-:W-:Y:S01]  /*37b0*/  ISETP.GT.U32.AND P3, PT, R2.reuse, R20, PT ;  /* 0x000000140200720c */ /* 0x040fe20003f64070 */
[----:B------:R-:W-:Y:S01]  /*37c0*/  @!P0 IMAD.MOV R18, RZ, RZ, -R18 ;  /* 0x000000ffff128224 */ /* 0x000fe200078e0a12 */
[----:B------:R-:W-:Y:S01]  /*37d0*/  ISETP.GT.U32.AND P0, PT, R2, R22, PT ;  /* 0x000000160200720c */ /* 0x000fe20003f04070 */
[----:B------:R-:W-:Y:S01]  /*37e0*/  @!P4 IMAD.IADD R19, R19, 0x1, -R2 ;  /* 0x000000011313c824 */ /* 0x000fe200078e0a02 */
[----:B------:R1:W-:Y:S01]  /*37f0*/  STL [R1+0x800], R17 ;  /* 0x0008001101007387 */ /* 0x0003e20000100800 */
[----:B------:R-:W-:Y:S01]  /*3800*/  IMAD.HI.U32 R7, R10, R23, RZ ;  /* 0x000000170a077227 */ /* 0x000fe200078e00ff */
[----:B0-----:R-:W-:-:S02]  /*3810*/  LOP3.LUT R16, R3, 0x30, RZ, 0xfc, !PT ;  /* 0x0000003003107812 */ /* 0x001fc400078efcff */
[----:B------:R-:W-:Y:S01]  /*3820*/  ISETP.GT.U32.AND P4, PT, R2, R19, PT ;  /* 0x000000130200720c */ /* 0x000fe20003f84070 */
[----:B------:R-:W-:Y:S01]  /*3830*/  IMAD.HI.U32 R8, R10, R25, RZ ;  /* 0x000000190a087227 */ /* 0x000fe200078e00ff */
[----:B------:R0:W-:Y:S03]  /*3840*/  STL [R1+0x804], R18 ;  /* 0x0008041201007387 */ /* 0x0001e60000100800 */
[--C-:B------:R-:W-:Y:S01]  /*3850*/  @!P3 IMAD.IADD R20, R20, 0x1, -R2.reuse ;  /* 0x000000011414b824 */ /* 0x100fe200078e0a02 */
[----:B-1----:R-:W-:Y:S01]  /*3860*/  LOP3.LUT R17, R3, 0x40, RZ, 0xfc, !PT ;  /* 0x0000004003117812 */ /* 0x002fe200078efcff */
[--C-:B------:R-:W-:Y:S01]  /*3870*/  @!P0 IMAD.IADD R22, R22, 0x1, -R2.reuse ;  /* 0x0000000116168824 */ /* 0x100fe200078e0a02 */
[----:B------:R1:W-:Y:S01]  /*3880*/  STL [R1+0xd0], R13 ;  /* 0x0000d00d01007387 */ /* 0x0003e20000100800 */
[--C-:B------:R-:W-:Y:S01]  /*3890*/  @!P1 IMAD.IADD R21, R21, 0x1, -R2.reuse ;  /* 0x0000000115159824 */ /* 0x100fe200078e0a02 */
[----:B------:R-:W-:Y:S01]  /*38a0*/  ISETP.GT.U32.AND P3, PT, R2, R20, PT ;  /* 0x000000140200720c */ /* 0x000fe20003f64070 */
[----:B------:R-:W-:Y:S01]  /*38b0*/  IMAD.HI.U32 R6, R10, R24, RZ ;  /* 0x000000180a067227 */ /* 0x000fe200078e00ff */
[C---:B------:R-:W-:Y:S01]  /*38c0*/  ISETP.GT.U32.AND P0, PT, R2.reuse, R22, PT ;  /* 0x000000160200720c */ /* 0x040fe20003f04070 */
[----:B------:R2:W-:Y:S01]  /*38d0*/  STL [R1+0x86c], R29 ;  /* 0x00086c1d01007387 */ /* 0x0005e20000100800 */
[----:B------:R-:W-:Y:S01]  /*38e0*/  ISETP.GT.U32.AND P1, PT, R2, R21, PT ;  /* 0x000000150200720c */ /* 0x000fe20003f24070 */
[----:B------:R-:W-:Y:S01]  /*38f0*/  IMAD.MOV R7, RZ, RZ, -R7 ;  /* 0x000000ffff077224 */ /* 0x000fe200078e0a07 */
[----:B0-----:R-:W-:Y:S01]  /*3900*/  LOP3.LUT R18, R3, 0x10, RZ, 0xfc, !PT ;  /* 0x0000001003127812 */ /* 0x001fe200078efcff */
[----:B------:R-:W-:Y:S01]  /*3910*/  @!P4 IMAD.IADD R19, R19, 0x1, -R2 ;  /* 0x000000011313c824 */ /* 0x000fe200078e0a02 */
[----:B------:R-:W-:Y:S01]  /*3920*/  ISETP.GE.AND P4, PT, R4, RZ, PT ;  /* 0x000000ff0400720c */ /* 0x000fe20003f86270 */
[----:B------:R-:W-:Y:S01]  /*3930*/  IMAD.MOV R4, RZ, RZ, -R8 ;  /* 0x000000ffff047224 */ /* 0x000fe200078e0a08 */
[----:B-1----:R-:W-:Y:S01]  /*3940*/  IABS R13, R5 ;  /* 0x00000005000d7213 */ /* 0x002fe20000000000 */
[----:B------:R-:W-:-:S02]  /*3950*/  IMAD.MOV R6, RZ, RZ, -R6 ;  /* 0x000000ffff067224 */ /* 0x000fc400078e0a06 */
[C---:B------:R-:W-:Y:S01]  /*3960*/  IMAD R23, R2.reuse, R7, R23 ;  /* 0x0000000702177224 */ /* 0x040fe200078e0217 */
[----:B--2---:R-:W-:Y:S01]  /*3970*/  IABS R29, R3 ;  /* 0x00000003001d7213 */ /* 0x004fe20000000000 */
[C---:B------:R-:W-:Y:S02]  /*3980*/  IMAD R25, R2.reuse, R4, R25 ;  /* 0x0000000402197224 */ /* 0x040fe400078e0219 */
[----:B------:R-:W-:Y:S02]  /*3990*/  IMAD R24, R2, R6, R24 ;  /* 0x0000000602187224 */ /* 0x000fe400078e0218 */
[--C-:B------:R-:W-:Y:S01]  /*39a0*/  @!P3 IMAD.IADD R20, R20, 0x1, -R2.reuse ;  /* 0x000000011414b824 */ /* 0x100fe200078e0a02 */
[----:B------:R-:W-:Y:S01]  /*39b0*/  ISETP.GT.U32.AND P3, PT, R2, R23, PT ;  /* 0x000000170200720c */ /* 0x000fe20003f64070 */
[--C-:B------:R-:W-:Y:S01]  /*39c0*/  @!P0 IMAD.IADD R22, R22, 0x1, -R2.reuse ;  /* 0x0000000116168824 */ /* 0x100fe200078e0a02 */
[C---:B------:R-:W-:Y:S01]  /*39d0*/  ISETP.GT.U32.AND P0, PT, R2.reuse, R25, PT ;  /* 0x000000190200720c */ /* 0x040fe20003f04070 */
[----:B------:R-:W-:Y:S01]  /*39e0*/  @!P1 IMAD.IADD R21, R21, 0x1, -R2 ;  /* 0x0000000115159824 */ /* 0x000fe200078e0a02 */
[----:B------:R-:W-:Y:S01]  /*39f0*/  ISETP.GT.U32.AND P1, PT, R2, R24, PT ;  /* 0x000000180200720c */ /* 0x000fe20003f24070 */
[C---:B------:R-:W-:Y:S01]  /*3a00*/  IMAD.HI.U32 R6, R10.reuse, R26, RZ ;  /* 0x0000001a0a067227 */ /* 0x040fe200078e00ff */
[----:B------:R-:W-:Y:S03]  /*3a10*/  STL [R1+0x870], R22 ;  /* 0x0008701601007387 */ /* 0x000fe60000100800 */
[----:B------:R-:W-:-:S04]  /*3a20*/  IMAD.HI.U32 R7, R10, R28, RZ ;  /* 0x0000001c0a077227 */ /* 0x000fc800078e00ff */
[--C-:B------:R-:W-:Y:S01]  /*3a30*/  @!P3 IMAD.IADD R23, R23, 0x1, -R2.reuse ;  /* 0x000000011717b824 */ /* 0x100fe200078e0a02 */
[----:B------:R-:W-:Y:S01]  /*3a40*/  ISETP.GE.AND P3, PT, R11, RZ, PT ;  /* 0x000000ff0b00720c */ /* 0x000fe20003f66270 */
[--C-:B------:R-:W-:Y:S02]  /*3a50*/  @!P0 IMAD.IADD R25, R25, 0x1, -R2.reuse ;  /* 0x0000000119198824 */ /* 0x100fe400078e0a02 */
[----:B------:R-:W-:Y:S01]  /*3a60*/  @!P1 IMAD.IADD R24, R24, 0x1, -R2 ;  /* 0x0000000118189824 */ /* 0x000fe200078e0a02 */
[----:B------:R-:W-:Y:S01]  /*3a70*/  ISETP.GT.U32.AND P1, PT, R2, R23, PT ;  /* 0x000000170200720c */ /* 0x000fe20003f24070 */
[----:B------:R-:W-:Y:S01]  /*3a80*/  IMAD.HI.U32 R4, R10, R27, RZ ;  /* 0x0000001b0a047227 */ /* 0x000fe200078e00ff */
[----:B------:R-:W-:-:S03]  /*3a90*/  ISETP.GT.U32.AND P0, PT, R2, R25, PT ;  /* 0x000000190200720c */ /* 0x000fc60003f04070 */
[----:B------:R-:W-:Y:S02]  /*3aa0*/  IMAD.MOV R6, RZ, RZ, -R6 ;  /* 0x000000ffff067224 */ /* 0x000fe400078e0a06 */
[----:B------:R-:W-:Y:S02]  /*3ab0*/  IMAD.MOV R7, RZ, RZ, -R7 ;  /* 0x000000ffff077224 */ /* 0x000fe400078e0a07 */
[----:B------:R-:W-:Y:S02]  /*3ac0*/  IMAD.MOV R4, RZ, RZ, -R4 ;  /* 0x000000ffff047224 */ /* 0x000fe400078e0a04 */
[C---:B------:R-:W-:Y:S02]  /*3ad0*/  IMAD R26, R2.reuse, R6, R26 ;  /* 0x00000006021a7224 */ /* 0x040fe400078e021a */
[C---:B------:R-:W-:Y:S01]  /*3ae0*/  IMAD R28, R2.reuse, R7, R28 ;  /* 0x00000007021c7224 */ /* 0x040fe200078e021c */
[----:B------:R-:W-:Y:S01]  /*3af0*/  IABS R7, R15 ;  /* 0x0000000f00077213 */ /* 0x000fe20000000000 */
[C---:B------:R-:W-:Y:S01]  /*3b00*/  IMAD R27, R2.reuse, R4, R27 ;  /* 0x00000004021b7224 */ /* 0x040fe200078e021b */
[----:B------:R-:W-:Y:S01]  /*3b10*/  IABS R4, R17 ;  /* 0x0000001100047213 */ /* 0x000fe20000000000 */
[--C-:B------:R-:W-:Y:S01]  /*3b20*/  @!P1 IMAD.IADD R23, R23, 0x1, -R2.reuse ;  /* 0x0000000117179824 */ /* 0x100fe200078e0a02 */
[C---:B------:R-:W-:Y:S01]  /*3b30*/  ISETP.GT.U32.AND P1, PT, R2.reuse, R26, PT ;  /* 0x0000001a0200720c */ /* 0x040fe20003f24070 */
[----:B------:R-:W-:Y:S01]  /*3b40*/  @!P0 IMAD.IADD R25, R25, 0x1, -R2 ;  /* 0x0000000119198824 */ /* 0x000fe200078e0a02 */
[----:B------:R-:W-:Y:S01]  /*3b50*/  ISETP.GT.U32.AND P0, PT, R2, R28, PT ;  /* 0x0000001c0200720c */ /* 0x000fe20003f04070 */
[----:B------:R-:W-:-:S04]  /*3b60*/  IMAD.HI.U32 R6, R10, R4, RZ ;  /* 0x000000040a067227 */ /* 0x000fc800078e00ff */
[----:B------:R-:W-:Y:S01]  /*3b70*/  IMAD.MOV.U32 R0, RZ, RZ, R7 ;  /* 0x000000ffff007224 */ /* 0x000fe200078e0007 */
[----:B------:R-:W-:Y:S01]  /*3b80*/  IABS R7, R16 ;  /* 0x0000001000077213 */ /* 0x000fe20000000000 */
[----:B------:R-:W-:Y:S02]  /*3b90*/  IMAD.MOV R6, RZ, RZ, -R6 ;  /* 0x000000ffff067224 */ /* 0x000fe400078e0a06 */
[----:B------:R-:W-:-:S04]  /*3ba0*/  IMAD.HI.U32 R11, R10, R13, RZ ;  /* 0x0000000d0a0b7227 */ /* 0x000fc800078e00ff */
[----:B------:R-:W-:Y:S01]  /*3bb0*/  @!P1 IMAD.IADD R26, R26, 0x1, -R2 ;  /* 0x000000011a1a9824 */ /* 0x000fe200078e0a02 */
[----:B------:R-:W-:Y:S01]  /*3bc0*/  ISETP.GE.AND P1, PT, R12, RZ, PT ;  /* 0x000000ff0c00720c */ /* 0x000fe20003f26270 */
[----:B------:R-:W-:Y:S02]  /*3bd0*/  IMAD R4, R2, R6, R4 ;  /* 0x0000000602047224 */ /* 0x000fe400078e0204 */
[----:B------:R-:W-:-:S04]  /*3be0*/  IMAD.HI.U32 R6, R10, R7, RZ ;  /* 0x000000070a067227 */ /* 0x000fc800078e00ff */
[----:B------:R-:W-:-:S04]  /*3bf0*/  IMAD.HI.U32 R12, R10, R0, RZ ;  /* 0x000000000a0c7227 */ /* 0x000fc800078e00ff */
[----:B------:R-:W-:Y:S01]  /*3c00*/  @!P0 IMAD.IADD R28, R28, 0x1, -R2 ;  /* 0x000000011c1c8824 */ /* 0x000fe200078e0a02 */
[----:B------:R-:W-:Y:S01]  /*3c10*/  ISETP.GE.AND P0, PT, R14, RZ, PT ;  /* 0x000000ff0e00720c */ /* 0x000fe20003f06270 */
[----:B------:R-:W-:Y:S02]  /*3c20*/  IMAD.MOV R11, RZ, RZ, -R11 ;  /* 0x000000ffff0b7224 */ /* 0x000fe400078e0a0b */
[C---:B------:R-:W-:Y:S02]  /*3c30*/  VIADD R14, R9.reuse, 0x18 ;  /* 0x00000018090e7836 */ /* 0x040fe40000000000 */
[----:B------:R-:W-:Y:S01]  /*3c40*/  @!P4 IMAD.MOV R19, RZ, RZ, -R19 ;  /* 0x000000ffff13c224 */ /* 0x000fe200078e0a13 */
[C---:B------:R-:W-:Y:S01]  /*3c50*/  ISETP.GT.U32.AND P4, PT, R2.reuse, R24, PT ;  /* 0x000000180200720c */ /* 0x040fe20003f84070 */
[----:B------:R-:W-:Y:S02]  /*3c60*/  IMAD.MOV R8, RZ, RZ, -R6 ;  /* 0x000000ffff087224 */ /* 0x000fe400078e0a06 */
[----:B------:R-:W-:Y:S01]  /*3c70*/  IMAD.MOV R12, RZ, RZ, -R12 ;  /* 0x000000ffff0c7224 */ /* 0x000fe200078e0a0c */
[----:B------:R0:W-:Y:S01]  /*3c80*/  STL [R1+0x808], R19 ;  /* 0x0008081301007387 */ /* 0x0001e20000100800 */
[C---:B------:R-:W-:Y:S01]  /*3c90*/  IMAD R6, R2.reuse, R11, R13 ;  /* 0x0000000b02067224 */ /* 0x040fe200078e020d */
[----:B------:R-:W-:Y:S01]  /*3ca0*/  IABS R11, R14 ;  /* 0x0000000e000b7213 */ /* 0x000fe20000000000 */
[C---:B------:R-:W-:Y:S01]  /*3cb0*/  IMAD R7, R2.reuse, R8, R7 ;  /* 0x0000000802077224 */ /* 0x040fe200078e0207 */
[----:B------:R1:W-:Y:S01]  /*3cc0*/  STL [R1+0x874], R17 ;  /* 0x0008741101007387 */ /* 0x0003e20000100800 */
[----:B------:R-:W-:Y:S01]  /*3cd0*/  IMAD R8, R2, R12, R0 ;  /* 0x0000000c02087224 */ /* 0x000fe200078e0200 */
[----:B------:R-:W-:Y:S01]  /*3ce0*/  IABS R12, R18 ;  /* 0x00000012000c7213 */ /* 0x000fe20000000000 */
[----:B------:R-:W-:Y:S01]  /*3cf0*/  VIADD R0, R9, 0x8 ;  /* 0x0000000809007836 */ /* 0x000fe20000000000 */
[----:B------:R-:W-:Y:S01]  /*3d00*/  STL [R1+0x878], R5 ;  /* 0x0008780501007387 */ /* 0x000fe20000100800 */
[----:B------:R-:W-:Y:S01]  /*3d10*/  IMAD.HI.U32 R29, R10, R29, RZ ;  /* 0x0000001d0a1d7227 */ /* 0x000fe200078e00ff */
[----:B0-----:R-:W-:-:S02]  /*3d20*/  LOP3.LUT R19, R3, 0x20, RZ, 0xfc, !PT ;  /* 0x0000002003137812 */ /* 0x001fc400078efcff */
[----:B------:R0:W-:Y:S01]  /*3d30*/  STL [R1+0x87c], R23 ;  /* 0x00087c1701007387 */ /* 0x0001e20000100800 */
[----:B------:R-:W-:Y:S01]  /*3d40*/  IABS R13, R0 ;  /* 0x00000000000d7213 */ /* 0x000fe20000000000 */
[----:B------:R-:W-:Y:S01]  /*3d50*/  @!P2 IMAD.MOV R20, RZ, RZ, -R20 ;  /* 0x000000ffff14a224 */ /* 0x000fe200078e0a14 */
[----:B------:R-:W-:Y:S01]  /*3d60*/  IABS R9, R19 ;  /* 0x0000001300097213 */ /* 0x000fe20000000000 */
[----:B------:R-:W-:Y:S01]  /*3d70*/  @!P4 IMAD.IADD R24, R24, 0x1, -R2 ;  /* 0x000000011818c824 */ /* 0x000fe200078e0a02 */
[----:B------:R-:W-:Y:S01]  /*3d80*/  ISETP.GT.U32.AND P4, PT, R2, R27, PT ;  /* 0x0000001b0200720c */ /* 0x000fe20003f84070 */
[----:B-1----:R-:W-:Y:S02]  /*3d90*/  IMAD.MOV.U32 R17, RZ, RZ, R13 ;  /* 0x000000ffff117224 */ /* 0x002fe400078e000d */
[----:B------:R-:W-:-:S04]  /*3da0*/  IMAD.HI.U32 R13, R10, R12, RZ ;  /* 0x0000000c0a0d7227 */ /* 0x000fc800078e00ff */
[----:B0-----:R-:W-:Y:S02]  /*3db0*/  IMAD.MOV.U32 R23, RZ, RZ, R11 ;  /* 0x000000ffff177224 */ /* 0x001fe400078e000b */
[----:B------:R-:W-:-:S04]  /*3dc0*/  IMAD.HI.U32 R11, R10, R9, RZ ;  /* 0x000000090a0b7227 */ /* 0x000fc800078e00ff */
[----:B------:R-:W-:-:S04]  /*3dd0*/  IMAD.HI.U32 R5, R10, R23, RZ ;  /* 0x000000170a057227 */ /* 0x000fc800078e00ff */
[----:B------:R-:W-:Y:S02]  /*3de0*/  IMAD.MOV R5, RZ, RZ, -R5 ;  /* 0x000000ffff057224 */ /* 0x000fe400078e0a05 */
[----:B------:R-:W-:-:S04]  /*3df0*/  IMAD.HI.U32 R22, R10, R17, RZ ;  /* 0x000000110a167227 */ /* 0x000fc800078e00ff */
[C---:B------:R-:W-:Y:S02]  /*3e00*/  IMAD R10, R2.reuse, R5, R23 ;  /* 0x00000005020a7224 */ /* 0x040fe400078e0217 */
[----:B------:R-:W2:Y:S01]  /*3e10*/  LDL.LU R23, [R1+0x87c] ;  /* 0x00087c0001177983 */ /* 0x000ea20000300800 */
[----:B------:R-:W-:Y:S02]  /*3e20*/  IMAD.MOV R11, RZ, RZ, -R11 ;  /* 0x000000ffff0b7224 */ /* 0x000fe400078e0a0b */
[----:B------:R-:W-:Y:S01]  /*3e30*/  IMAD.MOV R22, RZ, RZ, -R22 ;  /* 0x000000ffff167224 */ /* 0x000fe200078e0a16 */
[----:B------:R-:W5:Y:S01]  /*3e40*/  LDL.LU R5, [R1+0x878] ;  /* 0x0008780001057983 */ /* 0x000f620000300800 */
[----:B------:R-:W-:Y:S02]  /*3e50*/  IMAD.MOV R13, RZ, RZ, -R13 ;  /* 0x000000ffff0d7224 */ /* 0x000fe400078e0a0d */
[C---:B------:R-:W-:Y:S02]  /*3e60*/  IMAD R9, R2.reuse, R11, R9 ;  /* 0x0000000b02097224 */ /* 0x040fe400078e0209 */
[----:B------:R-:W-:-:S02]  /*3e70*/  IMAD R11, R2, R22, R17 ;  /* 0x00000016020b7224 */ /* 0x000fc400078e0211 */
[----:B------:R-:W3:Y:S01]  /*3e80*/  LDL.LU R17, [R1+0x874] ;  /* 0x0008740001117983 */ /* 0x000ee20000300800 */
[C---:B------:R-:W-:Y:S02]  /*3e90*/  IMAD R12, R2.reuse, R13, R12 ;  /* 0x0000000d020c7224 */ /* 0x040fe400078e020c */
[----:B------:R-:W-:Y:S01]  /*3ea0*/  IMAD.MOV R13, RZ, RZ, -R29 ;  /* 0x000000ffff0d7224 */ /* 0x000fe200078e0a1d */
[----:B------:R-:W3:Y:S01]  /*3eb0*/  LDL.LU R22, [R1+0x870] ;  /* 0x0008700001167983 */ /* 0x000ee20000300800 */
[--C-:B------:R-:W-:Y:S01]  /*3ec0*/  @!P4 IMAD.IADD R27, R27, 0x1, -R2.reuse ;  /* 0x000000011b1bc824 */ /* 0x100fe200078e0a02 */
[----:B------:R-:W-:Y:S02]  /*3ed0*/  ISETP.GT.U32.AND P4, PT, R2, R4, PT ;  /* 0x000000040200720c */ /* 0x000fe40003f84070 */
[----:B------:R-:W4:Y:S04]  /*3ee0*/  LDL.LU R29, [R1+0x86c] ;  /* 0x00086c00011d7983 */ /* 0x000f280000300800 */
[----:B------:R0:W-:Y:S07]  /*3ef0*/  STL [R1+0x80c], R20 ;  /* 0x00080c1401007387 */ /* 0x0001ee0000100800 */
[----:B------:R-:W-:Y:S01]  /*3f00*/  @!P4 IMAD.IADD R4, R4, 0x1, -R2 ;  /* 0x000000010404c824 */ /* 0x000fe200078e0a02 */
[----:B------:R-:W-:Y:S01]  /*3f10*/  ISETP.GT.U32.AND P4, PT, R2, R6, PT ;  /* 0x000000060200720c */ /* 0x000fe20003f84070 */
[----:B0-----:R-:W5:-:S12]  /*3f20*/  LDL.LU R20, [R1+0xd0] ;  /* 0x0000d00001147983 */ /* 0x001f580000300800 */
[----:B------:R-:W-:Y:S01]  /*3f30*/  @!P4 IMAD.IADD R6, R6, 0x1, -R2 ;  /* 0x000000010606c824 */ /* 0x000fe200078e0a02 */
[C---:B------:R-:W-:Y:S02]  /*3f40*/  ISETP.GT.U32.AND P4, PT, R2.reuse, R7, PT ;  /* 0x000000070200720c */ /* 0x040fe40003f84070 */
[C---:B------:R-:W-:Y:S01]  /*3f50*/  ISETP.GT.U32.AND P2, PT, R2.reuse, R26, PT ;  /* 0x0000001a0200720c */ /* 0x040fe20003f44070 */
[----:B------:R-:W-:Y:S01]  /*3f60*/  @!P3 IMAD.MOV R21, RZ, RZ, -R21 ;  /* 0x000000ffff15b224 */ /* 0x000fe200078e0a15 */
[----:B------:R-:W-:Y:S01]  /*3f70*/  ISETP.GT.U32.AND P3, PT, R2, R27, PT ;  /* 0x0000001b0200720c */ /* 0x000fe20003f64070 */
[----:B------:R-:W-:-:S08]  /*3f80*/  @!P5 IMAD.MOV R24, RZ, RZ, -R24 ;  /* 0x000000ffff18d224 */ /* 0x000fd000078e0a18 */
[--C-:B------:R-:W-:Y:S01]  /*3f90*/  @!P4 IMAD.IADD R7, R7, 0x1, -R2.reuse ;  /* 0x000000010707c824 */ /* 0x100fe200078e0a02 */
[C---:B------:R-:W-:Y:S01]  /*3fa0*/  ISETP.GT.U32.AND P4, PT, R2.reuse, R28, PT ;  /* 0x0000001c0200720c */ /* 0x040fe20003f84070 */
[----:B------:R0:W-:Y:S03]  /*3fb0*/  STL [R1+0x810], R21 ;  /* 0x0008101501007387 */ /* 0x0001e60000100800 */
[----:B------:R-:W-:Y:S01]  /*3fc0*/  ISETP.GT.U32.AND P5, PT, R2, R7, PT ;  /* 0x000000070200720c */ /* 0x000fe20003fa4070 */
[----:B------:R-:W-:Y:S01]  /*3fd0*/  @!P2 IMAD.IADD R26, R26, 0x1, -R2 ;  /* 0x000000011a1aa824 */ /* 0x000fe200078e0a02 */
[C---:B------:R-:W-:Y:S02]  /*3fe0*/  ISETP.GT.U32.AND P2, PT, R2.reuse, R9, PT ;  /* 0x000000090200720c */ /* 0x040fe40003f44070 */
[----:B0-----:R-:W-:Y:S01]  /*3ff0*/  IABS R21, R3 ;  /* 0x0000000300157213 */ /* 0x001fe20000000000 */
[----:B------:R-:W-:Y:S01]  /*4000*/  @!P0 IMAD.MOV R25, RZ, RZ, -R25 ;  /* 0x000000ffff198224 */ /* 0x000fe200078e0a19 */
[----:B------:R-:W-:-:S03]  /*4010*/  ISETP.GT.U32.AND P0, PT, R2, R8, PT ;  /* 0x000000080200720c */ /* 0x000fc60003f04070 */
[--C-:B------:R-:W-:Y:S02]  /*4020*/  @!P4 IMAD.IADD R28, R28, 0x1, -R2.reuse ;  /* 0x000000011c1cc824 */ /* 0x100fe400078e0a02 */
[C---:B------:R-:W-:Y:S01]  /*4030*/  IMAD R13, R2.reuse, R13, R21 ;  /* 0x0000000d020d7224 */ /* 0x040fe200078e0215 */
[C---:B------:R-:W-:Y:S01]  /*4040*/  ISETP.GT.U32.AND P4, PT, R2.reuse, R11, PT ;  /* 0x0000000b0200720c */ /* 0x040fe20003f84070 */
[--C-:B------:R-:W-:Y:S01]  /*4050*/  @!P3 IMAD.IADD R27, R27, 0x1, -R2.reuse ;  /* 0x000000011b1bb824 */ /* 0x100fe200078e0a02 */
[----:B------:R-:W-:Y:S01]  /*4060*/  ISETP.GT.U32.AND P3, PT, R2, R10, PT ;  /* 0x0000000a0200720c */ /* 0x000fe20003f64070 */
[--C-:B------:R-:W-:Y:S02]  /*4070*/  @!P5 IMAD.IADD R7, R7, 0x1, -R2.reuse ;  /* 0x000000010707d824 */ /* 0x100fe400078e0a02 */
[--C-:B------:R-:W-:Y:S02]  /*4080*/  @!P2 IMAD.IADD R9, R9, 0x1, -R2.reuse ;  /* 0x000000010909a824 */ /* 0x100fe400078e0a02 */
[----:B------:R-:W-:-:S06]  /*4090*/  @!P0 IMAD.IADD R8, R8, 0x1, -R2 ;  /* 0x0000000108088824 */ /* 0x000fcc00078e0a02 */
[--C-:B------:R-:W-:Y:S02]  /*40a0*/  @!P4 IMAD.IADD R11, R11, 0x1, -R2.reuse ;  /* 0x000000010b0bc824 */ /* 0x100fe400078e0a02 */
[----:B------:R-:W-:Y:S02]  /*40b0*/  @!P3 IMAD.IADD R10, R10, 0x1, -R2 ;  /* 0x000000010a0ab824 */ /* 0x000fe400078e0a02 */
[----:B--2---:R-:W-:Y:S01]  /*40c0*/  @!P1 IMAD.MOV R23, RZ, RZ, -R23 ;  /* 0x000000ffff179224 */ /* 0x004fe200078e0a17 */
[----:B------:R-:W-:-:S13]  /*40d0*/  ISETP.GT.U32.AND P1, PT, R2, R4, PT ;  /* 0x000000040200720c */ /* 0x000fda0003f24070 */
[----:B------:R-:W-:Y:S01]  /*40e0*/  @!P1 IMAD.IADD R4, R4, 0x1, -R2 ;  /* 0x0000000104049824 */ /* 0x000fe200078e0a02 */
[C---:B------:R-:W-:Y:S01]  /*40f0*/  ISETP.GT.U32.AND P1, PT, R2.reuse, R13, PT ;  /* 0x0000000d0200720c */ /* 0x040fe20003f24070 */
[----:B---3--:R-:W-:Y:S01]  /*4100*/  @!P6 IMAD.MOV R22, RZ, RZ, -R22 ;  /* 0x000000ffff16e224 */ /* 0x008fe200078e0a16 */
[----:B------:R-:W-:Y:S02]  /*4110*/  ISETP.GT.U32.AND P6, PT, R2, R6, PT ;  /* 0x000000060200720c */ /* 0x000fe40003fc4070 */
[----:B----4-:R-:W-:Y:S02]  /*4120*/  ISETP.GE.AND P0, PT, R29, RZ, PT ;  /* 0x000000ff1d00720c */ /* 0x010fe40003f06270 */
[----:B------:R-:W-:Y:S02]  /*4130*/  ISETP.GE.AND P4, PT, R17, RZ, PT ;  /* 0x000000ff1100720c */ /* 0x000fe40003f86270 */
[----:B-----5:R-:W-:Y:S02]  /*4140*/  ISETP.GE.AND P3, PT, R5, RZ, PT ;  /* 0x000000ff0500720c */ /* 0x020fe40003f66270 */
[----:B------:R-:W-:-:S02]  /*4150*/  ISETP.GE.AND P5, PT, R20, RZ, PT ;  /* 0x000000ff1400720c */ /* 0x000fc40003fa6270 */
[----:B------:R-:W-:-:S04]  /*4160*/  LOP3.LUT R20, R3, 0x50, RZ, 0xfc, !PT ;  /* 0x0000005003147812 */ /* 0x000fc800078efcff */
[----:B------:R-:W-:Y:S01]  /*4170*/  ISETP.GE.AND P2, PT, R20, RZ, PT ;  /* 0x000000ff1400720c */ /* 0x000fe20003f46270 */
[--C-:B------:R-:W-:Y:S01]  /*4180*/  @!P1 IMAD.IADD R13, R13, 0x1, -R2.reuse ;  /* 0x000000010d0d9824 */ /* 0x100fe200078e0a02 */
[----:B------:R-:W-:Y:S01]  /*4190*/  ISETP.GE.AND P1, PT, R16, RZ, PT ;  /* 0x000000ff1000720c */ /* 0x000fe20003f26270 */
[----:B------:R-:W-:Y:S01]  /*41a0*/  STL [R1+0x814], R22 ;  /* 0x0008141601007387 */ /* 0x000fe20000100800 */
[----:B------:R-:W-:-:S03]  /*41b0*/  @!P6 IMAD.IADD R6, R6, 0x1, -R2 ;  /* 0x000000010606e824 */ /* 0x000fc600078e0a02 */
[----:B------:R-:W-:Y:S01]  /*41c0*/  STL [R1+0x818], R23 ;  /* 0x0008181701007387 */ /* 0x000fe20000100800 */
[----:B------:R-:W-:Y:S01]  /*41d0*/  @!P5 IMAD.MOV R26, RZ, RZ, -R26 ;  /* 0x000000ffff1ad224 */ /* 0x000fe200078e0a1a */
[C---:B------:R-:W-:Y:S01]  /*41e0*/  ISETP.GT.U32.AND P5, PT, R2.reuse, R8, PT ;  /* 0x000000080200720c */ /* 0x040fe20003fa4070 */
[----:B------:R-:W-:Y:S01]  /*41f0*/  @!P0 IMAD.MOV R28, RZ, RZ, -R28 ;  /* 0x000000ffff1c8224 */ /* 0x000fe200078e0a1c */
[----:B------:R-:W-:Y:S02]  /*4200*/  STL [R1+0x81c], R24 ;  /* 0x00081c1801007387 */ /* 0x000fe40000100800 */
[----:B------:R-:W-:Y:S01]  /*4210*/  @!P2 IMAD.MOV R27, RZ, RZ, -R27 ;  /* 0x000000ffff1ba224 */ /* 0x000fe200078e0a1b */
[----:B------:R-:W-:Y:S01]  /*4220*/  ISETP.GT.U32.AND P2, PT, R2, R9, PT ;  /* 0x000000090200720c */ /* 0x000fe20003f44070 */
[----:B------:R-:W-:Y:S01]  /*4230*/  STL [R1+0x820], R25 ;  /* 0x0008201901007387 */ /* 0x000fe20000100800 */
[----:B------:R-:W-:Y:S02]  /*4240*/  @!P4 IMAD.MOV R4, RZ, RZ, -R4 ;  /* 0x000000ffff04c224 */ /* 0x000fe400078e0a04 */
[----:B------:R-:W-:Y:S01]  /*4250*/  @!P3 IMAD.MOV R6, RZ, RZ, -R6 ;  /* 0x000000ffff06b224 */ /* 0x000fe200078e0a06 */
[----:B------:R-:W2:Y:S01]  /*4260*/  LDL.LU R29, [R1+0x868] ;  /* 0x00086800011d7983 */ /* 0x000ea20000300800 */
[----:B------:R-:W-:-:S03]  /*4270*/  @!P1 IMAD.MOV R7, RZ, RZ, -R7 ;  /* 0x000000ffff079224 */ /* 0x000fc600078e0a07 */
[----:B------:R-:W3:Y:S04]  /*4280*/  LDL.LU R5, [R1+0x864] ;  /* 0x0008640001057983 */ /* 0x000ee80000300800 */
[----:B------:R-:W-:Y:S04]  /*4290*/  STL [R1+0x824], R26 ;  /* 0x0008241a01007387 */ /* 0x000fe80000100800 */
[----:B------:R-:W-:Y:S04]  /*42a0*/  STL [R1+0x828], R27 ;  /* 0x0008281b01007387 */ /* 0x000fe80000100800 */
[----:B------:R-:W-:Y:S04]  /*42b0*/  STL [R1+0x82c], R28 ;  /* 0x00082c1c01007387 */ /* 0x000fe80000100800 */
[----:B------:R0:W-:Y:S04]  /*42c0*/  STL [R1+0x830], R4 ;  /* 0x0008300401007387 */ /* 0x0001e80000100800 */
[----:B------:R-:W-:Y:S04]  /*42d0*/  STL [R1+0x834], R6 ;  /* 0x0008340601007387 */ /* 0x000fe80000100800 */
[----:B------:R-:W-:Y:S01]  /*42e0*/  STL [R1+0x838], R7 ;  /* 0x0008380701007387 */ /* 0x000fe20000100800 */
[----:B------:R-:W-:-:S03]  /*42f0*/  @!P2 IMAD.IADD R9, R9, 0x1, -R2 ;  /* 0x000000010909a824 */ /* 0x000fc600078e0a02 */
[----:B------:R-:W0:Y:S01]  /*4300*/  LDL.LU R17, [R1+0x10] ;  /* 0x0000100001117983 */ /* 0x000e220000300800 */
[----:B------:R-:W-:-:S03]  /*4310*/  ISETP.GE.AND P2, PT, R0, RZ, PT ;  /* 0x000000ff0000720c */ /* 0x000fc60003f46270 */
[----:B------:R-:W4:Y:S01]  /*4320*/  LDL.LU R16, [R1+0xc] ;  /* 0x00000c0001107983 */ /* 0x000f220000300800 */
[----:B------:R-:W-:Y:S01]  /*4330*/  ISETP.GE.AND P1, PT, R15, RZ, PT ;  /* 0x000000ff0f00720c */ /* 0x000fe20003f26270 */
[----:B------:R-:W-:Y:S01]  /*4340*/  @!P5 IMAD.IADD R8, R8, 0x1, -R2 ;  /* 0x000000010808d824 */ /* 0x000fe200078e0a02 */
[----:B------:R-:W-:Y:S01]  /*4350*/  ISETP.GE.AND P5, PT, R14, RZ, PT ;  /* 0x000000ff0e00720c */ /* 0x000fe20003fa6270 */
[----:B------:R-:W5:Y:S04]  /*4360*/  LDL.LU R0, [R1+0x8] ;  /* 0x0000080001007983 */ /* 0x000f680000300800 */
[----:B------:R-:W2:Y:S04]  /*4370*/  LDL.LU R15, [R1+0x4] ;  /* 0x00000400010f7983 */ /* 0x000ea80000300800 */
[----:B------:R-:W2:Y:S01]  /*4380*/  LDL.LU R14, [R1] ;  /* 0x00000000010e7983 */ /* 0x000ea20000300800 */
[----:B------:R-:W-:-:S02]  /*4390*/  ISETP.GT.U32.AND P6, PT, R2, R12, PT ;  /* 0x0000000c0200720c */ /* 0x000fc40003fc4070 */
[C---:B------:R-:W-:Y:S02]  /*43a0*/  ISETP.GT.U32.AND P4, PT, R2.reuse, R11, PT ;  /* 0x0000000b0200720c */ /* 0x040fe40003f84070 */
[C---:B------:R-:W-:Y:S02]  /*43b0*/  ISETP.GT.U32.AND P0, PT, R2.reuse, R10, PT ;  /* 0x0000000a0200720c */ /* 0x040fe40003f04070 */
[----:B------:R-:W-:-:S07]  /*43c0*/  ISETP.GT.U32.AND P3, PT, R2, R13, PT ;  /* 0x0000000d0200720c */ /* 0x000fce0003f64070 */
[--C-:B------:R-:W-:Y:S02]  /*43d0*/  @!P6 IMAD.IADD R12, R12, 0x1, -R2.reuse ;  /* 0x000000010c0ce824 */ /* 0x100fe400078e0a02 */
[--C-:B------:R-:W-:Y:S01]  /*43e0*/  @!P4 IMAD.IADD R11, R11, 0x1, -R2.reuse ;  /* 0x000000010b0bc824 */ /* 0x100fe200078e0a02 */
[----:B------:R-:W-:Y:S02]  /*43f0*/  ISETP.GE.AND P4, PT, R19, RZ, PT ;  /* 0x000000ff1300720c */ /* 0x000fe40003f86270 */
[----:B------:R-:W-:Y:S01]  /*4400*/  ISETP.GT.U32.AND P6, PT, R2, R12, PT ;  /* 0x0000000c0200720c */ /* 0x000fe20003fc4070 */
[--C-:B------:R-:W-:Y:S01]  /*4410*/  @!P0 IMAD.IADD R10, R10, 0x1, -R2.reuse ;  /* 0x000000010a0a8824 */ /* 0x100fe200078e0a02 */
[----:B------:R-:W-:Y:S01]  /*4420*/  ISETP.GE.AND P0, PT, R3, RZ, PT ;  /* 0x000000ff0300720c */ /* 0x000fe20003f06270 */
[----:B------:R-:W-:Y:S01]  /*4430*/  @!P3 IMAD.IADD R13, R13, 0x1, -R2 ;  /* 0x000000010d0db824 */ /* 0x000fe200078e0a02 */
[----:B------:R-:W-:Y:S01]  /*4440*/  ISETP.GE.AND P3, PT, R18, RZ, PT ;  /* 0x000000ff1200720c */ /* 0x000fe20003f66270 */
[----:B------:R-:W-:-:S02]  /*4450*/  @!P1 IMAD.MOV R8, RZ, RZ, -R8 ;  /* 0x000000ffff089224 */ /* 0x000fc400078e0a08 */
[----:B------:R-:W-:Y:S02]  /*4460*/  @!P5 IMAD.MOV R10, RZ, RZ, -R10 ;  /* 0x000000ffff0ad224 */ /* 0x000fe400078e0a0a */
[----:B------:R-:W-:Y:S02]  /*4470*/  @!P2 IMAD.MOV R11, RZ, RZ, -R11 ;  /* 0x000000ffff0ba224 */ /* 0x000fe400078e0a0b */
[----:B------:R-:W-:Y:S02]  /*4480*/  @!P4 IMAD.MOV R9, RZ, RZ, -R9 ;  /* 0x000000ffff09c224 */ /* 0x000fe400078e0a09 */
[----:B------:R-:W-:Y:S01]  /*4490*/  @!P6 IMAD.IADD R12, R12, 0x1, -R2 ;  /* 0x000000010c0ce824 */ /* 0x000fe200078e0a02 */
[----:B------:R-:W-:Y:S01]  /*44a0*/  STL [R1+0x83c], R8 ;  /* 0x00083c0801007387 */ /* 0x000fe20000100800 */
[----:B------:R-:W-:Y:S02]  /*44b0*/  @!P0 IMAD.MOV R13, RZ, RZ, -R13 ;  /* 0x000000ffff0d8224 */ /* 0x000fe400078e0a0d */
[----:B------:R-:W-:Y:S01]  /*44c0*/  @!P3 IMAD.MOV R12, RZ, RZ, -R12 ;  /* 0x000000ffff0cb224 */ /* 0x000fe200078e0a0c */
[----:B------:R-:W-:Y:S04]  /*44d0*/  STL [R1+0x840], R9 ;  /* 0x0008400901007387 */ /* 0x000fe80000100800 */
[----:B------:R-:W-:Y:S04]  /*44e0*/  STL [R1+0x844], R10 ;  /* 0x0008440a01007387 */ /* 0x000fe80000100800 */
[----:B------:R-:W-:Y:S04]  /*44f0*/  STL [R1+0x848], R11 ;  /* 0x0008480b01007387 */ /* 0x000fe80000100800 */
[----:B------:R-:W-:Y:S04]  /*4500*/  STL [R1+0x84c], R13 ;  /* 0x00084c0d01007387 */ /* 0x000fe80000100800 */
[----:B------:R-:W-:Y:S01]  /*4510*/  STL [R1+0x850], R12 ;  /* 0x0008500c01007387 */ /* 0x000fe20000100800 */
[----:B---3--:R-:W-:-:S02]  /*4520*/  ISETP.NE.AND P6, PT, R5, RZ, PT ;  /* 0x000000ff0500720c */ /* 0x008fc40003fc5270 */
[----:B------:R-:W-:-:S04]  /*4530*/  LOP3.LUT R5, RZ, R5, RZ, 0x33, !PT ;  /* 0x00000005ff057212 */ /* 0x000fc800078e33ff */
[C---:B0-----:R-:W-:Y:S02]  /*4540*/  SEL R4, R5.reuse, R17, !P6 ;  /* 0x0000001105047207 */ /* 0x041fe40007000000 */
[----:B----4-:R-:W-:-:S03]  /*4550*/  SEL R3, R5, R16, !P6 ;  /* 0x0000001005037207 */ /* 0x010fc60007000000 */
[----:B------:R-:W-:Y:S01]  /*4560*/  STL [R1+0x18], R4 ;  /* 0x0000180401007387 */ /* 0x000fe20000100800 */
[----:B-----5:R-:W-:-:S03]  /*4570*/  SEL R2, R5, R0, !P6 ;  /* 0x0000000005027207 */ /* 0x020fc60007000000 */
[----:B------:R0:W-:Y:S01]  /*4580*/  STL [R1+0xc], R3 ;  /* 0x00000c0301007387 */ /* 0x0001e20000100800 */
[----:B--2---:R-:W-:-:S03]  /*4590*/  SEL R0, R5, R15, !P6 ;  /* 0x0000000f05007207 */ /* 0x004fc60007000000 */
[----:B------:R-:W-:Y:S01]  /*45a0*/  STL [R1+0x8], R2 ;  /* 0x0000080201007387 */ /* 0x000fe20000100800 */
[----:B0-----:R-:W-:-:S05]  /*45b0*/  SEL R3, R5, R14, !P6 ;  /* 0x0000000e05037207 */ /* 0x001fca0007000000 */
[----:B------:R0:W-:Y:S04]  /*45c0*/  STL [R1+0x854], R3 ;  /* 0x0008540301007387 */ /* 0x0001e80000100800 */
[----:B------:R-:W-:Y:S04]  /*45d0*/  STL [R1+0x4], R0 ;  /* 0x0000040001007387 */ /* 0x000fe80000100800 */
[----:B0-----:R-:W2:Y:S04]  /*45e0*/  LDL.LU R3, [R1+0x68] ;  /* 0x0000680001037983 */ /* 0x001ea80000300800 */
[----:B--2---:R0:W-:Y:S04]  /*45f0*/  STL [R1+0x858], R3 ;  /* 0x0008580301007387 */ /* 0x0041e80000100800 */
[----:B0-----:R-:W2:Y:S04]  /*4600*/  LDL.LU R3, [R1+0x38] ;  /* 0x0000380001037983 */ /* 0x001ea80000300800 */
[----:B--2---:R0:W-:Y:S04]  /*4610*/  STL [R1+0x85c], R3 ;  /* 0x00085c0301007387 */ /* 0x0041e80000100800 */
[----:B0-----:R-:W2:Y:S04]  /*4620*/  LDL.LU R3, [R1+0xdc] ;  /* 0x0000dc0001037983 */ /* 0x001ea80000300800 */
[----:B--2---:R0:W-:Y:S04]  /*4630*/  STL [R1+0x860], R3 ;  /* 0x0008600301007387 */ /* 0x0041e80000100800 */
[----:B0-----:R-:W2:Y:S04]  /*4640*/  LDL.LU R3, [R1+0xd8] ;  /* 0x0000d80001037983 */ /* 0x001ea80000300800 */
[----:B------:R-:W3:Y:S04]  /*4650*/  LDL.LU R12, [R1+0xd4] ;  /* 0x0000d400010c7983 */ /* 0x000ee80000300800 */
[----:B------:R-:W4:Y:S04]  /*4660*/  LDL.LU R13, [R1+0x78] ;  /* 0x00007800010d7983 */ /* 0x000f280000300800 */
[----:B------:R-:W5:Y:S04]  /*4670*/  LDL.LU R11, [R1+0xc8] ;  /* 0x0000c800010b7983 */ /* 0x000f680000300800 */
[----:B------:R-:W3:Y:S04]  /*4680*/  LDL.LU R10, [R1+0xa4] ;  /* 0x0000a400010a7983 */ /* 0x000ee80000300800 */
        /* <DEDUP_REMOVED lines=16> */
[----:B------:R-:W3:Y:S01]  /*4790*/  LDL.LU R17, [R1+0x74] ;  /* 0x0000740001117983 */ /* 0x000ee20000300800 */
[----:B------:R-:W-:-:S03]  /*47a0*/  SEL R2, R5, R29, !P6 ;  /* 0x0000001d05027207 */ /* 0x000fc60007000000 */
[----:B------:R-:W3:Y:S04]  /*47b0*/  LDL.LU R16, [R1+0x6c] ;  /* 0x00006c0001107983 */ /* 0x000ee80000300800 */
[----:B------:R-:W3:Y:S04]  /*47c0*/  LDL.LU R0, [R1+0x34] ;  /* 0x0000340001007983 */ /* 0x000ee80000300800 */
[----:B------:R-:W3:Y:S04]  /*47d0*/  LDL.LU R15, [R1+0x30] ;  /* 0x00003000010f7983 */ /* 0x000ee80000300800 */
[----:B------:R-:W3:Y:S04]  /*47e0*/  LDL.LU R14, [R1+0x2c] ;  /* 0x00002c00010e7983 */ /* 0x000ee80000300800 */
[----:B------:R-:W3:Y:S01]  /*47f0*/  LDL.LU R29, [R1+0x50] ;  /* 0x00005000011d7983 */ /* 0x000ee20000300800 */
[----:B--2---:R-:W-:-:S05]  /*4800*/  SEL R3, R5, R3, !P6 ;  /* 0x0000000305037207 */ /* 0x004fca0007000000 */
[----:B------:R0:W-:Y:S04]  /*4810*/  STL [R1], R3 ;  /* 0x0000000301007387 */ /* 0x0001e80000100800 */
[----:B0-----:R-:W2:Y:S02]  /*4820*/  LDL.LU R3, [R1+0x860] ;  /* 0x0008600001037983 */ /* 0x001ea40000300800 */
[----:B--2---:R-:W-:-:S05]  /*4830*/  SEL R3, R5, R3, !P6 ;  /* 0x0000000305037207 */ /* 0x004fca0007000000 */
[----:B------:R0:W-:Y:S04]  /*4840*/  STL [R1+0x3c], R3 ;  /* 0x00003c0301007387 */ /* 0x0001e80000100800 */
[----:B0-----:R-:W2:Y:S02]  /*4850*/  LDL.LU R3, [R1+0x85c] ;  /* 0x00085c0001037983 */ /* 0x001ea40000300800 */
[----:B--2---:R-:W-:-:S05]  /*4860*/  SEL R3, R5, R3, !P6 ;  /* 0x0000000305037207 */ /* 0x004fca0007000000 */
[----:B------:R0:W-:Y:S04]  /*4870*/  STL [R1+0x38], R3 ;  /* 0x0000380301007387 */ /* 0x0001e80000100800 */
[----:B0-----:R-:W2:Y:S01]  /*4880*/  LDL.LU R3, [R1+0x858] ;  /* 0x0008580001037983 */ /* 0x001ea20000300800 */
[C---:B---3--:R-:W-:Y:S02]  /*4890*/  SEL R29, R5.reuse, R29, !P6 ;  /* 0x0000001d051d7207 */ /* 0x048fe40007000000 */
[C---:B------:R-:W-:Y:S02]  /*48a0*/  SEL R12, R5.reuse, R12, !P6 ;  /* 0x0000000c050c7207 */ /* 0x040fe40007000000 */
[C---:B----4-:R-:W-:Y:S01]  /*48b0*/  SEL R13, R5.reuse, R13, !P6 ;  /* 0x0000000d050d7207 */ /* 0x050fe20007000000 */
[----:B------:R0:W-:Y:S01]  /*48c0*/  STL [R1+0x48], R29 ;  /* 0x0000481d01007387 */ /* 0x0001e20000100800 */
[----:B-----5:R-:W-:-:S02]  /*48d0*/  SEL R11, R5, R11, !P6 ;  /* 0x0000000b050b7207 */ /* 0x020fc40007000000 */
[C---:B------:R-:W-:Y:S01]  /*48e0*/  SEL R10, R5.reuse, R10, !P6 ;  /* 0x0000000a050a7207 */ /* 0x040fe20007000000 */
[----:B0-----:R-:W3:Y:S01]  /*48f0*/  LDL.LU R29, [R1+0x4c] ;  /* 0x00004c00011d7983 */ /* 0x001ee20000300800 */
[C---:B------:R-:W-:Y:S02]  /*4900*/  SEL R9, R5.reuse, R9, !P6 ;  /* 0x0000000905097207 */ /* 0x040fe40007000000 */
[C---:B------:R-:W-:Y:S02]  /*4910*/  SEL R8, R5.reuse, R8, !P6 ;  /* 0x0000000805087207 */ /* 0x040fe40007000000 */
[C---:B------:R-:W-:Y:S02]  /*4920*/  SEL R7, R5.reuse, R7, !P6 ;  /* 0x0000000705077207 */ /* 0x040fe40007000000 */
[C---:B------:R-:W-:Y:S02]  /*4930*/  SEL R6, R5.reuse, R6, !P6 ;  /* 0x0000000605067207 */ /* 0x040fe40007000000 */
[----:B------:R-:W-:-:S02]  /*4940*/  SEL R4, R5, R4, !P6 ;  /* 0x0000000405047207 */ /* 0x000fc40007000000 */
[C---:B------:R-:W-:Y:S02]  /*4950*/  SEL R28, R5.reuse, R28, !P6 ;  /* 0x0000001c051c7207 */ /* 0x040fe40007000000 */
        /* <DEDUP_REMOVED lines=15> */
[----:B--2---:R-:W-:-:S05]  /*4a50*/  SEL R3, R5, R3, !P6 ;  /* 0x0000000305037207 */ /* 0x004fca0007000000 */
[----:B------:R0:W-:Y:S04]  /*4a60*/  STL [R1+0x50], R3 ;  /* 0x0000500301007387 */ /* 0x0001e80000100800 */
[----:B0-----:R-:W2:Y:S04]  /*4a70*/  LDL.LU R3, [R1+0x854] ;  /* 0x0008540001037983 */ /* 0x001ea80000300800 */
[----:B------:R0:W-:Y:S04]  /*4a80*/  STL [R1+0x54], R12 ;  /* 0x0000540c01007387 */ /* 0x0001e80000100800 */
[----:B0-----:R-:W4:Y:S04]  /*4a90*/  LDL.LU R12, [R1+0x850] ;  /* 0x00085000010c7983 */ /* 0x001f280000300800 */
[----:B------:R0:W-:Y:S04]  /*4aa0*/  STL [R1+0x5c], R13 ;  /* 0x00005c0d01007387 */ /* 0x0001e80000100800 */
[----:B0-----:R-:W5:Y:S04]  /*4ab0*/  LDL.LU R13, [R1+0x84c] ;  /* 0x00084c00010d7983 */ /* 0x001f680000300800 */
[----:B------:R0:W-:Y:S04]  /*4ac0*/  STL [R1+0x64], R11 ;  /* 0x0000640b01007387 */ /* 0x0001e80000100800 */
[----:B0-----:R-:W2:Y:S04]  /*4ad0*/  LDL.LU R11, [R1+0x848] ;  /* 0x00084800010b7983 */ /* 0x001ea80000300800 */
        /* <DEDUP_REMOVED lines=43> */
[----:B0-----:R-:W3:Y:S01]  /*4d90*/  LDL.LU R14, [R1+0x7f0] ;  /* 0x0007f000010e7983 */ /* 0x001ee20000300800 */
[----:B--2---:R-:W-:-:S02]  /*4da0*/  SEL R15, R5, R15, !P6 ;  /* 0x0000000f050f7207 */ /* 0x004fc40007000000 */
[----:B---3--:R-:W-:-:S05]  /*4db0*/  SEL R14, R5, R14, !P6 ;  /* 0x0000000e050e7207 */ /* 0x008fca0007000000 */
[----:B------:R0:W-:Y:S04]  /*4dc0*/  STL [R1+0x34], R14 ;  /* 0x0000340e01007387 */ /* 0x0001e80000100800 */
[----:B0-----:R-:W2:Y:S04]  /*4dd0*/  LDL.LU R14, [R1+0x60] ;  /* 0x00006000010e7983 */ /* 0x001ea80000300800 */
[----:B------:R0:W-:Y:S04]  /*4de0*/  STL [R1+0x30], R15 ;  /* 0x0000300f01007387 */ /* 0x0001e80000100800 */
[----:B0-----:R-:W3:Y:S01]  /*4df0*/  LDL.LU R15, [R1+0x40] ;  /* 0x00004000010f7983 */ /* 0x001ee20000300800 */
        /* <DEDUP_REMOVED lines=8> */
[C---:B--2---:R-:W-:Y:S02]  /*4e80*/  SEL R14, R5.reuse, R14, !P6 ;  /* 0x0000000e050e7207 */ /* 0x044fe40007000000 */
[----:B---3--:R-:W-:-:S05]  /*4e90*/  SEL R15, R5, R15, !P6 ;  /* 0x0000000f050f7207 */ /* 0x008fca0007000000 */
[----:B------:R0:W-:Y:S04]  /*4ea0*/  STL [R1+0x2c], R15 ;  /* 0x00002c0f01007387 */ /* 0x0001e80000100800 */
[----:B------:R1:W-:Y:S01]  /*4eb0*/  STL [R1+0x28], R14 ;  /* 0x0000280e01007387 */ /* 0x0003e20000100800 */
[C---:B0-----:R-:W-:Y:S02]  /*4ec0*/  SEL R15, R5.reuse, R29, !P6 ;  /* 0x0000001d050f7207 */ /* 0x041fe40007000000 */
[C---:B-1----:R-:W-:Y:S02]  /*4ed0*/  SEL R14, R5.reuse, R0, !P6 ;  /* 0x00000000050e7207 */ /* 0x042fe40007000000 */
[----:B------:R-:W2:Y:S04]  /*4ee0*/  LDL.LU R0, [R1+0x7ec] ;  /* 0x0007ec0001007983 */ /* 0x000ea80000300800 */
[----:B------:R0:W-:Y:S04]  /*4ef0*/  STL [R1+0x24], R15 ;  /* 0x0000240f01007387 */ /* 0x0001e80000100800 */
[----:B------:R1:W-:Y:S01]  /*4f00*/  STL [R1+0x20], R14 ;  /* 0x0000200e01007387 */ /* 0x0003e20000100800 */
[----:B------:R-:W-:-:S02]  /*4f10*/  SEL R29, R5, R19, !P6 ;  /* 0x00000013051d7207 */ /* 0x000fc40007000000 */
[C---:B0-----:R-:W-:Y:S01]  /*4f20*/  SEL R15, R5.reuse, R17, !P6 ;  /* 0x00000011050f7207 */ /* 0x041fe20007000000 */
[----:B------:R-:W-:Y:S01]  /*4f30*/  STL [R1+0x1c], R16 ;  /* 0x00001c1001007387 */ /* 0x000fe20000100800 */
[----:B-1----:R-:W-:-:S03]  /*4f40*/  SEL R14, R5, R18, !P6 ;  /* 0x00000012050e7207 */ /* 0x002fc60007000000 */
[----:B------:R-:W3:Y:S04]  /*4f50*/  LDL.LU R18, [R1+0x18] ;  /* 0x0000180001127983 */ /* 0x000ee80000300800 */
[----:B------:R0:W-:Y:S04]  /*4f60*/  STL [R1+0x14], R15 ;  /* 0x0000140f01007387 */ /* 0x0001e80000100800 */
[----:B------:R-:W3:Y:S04]  /*4f70*/  LDL.LU R17, [R1+0x8] ;  /* 0x0000080001117983 */ /* 0x000ee80000300800 */
[----:B------:R-:W-:Y:S04]  /*4f80*/  STL [R1+0x10], R14 ;  /* 0x0000100e01007387 */ /* 0x000fe80000100800 */
[----:B0-----:R-:W3:Y:S04]  /*4f90*/  LDL.LU R15, [R1+0x4] ;  /* 0x00000400010f7983 */ /* 0x001ee80000300800 */
[----:B------:R-:W3:Y:S04]  /*4fa0*/  LDL.LU R19, [R1+0xc] ;  /* 0x00000c0001137983 */ /* 0x000ee80000300800 */
[----:B------:R0:W-:Y:S04]  /*4fb0*/  STL [R1+0x770], R29 ;  /* 0x0007701d01007387 */ /* 0x0001e80000100800 */
[----:B0-----:R-:W3:Y:S04]  /*4fc0*/  LDL.LU R29, [R1+0x64] ;  /* 0x00006400011d7983 */ /* 0x001ee80000300800 */
        /* <DEDUP_REMOVED lines=13> */
[----:B0-----:R-:W3:Y:S01]  /*50a0*/  LDL.LU R26, [R1] ;  /* 0x00000000011a7983 */ /* 0x001ee20000300800 */
[----:B------:R-:W-:-:S02]  /*50b0*/  SEL R27, R5, R27, !P6 ;  /* 0x0000001b051b7207 */ /* 0x000fc40007000000 */
[C---:B------:R-:W-:Y:S02]  /*50c0*/  SEL R28, R5.reuse, R28, !P6 ;  /* 0x0000001c051c7207 */ /* 0x040fe40007000000 */
[C---:B------:R-:W-:Y:S02]  /*50d0*/  SEL R4, R5.reuse, R4, !P6 ;  /* 0x0000000405047207 */ /* 0x040fe40007000000 */
[C---:B------:R-:W-:Y:S01]  /*50e0*/  SEL R6, R5.reuse, R6, !P6 ;  /* 0x0000000605067207 */ /* 0x040fe20007000000 */
[----:B------:R-:W-:Y:S01]  /*50f0*/  STL [R1+0x790], R27 ;  /* 0x0007901b01007387 */ /* 0x000fe20000100800 */
[C---:B------:R-:W-:Y:S02]  /*5100*/  SEL R7, R5.reuse, R7, !P6 ;  /* 0x0000000705077207 */ /* 0x040fe40007000000 */
[C---:B------:R-:W-:Y:S01]  /*5110*/  SEL R8, R5.reuse, R8, !P6 ;  /* 0x0000000805087207 */ /* 0x040fe20007000000 */
[----:B------:R-:W-:Y:S01]  /*5120*/  STL [R1+0x794], R28 ;  /* 0x0007941c01007387 */ /* 0x000fe20000100800 */
[----:B------:R-:W-:-:S02]  /*5130*/  SEL R9, R5, R9, !P6 ;  /* 0x0000000905097207 */ /* 0x000fc40007000000 */
[C---:B------:R-:W-:Y:S01]  /*5140*/  SEL R10, R5.reuse, R10, !P6 ;  /* 0x0000000a050a7207 */ /* 0x040fe20007000000 */
[----:B------:R-:W-:Y:S01]  /*5150*/  STL [R1+0x798], R4 ;  /* 0x0007980401007387 */ /* 0x000fe20000100800 */
[C---:B------:R-:W-:Y:S02]  /*5160*/  SEL R11, R5.reuse, R11, !P6 ;  /* 0x0000000b050b7207 */ /* 0x040fe40007000000 */
[C---:B----4-:R-:W-:Y:S01]  /*5170*/  SEL R14, R5.reuse, R12, !P6 ;  /* 0x0000000c050e7207 */ /* 0x050fe20007000000 */
[----:B------:R-:W-:Y:S01]  /*5180*/  STL [R1+0x79c], R6 ;  /* 0x00079c0601007387 */ /* 0x000fe20000100800 */
[----:B-----5:R-:W-:-:S03]  /*5190*/  SEL R16, R5, R13, !P6 ;  /* 0x0000000d05107207 */ /* 0x020fc60007000000 */
[----:B------:R-:W-:Y:S04]  /*51a0*/  STL [R1+0x7a0], R7 ;  /* 0x0007a00701007387 */ /* 0x000fe80000100800 */
[----:B------:R-:W-:Y:S04]  /*51b0*/  STL [R1+0x7a4], R8 ;  /* 0x0007a40801007387 */ /* 0x000fe80000100800 */
[----:B------:R-:W-:Y:S04]  /*51c0*/  STL [R1+0x7a8], R9 ;  /* 0x0007a80901007387 */ /* 0x000fe80000100800 */
[----:B------:R-:W-:Y:S01]  /*51d0*/  STL [R1+0x7ac], R10 ;  /* 0x0007ac0a01007387 */ /* 0x000fe20000100800 */
[----:B------:R-:W-:-:S03]  /*51e0*/  IMAD R13, R3, UR5, RZ ;  /* 0x00000005030d7c24 */ /* 0x000fc6000f8e02ff */
[----:B------:R-:W-:Y:S01]  /*51f0*/  STL [R1+0x7b0], R11 ;  /* 0x0007b00b01007387 */ /* 0x000fe20000100800 */
[----:B------:R-:W-:-:S03]  /*5200*/  IMAD R12, R2, UR5, RZ ;  /* 0x00000005020c7c24 */ /* 0x000fc6000f8e02ff */
[----:B------:R-:W-:Y:S04]  /*5210*/  STL [R1+0x7b4], R14 ;  /* 0x0007b40e01007387 */ /* 0x000fe80000100800 */
[----:B------:R-:W-:Y:S01]  /*5220*/  STL [R1+0x7b8], R16 ;  /* 0x0007b81001007387 */ /* 0x000fe20000100800 */
[----:B--2---:R-:W-:Y:S02]  /*5230*/  IMAD R0, R0, UR10, RZ ;  /* 0x0000000a00007c24 */ /* 0x004fe4000f8e02ff */
[----:B---3--:R-:W-:-:S05]  /*5240*/  IMAD R18, R18, UR5, RZ ;  /* 0x0000000512127c24 */ /* 0x008fca000f8e02ff */
[----:B------:R-:W-:Y:S01]  /*5250*/  STL [R1+0x7bc], R18 ;  /* 0x0007bc1201007387 */ /* 0x000fe20000100800 */
[----:B------:R-:W-:-:S03]  /*5260*/  IMAD R17, R17, UR5, RZ ;  /* 0x0000000511117c24 */ /* 0x000fc6000f8e02ff */
[----:B------:R0:W-:Y:S01]  /*5270*/  STL [R1+0xbc], R0 ;  /* 0x0000bc0001007387 */ /* 0x0001e20000100800 */
[----:B------:R-:W-:Y:S02]  /*5280*/  IMAD R15, R15, UR5, RZ ;  /* 0x000000050f0f7c24 */ /* 0x000fe4000f8e02ff */
[----:B------:R-:W-:-:S05]  /*5290*/  IMAD R19, R19, UR5, RZ ;  /* 0x0000000513137c24 */ /* 0x000fca000f8e02ff */
[----:B------:R-:W-:Y:S04]  /*52a0*/  STL [R1+0x7c0], R19 ;  /* 0x0007c01301007387 */ /* 0x000fe80000100800 */
[----:B------:R-:W-:Y:S04]  /*52b0*/  STL [R1+0x7c4], R17 ;  /* 0x0007c41101007387 */ /* 0x000fe80000100800 */
[----:B------:R-:W-:Y:S04]  /*52c0*/  STL [R1+0x7c8], R15 ;  /* 0x0007c80f01007387 */ /* 0x000fe80000100800 */
[----:B------:R-:W-:Y:S04]  /*52d0*/  STL [R1+0x7cc], R13 ;  /* 0x0007cc0d01007387 */ /* 0x000fe80000100800 */
[----:B------:R-:W-:Y:S01]  /*52e0*/  STL [R1+0x7d0], R12 ;  /* 0x0007d00c01007387 */ /* 0x000fe20000100800 */
[----:B0-----:R-:W-:-:S02]  /*52f0*/  IMAD R0, R23, UR5, RZ ;  /* 0x0000000517007c24 */ /* 0x001fc4000f8e02ff */
[----:B------:R-:W-:Y:S02]  /*5300*/  IMAD R2, R24, UR5, RZ ;  /* 0x0000000518027c24 */ /* 0x000fe4000f8e02ff */
[----:B------:R-:W-:Y:S02]  /*5310*/  IMAD R3, R25, UR5, RZ ;  /* 0x0000000519037c24 */ /* 0x000fe4000f8e02ff */
[----:B------:R-:W-:-:S05]  /*5320*/  IMAD R5, R26, UR5, RZ ;  /* 0x000000051a057c24 */ /* 0x000fca000f8e02ff */
[----:B------:R-:W-:Y:S04]  /*5330*/  STL [R1+0x7d4], R5 ;  /* 0x0007d40501007387 */ /* 0x000fe80000100800 */
[----:B------:R-:W-:Y:S04]  /*5340*/  STL [R1+0x7d8], R3 ;  /* 0x0007d80301007387 */ /* 0x000fe80000100800 */
[----:B------:R0:W-:Y:S04]  /*5350*/  STL [R1+0x7dc], R2 ;  /* 0x0007dc0201007387 */ /* 0x0001e80000100800 */
[----:B------:R1:W-:Y:S01]  /*5360*/  STL [R1+0x7e0], R0 ;  /* 0x0007e00001007387 */ /* 0x0003e20000100800 */
[----:B0-----:R-:W-:-:S02]  /*5370*/  IMAD R2, R22, UR5, RZ ;  /* 0x0000000516027c24 */ /* 0x001fc4000f8e02ff */
[----:B-1----:R-:W-:-:S03]  /*5380*/  IMAD R0, R21, UR5, RZ ;  /* 0x0000000515007c24 */ /* 0x002fc6000f8e02ff */
[----:B------:R-:W-:Y:S04]  /*5390*/  STL [R1], R2 ;  /* 0x0000000201007387 */ /* 0x000fe80000100800 */
[----:B------:R0:W-:Y:S04]  /*53a0*/  STL [R1+0x4], R0 ;  /* 0x0000040001007387 */ /* 0x0001e80000100800 */
[----:B0-----:R-:W2:Y:S01]  /*53b0*/  LDL.LU R0, [R1+0x78] ;  /* 0x0000780001007983 */ /* 0x001ea20000300800 */
[----:B------:R-:W-:Y:S02]  /*53c0*/  IMAD R3, R20, UR5, RZ ;  /* 0x0000000514037c24 */ /* 0x000fe4000f8e02ff */
[----:B------:R-:W-:-:S03]  /*53d0*/  IMAD R2, R29, UR5, RZ ;  /* 0x000000051d027c24 */ /* 0x000fc6000f8e02ff */
[----:B------:R-:W-:Y:S04]  /*53e0*/  STL [R1+0x8], R3 ;  /* 0x0000080301007387 */ /* 0x000fe80000100800 */
[----:B--2---:R0:W-:Y:S04]  /*53f0*/  STL [R1+0x7e4], R0 ;  /* 0x0007e40001007387 */ /* 0x0041e80000100800 */
[----:B------:R-:W-:Y:S04]  /*5400*/  STL [R1+0xc], R2 ;  /* 0x00000c0201007387 */ /* 0x000fe80000100800 */
        /* <DEDUP_REMOVED lines=31> */
[----:B--2---:R-:W-:-:S05]  /*5600*/  IMAD R0, R0, UR5, RZ ;  /* 0x0000000500007c24 */ /* 0x004fca000f8e02ff */
[----:B------:R0:W-:Y:S04]  /*5610*/  STL [R1+0x18], R0 ;  /* 0x0000180001007387 */ /* 0x0001e80000100800 */
[----:B0-----:R-:W2:Y:S02]  /*5620*/  LDL.LU R0, [R1+0x7e8] ;  /* 0x0007e80001007983 */ /* 0x001ea40000300800 */
[----:B--2---:R-:W-:-:S05]  /*5630*/  IMAD R0, R0, UR5, RZ ;  /* 0x0000000500007c24 */ /* 0x004fca000f8e02ff */
[----:B------:R0:W-:Y:S04]  /*5640*/  STL [R1+0x38], R0 ;  /* 0x0000380001007387 */ /* 0x0001e80000100800 */
[----:B0-----:R-:W2:Y:S01]  /*5650*/  LDL.LU R0, [R1+0x7e4] ;  /* 0x0007e40001007983 */ /* 0x001ea20000300800 */
[----:B---3--:R-:W-:Y:S02]  /*5660*/  IMAD R2, R2, UR5, RZ ;  /* 0x0000000502027c24 */ /* 0x008fe4000f8e02ff */
[----:B----4-:R-:W-:Y:S02]  /*5670*/  IMAD R3, R3, UR5, RZ ;  /* 0x0000000503037c24 */ /* 0x010fe4000f8e02ff */
[----:B-----5:R-:W-:Y:S02]  /*5680*/  IMAD R5, R5, UR5, RZ ;  /* 0x0000000505057c24 */ /* 0x020fe4000f8e02ff */
[----:B------:R-:W-:-:S02]  /*5690*/  IMAD R12, R12, UR5, RZ ;  /* 0x000000050c0c7c24 */ /* 0x000fc4000f8e02ff */
[----:B------:R-:W-:Y:S02]  /*56a0*/  IMAD R13, R13, UR5, RZ ;  /* 0x000000050d0d7c24 */ /* 0x000fe4000f8e02ff */
[----:B------:R-:W-:Y:S02]  /*56b0*/  IMAD R15, R15, UR5, RZ ;  /* 0x000000050f0f7c24 */ /* 0x000fe4000f8e02ff */
[----:B------:R-:W-:Y:S02]  /*56c0*/  IMAD R17, R17, UR5, RZ ;  /* 0x0000000511117c24 */ /* 0x000fe4000f8e02ff */
[----:B------:R-:W-:Y:S02]  /*56d0*/  IMAD R19, R19, UR5, RZ ;  /* 0x0000000513137c24 */ /* 0x000fe4000f8e02ff */
[----:B------:R-:W-:Y:S02]  /*56e0*/  IMAD R18, R18, UR5, RZ ;  /* 0x0000000512127c24 */ /* 0x000fe4000f8e02ff */
        /* <DEDUP_REMOVED lines=19> */
[----:B--2---:R-:W-:-:S05]  /*5820*/  IMAD R0, R0, UR5, RZ ;  /* 0x0000000500007c24 */ /* 0x004fca000f8e02ff */
[----:B------:R0:W-:Y:S04]  /*5830*/  STL [R1+0x3c], R0 ;  /* 0x00003c0001007387 */ /* 0x0001e80000100800 */
[----:B0-----:R-:W2:Y:S04]  /*5840*/  LDL.LU R0, [R1+0x7e0] ;  /* 0x0007e00001007983 */ /* 0x001ea80000300800 */
[----:B------:R0:W-:Y:S04]  /*5850*/  STL [R1+0x40], R2 ;  /* 0x0000400201007387 */ /* 0x0001e80000100800 */
[----:B0-----:R-:W3:Y:S04]  /*5860*/  LDL.LU R2, [R1+0x7dc] ;  /* 0x0007dc0001027983 */ /* 0x001ee80000300800 */
        /* <DEDUP_REMOVED lines=53> */
[----:B0-----:R-:W4:Y:S01]  /*5bc0*/  LDL.LU R29, [R1+0x770] ;  /* 0x00077000011d7983 */ /* 0x001f220000300800 */
[----:B--2---:R-:W-:-:S02]  /*5bd0*/  IMAD R4, R4, UR5, RZ ;  /* 0x0000000504047c24 */ /* 0x004fc4000f8e02ff */
[----:B---3--:R-:W-:Y:S02]  /*5be0*/  IMAD R20, R20, UR5, RZ ;  /* 0x0000000514147c24 */ /* 0x008fe4000f8e02ff */
[----:B----4-:R-:W-:-:S05]  /*5bf0*/  IMAD R29, R29, UR5, RZ ;  /* 0x000000051d1d7c24 */ /* 0x010fca000f8e02ff */
[----:B------:R-:W-:Y:S04]  /*5c00*/  STL [R1+0x768], R29 ;  /* 0x0007681d01007387 */ /* 0x000fe80000100800 */
[----:B------:R0:W-:Y:S04]  /*5c10*/  STL [R1+0x76c], R20 ;  /* 0x00076c1401007387 */ /* 0x0001e80000100800 */
[----:B------:R1:W-:Y:S01]  /*5c20*/  STL [R1+0x8c], R4 ;  /* 0x00008c0401007387 */ /* 0x0003e20000100800 */
[----:B0-----:R-:W-:Y:S02]  /*5c30*/  IMAD R20, R6, UR5, RZ ;  /* 0x0000000506147c24 */ /* 0x001fe4000f8e02ff */
[----:B------:R-:W-:-:S02]  /*5c40*/  IMAD R6, R7, UR5, RZ ;  /* 0x0000000507067c24 */ /* 0x000fc4000f8e02ff */
[----:B-1----:R-:W-:Y:S01]  /*5c50*/  IMAD R4, R8, UR5, RZ ;  /* 0x0000000508047c24 */ /* 0x002fe2000f8e02ff */
[----:B------:R-:W-:Y:S01]  /*5c60*/  STL [R1+0x90], R20 ;  /* 0x0000901401007387 */ /* 0x000fe20000100800 */
[----:B------:R-:W-:-:S03]  /*5c70*/  IMAD R7, R9, UR5, RZ ;  /* 0x0000000509077c24 */ /* 0x000fc6000f8e02ff */
[----:B------:R0:W-:Y:S04]  /*5c80*/  STL [R1+0x94], R6 ;  /* 0x0000940601007387 */ /* 0x0001e80000100800 */
[----:B------:R1:W-:Y:S01]  /*5c90*/  STL [R1+0xa0], R4 ;  /* 0x0000a00401007387 */ /* 0x0003e20000100800 */
[----:B0-----:R-:W-:-:S03]  /*5ca0*/  IMAD R6, R10, UR5, RZ ;  /* 0x000000050a067c24 */ /* 0x001fc6000f8e02ff */
[----:B------:R0:W-:Y:S01]  /*5cb0*/  STL [R1+0x9c], R7 ;  /* 0x00009c0701007387 */ /* 0x0001e20000100800 */
[----:B-1----:R-:W-:-:S03]  /*5cc0*/  IMAD R4, R11, UR5, RZ ;  /* 0x000000050b047c24 */ /* 0x002fc6000f8e02ff */
[----:B------:R1:W-:Y:S01]  /*5cd0*/  STL [R1+0x98], R6 ;  /* 0x0000980601007387 */ /* 0x0003e20000100800 */
[----:B0-----:R-:W-:-:S03]  /*5ce0*/  IADD3 R7, P4, PT, R18, UR14, RZ ;  /* 0x0000000e12077c10 */ /* 0x001fc6000ff9e0ff */
[----:B------:R-:W-:Y:S01]  /*5cf0*/  STL [R1+0xa4], R4 ;  /* 0x0000a40401007387 */ /* 0x000fe20000100800 */
[----:B-1----:R-:W-:-:S03]  /*5d00*/  IADD3 R6, P6, PT, R19, UR14, RZ ;  /* 0x0000000e13067c10 */ /* 0x002fc6000ffde0ff */
[----:B------:R0:W-:Y:S04]  /*5d10*/  STL [R1+0x634], R7 ;  /* 0x0006340701007387 */ /* 0x0001e80000100800 */
[----:B------:R1:W-:Y:S01]  /*5d20*/  STL [R1+0x440], R6 ;  /* 0x0004400601007387 */ /* 0x0003e20000100800 */
[----:B------:R-:W-:Y:S02]  /*5d30*/  SHF.R.S32.HI R9, RZ, 0x1f, R15 ;  /* 0x0000001fff097819 */ /* 0x000fe4000001140f */
[----:B0-----:R-:W-:Y:S02]  /*5d40*/  IADD3 R7, P5, PT, R17, UR14, RZ ;  /* 0x0000000e11077c10 */ /* 0x001fe4000ffbe0ff */
[----:B-1----:R-:W-:-:S03]  /*5d50*/  IADD3 R6, P3, PT, R15, UR14, RZ ;  /* 0x0000000e0f067c10 */ /* 0x002fc6000ff7e0ff */
[----:B------:R0:W-:Y:S04]  /*5d60*/  STL [R1+0x448], R7 ;  /* 0x0004480701007387 */ /* 0x0001e80000100800 */
[----:B------:R-:W2:Y:S04]  /*5d70*/  LDL.LU R15, [R1+0x8] ;  /* 0x00000800010f7983 */ /* 0x000ea80000300800 */
[----:B------:R1:W-:Y:S01]  /*5d80*/  STL [R1+0x450], R6 ;  /* 0x0004500601007387 */ /* 0x0003e20000100800 */
[----:B------:R-:W-:Y:S02]  /*5d90*/  SHF.R.S32.HI R8, RZ, 0x1f, R13 ;  /* 0x0000001fff087819 */ /* 0x000fe4000001140d */
[----:B0-----:R-:W-:-:S02]  /*5da0*/  SHF.R.S32.HI R7, RZ, 0x1f, R12 ;  /* 0x0000001fff077819 */ /* 0x001fc4000001140c */
[----:B-1----:R-:W-:Y:S02]  /*5db0*/  IADD3 R6, P2, PT, R13, UR14, RZ ;  /* 0x0000000e0d067c10 */ /* 0x002fe4000ff5e0ff */
[----:B------:R-:W3:Y:S04]  /*5dc0*/  LDL.LU R13, [R1+0x4] ;  /* 0x00000400010d7983 */ /* 0x000ee80000300800 */
[----:B------:R0:W-:Y:S02]  /*5dd0*/  STL [R1+0x458], R6 ;  /* 0x0004580601007387 */ /* 0x0001e40000100800 */
[----:B0-----:R-:W-:Y:S02]  /*5de0*/  IADD3 R6, P1, PT, R12, UR14, RZ ;  /* 0x0000000e0c067c10 */ /* 0x001fe4000ff3e0ff */
[----:B------:R-:W4:Y:S01]  /*5df0*/  LDL.LU R12, [R1] ;  /* 0x00000000010c7983 */ /* 0x000f220000300800 */
[----:B------:R-:W-:-:S02]  /*5e00*/  SHF.R.S32.HI R4, RZ, 0x1f, R18 ;  /* 0x0000001fff047819 */ /* 0x000fc40000011412 */
[----:B-----5:R-:W-:Y:S02]  /*5e10*/  IADD3 R18, P0, PT, R5, UR14, RZ ;  /* 0x0000000e05127c10 */ /* 0x020fe4000ff1e0ff */
[----:B------:R-:W-:Y:S02]  /*5e20*/  SHF.R.S32.HI R10, RZ, 0x1f, R17 ;  /* 0x0000001fff0a7819 */ /* 0x000fe40000011411 */
[----:B------:R-:W5:Y:S01]  /*5e30*/  LDL.LU R17, [R1+0x18] ;  /* 0x0000180001117983 */ /* 0x000f620000300800 */
[----:B------:R-:W-:-:S03]  /*5e40*/  IADD3.X R4, PT, PT, R4, UR15, RZ, P4, !PT ;  /* 0x0000000f04047c10 */ /* 0x000fc6000a7fe4ff */
[----:B------:R0:W-:Y:S01]  /*5e50*/  STL [R1+0x460], R6 ;  /* 0x0004600601007387 */ /* 0x0001e20000100800 */
[----:B------:R-:W-:-:S03]  /*5e60*/  SHF.R.S32.HI R11, RZ, 0x1f, R19 ;  /* 0x0000001fff0b7819 */ /* 0x000fc60000011413 */
[----:B------:R1:W-:Y:S04]  /*5e70*/  STL [R1+0x468], R18 ;  /* 0x0004681201007387 */ /* 0x0003e80000100800 */
[----:B------:R-:W2:Y:S01]  /*5e80*/  LDL.LU R19, [R1+0x38] ;  /* 0x0000380001137983 */ /* 0x000ea20000300800 */
[----:B0-----:R-:W-:Y:S02]  /*5e90*/  SHF.R.S32.HI R6, RZ, 0x1f, R5 ;  /* 0x0000001fff067819 */ /* 0x001fe40000011405 */
[----:B-1----:R-:W-:Y:S01]  /*5ea0*/  IADD3 R18, P4, PT, R3, UR14, RZ ;  /* 0x0000000e03127c10 */ /* 0x002fe2000ff9e0ff */
[----:B------:R-:W-:Y:S01]  /*5eb0*/  STL [R1+0x438], R4 ;  /* 0x0004380401007387 */ /* 0x000fe20000100800 */
[----:B------:R-:W-:Y:S02]  /*5ec0*/  SHF.R.S32.HI R5, RZ, 0x1f, R3 ;  /* 0x0000001fff057819 */ /* 0x000fe40000011403 */
[----:B------:R-:W-:Y:S01]  /*5ed0*/  IADD3.X R3, PT, PT, R11, UR15, RZ, P6, !PT ;  /* 0x0000000f0b037c10 */ /* 0x000fe2000b7fe4ff */
[----:B------:R0:W-:Y:S04]  /*5ee0*/  STL [R1+0x470], R18 ;  /* 0x0004701201007387 */ /* 0x0001e80000100800 */
[----:B------:R-:W5:Y:S01]  /*5ef0*/  LDL.LU R11, [R1+0xc] ;  /* 0x00000c00010b7983 */ /* 0x000f620000300800 */
[----:B------:R-:W-:-:S03]  /*5f00*/  IADD3 R20, P6, PT, R2, UR14, RZ ;  /* 0x0000000e02147c10 */ /* 0x000fc6000ffde0ff */
[----:B0-----:R-:W5:Y:S01]  /*5f10*/  LDL.LU R18, [R1+0x3c] ;  /* 0x00003c0001127983 */ /* 0x001f620000300800 */
[----:B------:R-:W-:-:S03]  /*5f20*/  SHF.R.S32.HI R4, RZ, 0x1f, R2 ;  /* 0x0000001fff047819 */ /* 0x000fc60000011402 */
[----:B------:R-:W-:Y:S01]  /*5f30*/  STL [R1+0x43c], R3 ;  /* 0x00043c0301007387 */ /* 0x000fe20000100800 */
[----:B------:R-:W-:-:S03]  /*5f40*/  IADD3.X R2, PT, PT, R10, UR15, RZ, P5, !PT ;  /* 0x0000000f0a027c10 */ /* 0x000fc6000affe4ff */
[----:B------:R0:W-:Y:S01]  /*5f50*/  STL [R1+0x478], R20 ;  /* 0x0004781401007387 */ /* 0x0001e20000100800 */
[----:B------:R-:W-:-:S03]  /*5f60*/  IADD3 R10, P5, PT, R0, UR14, RZ ;  /* 0x0000000e000a7c10 */ /* 0x000fc6000ffbe0ff */
[----:B0-----:R-:W5:Y:S04]  /*5f70*/  LDL.LU R20, [R1+0x40] ;  /* 0x0000400001147983 */ /* 0x001f680000300800 */
[----:B------:R-:W-:Y:S04]  /*5f80*/  STL [R1+0x444], R2 ;  /* 0x0004440201007387 */ /* 0x000fe80000100800 */
[----:B------:R-:W-:Y:S04]  /*5f90*/  STL [R1+0x480], R10 ;  /* 0x0004800a01007387 */ /* 0x000fe80000100800 */
[----:B------:R-:W5:Y:S01]  /*5fa0*/  LDL.LU R29, [R1+0x44] ;  /* 0x00004400011d7983 */ /* 0x000f620000300800 */
[----:B------:R-:W-:-:S02]  /*5fb0*/  SHF.R.S32.HI R3, RZ, 0x1f, R0 ;  /* 0x0000001fff037819 */ /* 0x000fc40000011400 */
[----:B------:R-:W-:Y:S02]  /*5fc0*/  IADD3.X R0, PT, PT, R9, UR15, RZ, P3, !PT ;  /* 0x0000000f09007c10 */ /* 0x000fe40009ffe4ff */
[----:B------:R-:W-:-:S03]  /*5fd0*/  IADD3.X R8, PT, PT, R8, UR15, RZ, P2, !PT ;  /* 0x0000000f08087c10 */ /* 0x000fc600097fe4ff */
[----:B------:R3:W-:Y:S01]  /*5fe0*/  STL [R1+0x44c], R0 ;  /* 0x00044c0001007387 */ /* 0x0007e20000100800 */
[----:B------:R-:W-:Y:S02]  /*5ff0*/  IADD3.X R7, PT, PT, R7, UR15, RZ, P1, !PT ;  /* 0x0000000f07077c10 */ /* 0x000fe40008ffe4ff */
[----:B------:R-:W-:Y:S02]  /*6000*/  IADD3.X R6, PT, PT, R6, UR15, RZ, P0, !PT ;  /* 0x0000000f06067c10 */ /* 0x000fe400087fe4ff */
[----:B------:R-:W-:Y:S02]  /*6010*/  IADD3.X R5, PT, PT, R5, UR15, RZ, P4, !PT ;  /* 0x0000000f05057c10 */ /* 0x000fe4000a7fe4ff */
[----:B------:R-:W-:Y:S02]  /*6020*/  IADD3.X R4, PT, PT, R4, UR15, RZ, P6, !PT ;  /* 0x0000000f04047c10 */ /* 0x000fe4000b7fe4ff */
[----:B------:R-:W-:Y:S02]  /*6030*/  IADD3.X R3, PT, PT, R3, UR15, RZ, P5, !PT ;  /* 0x0000000f03037c10 */ /* 0x000fe4000affe4ff */
[----:B---3--:R-:W-:-:S02]  /*6040*/  SHF.R.S32.HI R0, RZ, 0x1f, R13 ;  /* 0x0000001fff007819 */ /* 0x008fc4000001140d */
[----:B----4-:R-:W-:Y:S02]  /*6050*/  IADD3 R9, P3, PT, R12, UR14, RZ ;  /* 0x0000000e0c097c10 */ /* 0x010fe4000ff7e0ff */
[----:B------:R-:W-:-:S03]  /*6060*/  SHF.R.S32.HI R2, RZ, 0x1f, R12 ;  /* 0x0000001fff027819 */ /* 0x000fc6000001140c */
[----:B------:R0:W-:Y:S04]  /*6070*/  STL [R1+0x488], R9 ;  /* 0x0004880901007387 */ /* 0x0001e80000100800 */
[----:B------:R-:W3:Y:S01]  /*6080*/  LDL.LU R12, [R1+0x48] ;  /* 0x00004800010c7983 */ /* 0x000ee20000300800 */
[----:B0-----:R-:W-:-:S03]  /*6090*/  IADD3 R9, P2, PT, R13, UR14, RZ ;  /* 0x0000000e0d097c10 */ /* 0x001fc6000ff5e0ff */
[----:B------:R2:W-:Y:S04]  /*60a0*/  STL [R1+0x454], R8 ;  /* 0x0004540801007387 */ /* 0x0005e80000100800 */
[----:B------:R0:W-:Y:S04]  /*60b0*/  STL [R1+0x490], R9 ;  /* 0x0004900901007387 */ /* 0x0001e80000100800 */
[----:B------:R-:W4:Y:S01]  /*60c0*/  LDL.LU R13, [R1+0x4c] ;  /* 0x00004c00010d7983 */ /* 0x000f220000300800 */
[----:B--2---:R-:W-:-:S03]  /*60d0*/  SHF.R.S32.HI R8, RZ, 0x1f, R15 ;  /* 0x0000001fff087819 */ /* 0x004fc6000001140f */
[----:B------:R5:W-:Y:S01]  /*60e0*/  STL [R1+0x45c], R7 ;  /* 0x00045c0701007387 */ /* 0x000be20000100800 */
[----:B0-----:R-:W-:-:S03]  /*60f0*/  IADD3 R9, P1, PT, R15, UR14, RZ ;  /* 0x0000000e0f097c10 */ /* 0x001fc6000ff3e0ff */
[----:B------:R-:W2:Y:S04]  /*6100*/  LDL.LU R15, [R1+0x50] ;  /* 0x00005000010f7983 */ /* 0x000ea80000300800 */
[----:B------:R0:W-:Y:S01]  /*6110*/  STL [R1+0x498], R9 ;  /* 0x0004980901007387 */ /* 0x0001e20000100800 */
[----:B-----5:R-:W-:Y:S02]  /*6120*/  SHF.R.S32.HI R7, RZ, 0x1f, R11 ;  /* 0x0000001fff077819 */ /* 0x020fe4000001140b */
[----:B0-----:R-:W-:Y:S02]  /*6130*/  IADD3 R9, P0, PT, R11, UR14, RZ ;  /* 0x0000000e0b097c10 */ /* 0x001fe4000ff1e0ff */
[----:B------:R-:W5:Y:S04]  /*6140*/  LDL.LU R11, [R1+0x54] ;  /* 0x00005400010b7983 */ /* 0x000f680000300800 */
[----:B------:R0:W-:Y:S04]  /*6150*/  STL [R1+0x464], R6 ;  /* 0x0004640601007387 */ /* 0x0001e80000100800 */
[----:B------:R1:W-:Y:S01]  /*6160*/  STL [R1+0x4a0], R9 ;  /* 0x0004a00901007387 */ /* 0x0003e20000100800 */
[----:B0-----:R-:W-:-:S02]  /*6170*/  SHF.R.S32.HI R6, RZ, 0x1f, R17 ;  /* 0x0000001fff067819 */ /* 0x001fc40000011411 */
[----:B-1----:R-:W-:Y:S02]  /*6180*/  IADD3 R9, P4, PT, R17, UR14, RZ ;  /* 0x0000000e11097c10 */ /* 0x002fe4000ff9e0ff */
        /* <DEDUP_REMOVED lines=10> */
[----:B------:R-:W5:Y:S01]  /*6230*/  LDL.LU R18, [R1+0x64] ;  /* 0x0000640001127983 */ /* 0x000f620000300800 */
[----:B------:R-:W-:-:S03]  /*6240*/  IADD3.X R2, PT, PT, R2, UR15, RZ, P3, !PT ;  /* 0x0000000f02027c10 */ /* 0x000fc60009ffe4ff */
[----:B------:R0:W-:Y:S04]  /*6250*/  STL [R1+0x47c], R3 ;  /* 0x00047c0301007387 */ /* 0x0001e80000100800 */
[----:B------:R1:W-:Y:S01]  /*6260*/  STL [R1+0x4b8], R9 ;  /* 0x0004b80901007387 */ /* 0x0003e20000100800 */
[----:B0-----:R-:W-:Y:S02]  /*6270*/  SHF.R.S32.HI R3, RZ, 0x1f, R20 ;  /* 0x0000001fff037819 */ /* 0x001fe40000011414 */
        /* <DEDUP_REMOVED lines=9> */
[----:B------:R-:W-:Y:S04]  /*6310*/  STL [R1+0x48c], R0 ;  /* 0x00048c0001007387 */ /* 0x000fe80000100800 */
[----:B------:R3:W-:Y:S01]  /*6320*/  STL [R1+0x4c4], R9 ;  /* 0x0004c40901007387 */ /* 0x0007e20000100800 */
[----:B------:R-:W-:Y:S02]  /*6330*/  IADD3.X R10, PT, PT, R7, UR15, RZ, P0, !PT ;  /* 0x0000000f070a7c10 */ /* 0x000fe400087fe4ff */
[----:B------:R-:W-:Y:S02]  /*6340*/  IADD3.X R6, PT, PT, R6, UR15, RZ, P4, !PT ;  /* 0x0000000f06067c10 */ /* 0x000fe4000a7fe4ff */
[----:B------:R-:W-:Y:S02]  /*6350*/  IADD3.X R5, PT, PT, R5, UR15, RZ, P6, !PT ;  /* 0x0000000f05057c10 */ /* 0x000fe4000b7fe4ff */
[----:B------:R-:W-:-:S02]  /*6360*/  IADD3.X R4, PT, PT, R4, UR15, RZ, P5, !PT ;  /* 0x0000000f04047c10 */ /* 0x000fc4000affe4ff */
[----:B------:R-:W-:Y:S02]  /*6370*/  IADD3.X R3, PT, PT, R3, UR15, RZ, P3, !PT ;  /* 0x0000000f03037c10 */ /* 0x000fe40009ffe4ff */
[----:B------:R-:W-:Y:S02]  /*6380*/  IADD3.X R2, PT, PT, R2, UR15, RZ, P2, !PT ;  /* 0x0000000f02027c10 */ /* 0x000fe400097fe4ff */
[----:B---3--:R-:W-:Y:S02]  /*6390*/  IADD3 R9, P1, PT, R12, UR14, RZ ;  /* 0x0000000e0c097c10 */ /* 0x008fe4000ff3e0ff */
[----:B------:R-:W-:Y:S02]  /*63a0*/  SHF.R.S32.HI R0, RZ, 0x1f, R12 ;  /* 0x0000001fff007819 */ /* 0x000fe4000001140c */
[----:B------:R-:W3:Y:S04]  /*63b0*/  LDL.LU R12, [R1+0x78] ;  /* 0x00007800010c7983 */ /* 0x000ee80000300800 */
[----:B------:R-:W-:Y:S04]  /*63c0*/  STL [R1+0x494], R8 ;  /* 0x0004940801007387 */ /* 0x000fe80000100800 */
[----:B------:R4:W-:Y:S04]  /*63d0*/  STL [R1+0x4cc], R9 ;  /* 0x0004cc0901007387 */ /* 0x0009e80000100800 */
[----:B------:R-:W-:Y:S01]  /*63e0*/  STL [R1+0x49c], R10 ;  /* 0x00049c0a01007387 */ /* 0x000fe20000100800 */
[----:B----4-:R-:W-:-:S02]  /*63f0*/  IADD3 R9, P0, PT, R13, UR14, RZ ;  /* 0x0000000e0d097c10 */ /* 0x010fc4000ff1e0ff */
[----:B------:R-:W-:-:S03]  /*6400*/  SHF.R.S32.HI R8, RZ, 0x1f, R13 ;  /* 0x0000001fff087819 */ /* 0x000fc6000001140d */
[----:B------:R2:W-:Y:S04]  /*6410*/  STL [R1+0x4d4], R9 ;  /* 0x0004d40901007387 */ /* 0x0005e80000100800 */
[----:B------:R-:W4:Y:S01]  /*6420*/  LDL.LU R13, [R1+0x7c] ;  /* 0x00007c00010d7983 */ /* 0x000f220000300800 */
[----:B--2---:R-:W-:-:S03]  /*6430*/  IADD3 R9, P4, PT, R15, UR14, RZ ;  /* 0x0000000e0f097c10 */ /* 0x004fc6000ff9e0ff */
[----:B------:R-:W-:Y:S01]  /*6440*/  STL [R1+0x4a4], R6 ;  /* 0x0004a40601007387 */ /* 0x000fe20000100800 */
[----:B------:R-:W-:-:S03]  /*6450*/  SHF.R.S32.HI R7, RZ, 0x1f, R15 ;  /* 0x0000001fff077819 */ /* 0x000fc6000001140f */
[----:B------:R5:W-:Y:S04]  /*6460*/  STL [R1+0x4dc], R9 ;  /* 0x0004dc0901007387 */ /* 0x000be80000100800 */
[----:B------:R-:W2:Y:S01]  /*6470*/  LDL.LU R15, [R1+0x88] ;  /* 0x00008800010f7983 */ /* 0x000ea20000300800 */
[----:B-----5:R-:W-:-:S03]  /*6480*/  IADD3 R9, P6, PT, R11, UR14, RZ ;  /* 0x0000000e0b097c10 */ /* 0x020fc6000ffde0ff */
[----:B------:R0:W-:Y:S04]  /*6490*/  STL [R1+0x4ac], R5 ;  /* 0x0004ac0501007387 */ /* 0x0001e80000100800 */
[----:B------:R1:W-:Y:S01]  /*64a0*/  STL [R1+0x4e4], R9 ;  /* 0x0004e40901007387 */ /* 0x0003e20000100800 */
[----:B0-----:R-:W-:Y:S02]  /*64b0*/  SHF.R.S32.HI R5, RZ, 0x1f, R17 ;  /* 0x0000001fff057819 */ /* 0x001fe40000011411 */
        /* <DEDUP_REMOVED lines=27> */
[----:B------:R-:W-:-:S03]  /*6670*/  SHF.R.S32.HI R6, RZ, 0x1f, R11 ;  /* 0x0000001fff067819 */ /* 0x000fc6000001140b */
[----:B0-----:R-:W5:Y:S04]  /*6680*/  LDL.LU R9, [R1+0x34] ;  /* 0x0000340001097983 */ /* 0x001f680000300800 */
[----:B------:R-:W-:Y:S04]  /*6690*/  STL [R1+0x4d8], R7 ;  /* 0x0004d80701007387 */ /* 0x000fe80000100800 */
[----:B------:R-:W5:Y:S01]  /*66a0*/  LDL.LU R10, [R1+0x30] ;  /* 0x00003000010a7983 */ /* 0x000f620000300800 */
[----:B------:R-:W-:Y:S02]  /*66b0*/  IADD3.X R6, PT, PT, R6, UR15, RZ, P6, !PT ;  /* 0x0000000f06067c10 */ /* 0x000fe4000b7fe4ff */
[----:B------:R-:W-:-:S02]  /*66c0*/  IADD3.X R5, PT, PT, R5, UR15, RZ, P5, !PT ;  /* 0x0000000f05057c10 */ /* 0x000fc4000affe4ff */
[----:B------:R-:W-:Y:S02]  /*66d0*/  IADD3.X R4, PT, PT, R4, UR15, RZ, P3, !PT ;  /* 0x0000000f04047c10 */ /* 0x000fe40009ffe4ff */
[----:B------:R-:W-:Y:S02]  /*66e0*/  IADD3.X R3, PT, PT, R3, UR15, RZ, P2, !PT ;  /* 0x0000000f03037c10 */ /* 0x000fe400097fe4ff */
[----:B------:R-:W-:Y:S02]  /*66f0*/  IADD3.X R2, PT, PT, R2, UR15, RZ, P1, !PT ;  /* 0x0000000f02027c10 */ /* 0x000fe40008ffe4ff */
[----:B------:R-:W-:Y:S02]  /*6700*/  IADD3.X R0, PT, PT, R0, UR15, RZ, P0, !PT ;  /* 0x0000000f00007c10 */ /* 0x000fe400087fe4ff */
[----:B---3--:R-:W-:Y:S02]  /*6710*/  IADD3 R11, P4, PT, R12, UR14, RZ ;  /* 0x0000000e0c0b7c10 */ /* 0x008fe4000ff9e0ff */
[----:B------:R-:W-:-:S03]  /*6720*/  SHF.R.S32.HI R8, RZ, 0x1f, R12 ;  /* 0x0000001fff087819 */ /* 0x000fc6000001140c */
[----:B------:R0:W-:Y:S04]  /*6730*/  STL [R1+0x514], R11 ;  /* 0x0005140b01007387 */ /* 0x0001e80000100800 */
[----:B0-----:R-:W3:Y:S04]  /*6740*/  LDL.LU R11, [R1+0x2c] ;  /* 0x00002c00010b7983 */ /* 0x001ee80000300800 */
[----:B------:R-:W-:Y:S01]  /*6750*/  STL [R1+0x4e0], R6 ;  /* 0x0004e00601007387 */ /* 0x000fe20000100800 */
[----:B----4-:R-:W-:-:S05]  /*6760*/  IADD3 R12, P6, PT, R13, UR14, RZ ;  /* 0x0000000e0d0c7c10 */ /* 0x010fca000ffde0ff */
[----:B------:R0:W-:Y:S01]  /*6770*/  STL [R1+0x51c], R12 ;  /* 0x00051c0c01007387 */ /* 0x0001e20000100800 */
[----:B------:R-:W-:-:S03]  /*6780*/  SHF.R.S32.HI R7, RZ, 0x1f, R13 ;  /* 0x0000001fff077819 */ /* 0x000fc6000001140d */
[----:B0-----:R-:W4:Y:S01]  /*6790*/  LDL.LU R12, [R1+0x28] ;  /* 0x00002800010c7983 */ /* 0x001f220000300800 */
[----:B--2---:R-:W-:Y:S02]  /*67a0*/  SHF.R.S32.HI R6, RZ, 0x1f, R15 ;  /* 0x0000001fff067819 */ /* 0x004fe4000001140f */
[----:B------:R-:W-:Y:S01]  /*67b0*/  IADD3 R15, P5, PT, R15, UR14, RZ ;  /* 0x0000000e0f0f7c10 */ /* 0x000fe2000ffbe0ff */
[----:B------:R-:W-:Y:S04]  /*67c0*/  STL [R1+0x4e8], R5 ;  /* 0x0004e80501007387 */ /* 0x000fe80000100800 */
[----:B------:R-:W2:Y:S04]  /*67d0*/  LDL.LU R13, [R1+0x24] ;  /* 0x00002400010d7983 */ /* 0x000ea80000300800 */
[----:B------:R0:W-:Y:S04]  /*67e0*/  STL [R1+0x524], R15 ;  /* 0x0005240f01007387 */ /* 0x0001e80000100800 */
[----:B0-----:R-:W2:Y:S01]  /*67f0*/  LDL.LU R15, [R1+0x20] ;  /* 0x00002000010f7983 */ /* 0x001ea20000300800 */
[----:B-----5:R-:W-:-:S02]  /*6800*/  SHF.R.S32.HI R5, RZ, 0x1f, R17 ;  /* 0x0000001fff057819 */ /* 0x020fc40000011411 */
[----:B------:R-:W-:Y:S01]  /*6810*/  IADD3 R17, P3, PT, R17, UR14, RZ ;  /* 0x0000000e11117c10 */ /* 0x000fe2000ff7e0ff */
[----:B------:R-:W-:Y:S04]  /*6820*/  STL [R1+0x4f0], R4 ;  /* 0x0004f00401007387 */ /* 0x000fe80000100800 */
[----:B------:R0:W-:Y:S04]  /*6830*/  STL [R1+0x52c], R17 ;  /* 0x00052c1101007387 */ /* 0x0001e80000100800 */
[----:B0-----:R-:W5:Y:S04]  /*6840*/  LDL.LU R17, [R1+0x1c] ;  /* 0x00001c0001117983 */ /* 0x001f680000300800 */
[----:B------:R0:W-:Y:S01]  /*6850*/  STL [R1+0x4f8], R3 ;  /* 0x0004f80301007387 */ /* 0x0001e20000100800 */
[----:B------:R-:W-:-:S02]  /*6860*/  SHF.R.S32.HI R4, RZ, 0x1f, R19 ;  /* 0x0000001fff047819 */ /* 0x000fc40000011413 */
[----:B0-----:R-:W-:Y:S02]  /*6870*/  IADD3 R3, P2, PT, R19, UR14, RZ ;  /* 0x0000000e13037c10 */ /* 0x001fe4000ff5e0ff */
[----:B------:R-:W5:Y:S04]  /*6880*/  LDL.LU R19, [R1+0x14] ;  /* 0x0000140001137983 */ /* 0x000f680000300800 */
[----:B------:R0:W-:Y:S04]  /*6890*/  STL [R1+0x534], R3 ;  /* 0x0005340301007387 */ /* 0x0001e80000100800 */
[----:B------:R1:W-:Y:S01]  /*68a0*/  STL [R1+0x500], R2 ;  /* 0x0005000201007387 */ /* 0x0003e20000100800 */
[----:B------:R-:W-:-:S02]  /*68b0*/  IADD3.X R8, PT, PT, R8, UR15, RZ, P4, !PT ;  /* 0x0000000f08087c10 */ /* 0x000fc4000a7fe4ff */
        /* <DEDUP_REMOVED lines=14> */
[----:B------:R0:W-:Y:S01]  /*69a0*/  STL [R1+0x54c], R8 ;  /* 0x00054c0801007387 */ /* 0x0001e20000100800 */
[----:B------:R-:W-:-:S03]  /*69b0*/  IADD3.X R6, PT, PT, R6, UR15, RZ, P5, !PT ;  /* 0x0000000f06067c10 */ /* 0x000fc6000affe4ff */
[----:B------:R1:W-:Y:S01]  /*69c0*/  STL [R1+0x518], R7 ;  /* 0x0005180701007387 */ /* 0x0003e20000100800 */
[----:B0-----:R-:W-:Y:S02]  /*69d0*/  SHF.R.S32.HI R8, RZ, 0x1f, R9 ;  /* 0x0000001fff087819 */ /* 0x001fe40000011409 */
[----:B------:R-:W-:-:S05]  /*69e0*/  IADD3 R9, P6, PT, R9, UR14, RZ ;  /* 0x0000000e09097c10 */ /* 0x000fca000ffde0ff */
[----:B------:R0:W-:Y:S01]  /*69f0*/  STL [R1+0x554], R9 ;  /* 0x0005540901007387 */ /* 0x0001e20000100800 */
[----:B-1----:R-:W-:-:S03]  /*6a00*/  SHF.R.S32.HI R7, RZ, 0x1f, R10 ;  /* 0x0000001fff077819 */ /* 0x002fc6000001140a */
[----:B------:R-:W-:Y:S01]  /*6a10*/  STL [R1+0x520], R6 ;  /* 0x0005200601007387 */ /* 0x000fe20000100800 */
[----:B0-----:R-:W-:Y:S02]  /*6a20*/  IADD3 R9, P5, PT, R10, UR14, RZ ;  /* 0x0000000e0a097c10 */ /* 0x001fe4000ffbe0ff */
[----:B------:R-:W-:-:S03]  /*6a30*/  IADD3.X R10, PT, PT, R5, UR15, RZ, P3, !PT ;  /* 0x0000000f050a7c10 */ /* 0x000fc60009ffe4ff */
[----:B------:R-:W-:Y:S04]  /*6a40*/  STL [R1+0x55c], R9 ;  /* 0x00055c0901007387 */ /* 0x000fe80000100800 */
[----:B------:R0:W-:Y:S02]  /*6a50*/  STL [R1+0x528], R10 ;  /* 0x0005280a01007387 */ /* 0x0001e40000100800 */
[----:B0-----:R-:W-:Y:S01]  /*6a60*/  IADD3.X R10, PT, PT, R4, UR15, RZ, P2, !PT ;  /* 0x0000000f040a7c10 */ /* 0x001fe200097fe4ff */
[----:B------:R-:W-:Y:S02]  /*6a70*/  IMAD R21, R21, UR5, RZ ;  /* 0x0000000515157c24 */ /* 0x000fe4000f8e02ff */
[----:B------:R-:W-:Y:S02]  /*6a80*/  IMAD R22, R22, UR5, RZ ;  /* 0x0000000516167c24 */ /* 0x000fe4000f8e02ff */
[----:B------:R-:W-:-:S02]  /*6a90*/  IMAD R23, R23, UR5, RZ ;  /* 0x0000000517177c24 */ /* 0x000fc4000f8e02ff */
[----:B------:R-:W-:Y:S01]  /*6aa0*/  IMAD R24, R24, UR5, RZ ;  /* 0x0000000518187c24 */ /* 0x000fe2000f8e02ff */
[----:B---3--:R-:W-:-:S05]  /*6ab0*/  IADD3 R9, P3, PT, R11, UR14, RZ ;  /* 0x0000000e0b097c10 */ /* 0x008fca000ff7e0ff */
[----:B------:R-:W-:Y:S04]  /*6ac0*/  STL [R1+0x564], R9 ;  /* 0x0005640901007387 */ /* 0x000fe80000100800 */
[----:B------:R0:W-:Y:S02]  /*6ad0*/  STL [R1+0x530], R10 ;  /* 0x0005300a01007387 */ /* 0x0001e40000100800 */
[----:B0-----:R-:W-:Y:S02]  /*6ae0*/  IADD3.X R10, PT, PT, R3, UR15, RZ, P1, !PT ;  /* 0x0000000f030a7c10 */ /* 0x001fe40008ffe4ff */
[----:B----4-:R-:W-:-:S05]  /*6af0*/  IADD3 R9, P2, PT, R12, UR14, RZ ;  /* 0x0000000e0c097c10 */ /* 0x010fca000ff5e0ff */
[----:B------:R2:W-:Y:S04]  /*6b00*/  STL [R1+0x56c], R9 ;  /* 0x00056c0901007387 */ /* 0x0005e80000100800 */
[----:B------:R0:W-:Y:S01]  /*6b10*/  STL [R1+0x538], R10 ;  /* 0x0005380a01007387 */ /* 0x0001e20000100800 */
[----:B--2---:R-:W-:Y:S02]  /*6b20*/  IADD3 R9, P1, PT, R13, UR14, RZ ;  /* 0x0000000e0d097c10 */ /* 0x004fe4000ff3e0ff */
[----:B0-----:R-:W-:-:S03]  /*6b30*/  IADD3.X R10, PT, PT, R2, UR15, RZ, P0, !PT ;  /* 0x0000000f020a7c10 */ /* 0x001fc600087fe4ff */
[----:B------:R0:W-:Y:S04]  /*6b40*/  STL [R1+0x574], R9 ;  /* 0x0005740901007387 */ /* 0x0001e80000100800 */
[----:B------:R1:W-:Y:S01]  /*6b50*/  STL [R1+0x540], R10 ;  /* 0x0005400a01007387 */ /* 0x0003e20000100800 */
[----:B0-----:R-:W-:Y:S02]  /*6b60*/  IADD3 R9, P0, PT, R15, UR14, RZ ;  /* 0x0000000e0f097c10 */ /* 0x001fe4000ff1e0ff */
[----:B-1----:R-:W-:-:S03]  /*6b70*/  IADD3.X R10, PT, PT, R0, UR15, RZ, P4, !PT ;  /* 0x0000000f000a7c10 */ /* 0x002fc6000a7fe4ff */
[----:B------:R5:W-:Y:S04]  /*6b80*/  STL [R1+0x57c], R9 ;  /* 0x00057c0901007387 */ /* 0x000be80000100800 */
[----:B------:R0:W-:Y:S01]  /*6b90*/  STL [R1+0x548], R10 ;  /* 0x0005480a01007387 */ /* 0x0001e20000100800 */
[----:B-----5:R-:W-:Y:S02]  /*6ba0*/  IADD3 R9, P4, PT, R17, UR14, RZ ;  /* 0x0000000e11097c10 */ /* 0x020fe4000ff9e0ff */
[----:B0-----:R-:W-:-:S03]  /*6bb0*/  IADD3.X R10, PT, PT, R8, UR15, RZ, P6, !PT ;  /* 0x0000000f080a7c10 */ /* 0x001fc6000b7fe4ff */
[----:B------:R0:W-:Y:S01]  /*6bc0*/  STL [R1+0x584], R9 ;  /* 0x0005840901007387 */ /* 0x0001e20000100800 */
[----:B------:R-:W-:-:S03]  /*6bd0*/  SHF.R.S32.HI R6, RZ, 0x1f, R11 ;  /* 0x0000001fff067819 */ /* 0x000fc6000001140b */
[----:B------:R1:W-:Y:S01]  /*6be0*/  STL [R1+0x550], R10 ;  /* 0x0005500a01007387 */ /* 0x0003e20000100800 */
[----:B0-----:R-:W-:Y:S02]  /*6bf0*/  IADD3 R9, P6, PT, R19, UR14, RZ ;  /* 0x0000000e13097c10 */ /* 0x001fe4000ffde0ff */
[----:B-1----:R-:W-:-:S03]  /*6c00*/  IADD3.X R10, PT, PT, R7, UR15, RZ, P5, !PT ;  /* 0x0000000f070a7c10 */ /* 0x002fc6000affe4ff */
[----:B------:R0:W-:Y:S04]  /*6c10*/  STL [R1+0x58c], R9 ;  /* 0x00058c0901007387 */ /* 0x0001e80000100800 */
[----:B------:R1:W-:Y:S01]  /*6c20*/  STL [R1+0x558], R10 ;  /* 0x0005580a01007387 */ /* 0x0003e20000100800 */
[----:B0-----:R-:W-:Y:S02]  /*6c30*/  IADD3 R9, P5, PT, R18, UR14, RZ ;  /* 0x0000000e12097c10 */ /* 0x001fe4000ffbe0ff */
[----:B-1----:R-:W-:-:S03]  /*6c40*/  IADD3.X R10, PT, PT, R6, UR15, RZ, P3, !PT ;  /* 0x0000000f060a7c10 */ /* 0x002fc60009ffe4ff */
[----:B------:R0:W-:Y:S01]  /*6c50*/  STL [R1+0x594], R9 ;  /* 0x0005940901007387 */ /* 0x0001e20000100800 */
[----:B------:R-:W-:-:S03]  /*6c60*/  SHF.R.S32.HI R5, RZ, 0x1f, R12 ;  /* 0x0000001fff057819 */ /* 0x000fc6000001140c */
[----:B------:R1:W-:Y:S01]  /*6c70*/  STL [R1+0x560], R10 ;  /* 0x0005600a01007387 */ /* 0x0003e20000100800 */
[----:B------:R-:W-:Y:S02]  /*6c80*/  IADD3.X R5, PT, PT, R5, UR15, RZ, P2, !PT ;  /* 0x0000000f05057c10 */ /* 0x000fe400097fe4ff */
[----:B------:R-:W-:Y:S02]  /*6c90*/  SHF.R.S32.HI R4, RZ, 0x1f, R13 ;  /* 0x0000001fff047819 */ /* 0x000fe4000001140d */
[----:B------:R-:W-:Y:S02]  /*6ca0*/  SHF.R.S32.HI R3, RZ, 0x1f, R15 ;  /* 0x0000001fff037819 */ /* 0x000fe4000001140f */
[----:B------:R-:W-:Y:S02]  /*6cb0*/  IADD3.X R4, PT, PT, R4, UR15, RZ, P1, !PT ;  /* 0x0000000f04047c10 */ /* 0x000fe40008ffe4ff */
[----:B------:R-:W-:Y:S02]  /*6cc0*/  SHF.R.S32.HI R2, RZ, 0x1f, R17 ;  /* 0x0000001fff027819 */ /* 0x000fe40000011411 */
[----:B------:R-:W-:-:S02]  /*6cd0*/  IADD3.X R3, PT, PT, R3, UR15, RZ, P0, !PT ;  /* 0x0000000f03037c10 */ /* 0x000fc400087fe4ff */
[----:B------:R-:W-:Y:S02]  /*6ce0*/  IADD3 R13, P0, PT, R22, UR14, RZ ;  /* 0x0000000e160d7c10 */ /* 0x000fe4000ff1e0ff */
[----:B0-----:R-:W-:-:S05]  /*6cf0*/  IADD3 R9, P3, PT, R29, UR14, RZ ;  /* 0x0000000e1d097c10 */ /* 0x001fca000ff7e0ff */
[----:B------:R0:W-:Y:S04]  /*6d00*/  STL [R1+0x59c], R9 ;  /* 0x00059c0901007387 */ /* 0x0001e80000100800 */
[----:B-1----:R-:W2:Y:S01]  /*6d10*/  LDL.LU R10, [R1+0x8c] ;  /* 0x00008c00010a7983 */ /* 0x002ea20000300800 */
[----:B0-----:R-:W-:-:S03]  /*6d20*/  IADD3 R9, P2, PT, R20, UR14, RZ ;  /* 0x0000000e14097c10 */ /* 0x001fc6000ff5e0ff */
[----:B------:R-:W-:Y:S04]  /*6d30*/  STL [R1+0x568], R5 ;  /* 0x0005680501007387 */ /* 0x000fe80000100800 */
[----:B------:R0:W-:Y:S04]  /*6d40*/  STL [R1+0x5a4], R9 ;  /* 0x0005a40901007387 */ /* 0x0001e80000100800 */
[----:B------:R-:W3:Y:S01]  /*6d50*/  LDL.LU R11, [R1+0x90] ;  /* 0x00009000010b7983 */ /* 0x000ee20000300800 */
[----:B0-----:R-:W-:-:S03]  /*6d60*/  IADD3 R9, P1, PT, R21, UR14, RZ ;  /* 0x0000000e15097c10 */ /* 0x001fc6000ff3e0ff */
[----:B------:R-:W-:Y:S04]  /*6d70*/  STL [R1+0x570], R4 ;  /* 0x0005700401007387 */ /* 0x000fe80000100800 */
[----:B------:R0:W-:Y:S04]  /*6d80*/  STL [R1+0x5ac], R9 ;  /* 0x0005ac0901007387 */ /* 0x0001e80000100800 */
[----:B------:R-:W4:Y:S04]  /*6d90*/  LDL.LU R12, [R1+0x94] ;  /* 0x00009400010c7983 */ /* 0x000f280000300800 */
[----:B------:R-:W-:Y:S01]  /*6da0*/  STL [R1+0x578], R3 ;  /* 0x0005780301007387 */ /* 0x000fe20000100800 */
[----:B0-----:R-:W-:-:S03]  /*6db0*/  IADD3.X R9, PT, PT, R2, UR15, RZ, P4, !PT ;  /* 0x0000000f02097c10 */ /* 0x001fc6000a7fe4ff */
[----:B------:R0:W-:Y:S01]  /*6dc0*/  STL [R1+0x5b4], R13 ;  /* 0x0005b40d01007387 */ /* 0x0001e20000100800 */
[----:B------:R-:W-:-:S03]  /*6dd0*/  IADD3 R2, P4, PT, R23, UR14, RZ ;  /* 0x0000000e17027c10 */ /* 0x000fc6000ff9e0ff */
[----:B0-----:R-:W5:Y:S04]  /*6de0*/  LDL.LU R13, [R1+0xa0] ;  /* 0x0000a000010d7983 */ /* 0x001f680000300800 */
[----:B------:R0:W-:Y:S04]  /*6df0*/  STL [R1+0x580], R9 ;  /* 0x0005800901007387 */ /* 0x0001e80000100800 */
[----:B------:R-:W5:Y:S04]  /*6e00*/  LDL.LU R15, [R1+0x9c] ;  /* 0x00009c00010f7983 */ /* 0x000f680000300800 */
[----:B------:R-:W5:Y:S01]  /*6e10*/  LDL.LU R17, [R1+0x98] ;  /* 0x0000980001117983 */ /* 0x000f620000300800 */
[----:B------:R-:W-:-:S03]  /*6e20*/  SHF.R.S32.HI R0, RZ, 0x1f, R19 ;  /* 0x0000001fff007819 */ /* 0x000fc60000011413 */
[----:B------:R-:W-:Y:S04]  /*6e30*/  STL [R1+0x5bc], R2 ;  /* 0x0005bc0201007387 */ /* 0x000fe80000100800 */
[----:B------:R-:W5:Y:S01]  /*6e40*/  LDL.LU R19, [R1+0xa4] ;  /* 0x0000a40001137983 */ /* 0x000f620000300800 */
[----:B------:R-:W-:Y:S02]  /*6e50*/  IADD3.X R0, PT, PT, R0, UR15, RZ, P6, !PT ;  /* 0x0000000f00007c10 */ /* 0x000fe4000b7fe4ff */
[----:B0-----:R-:W-:Y:S02]  /*6e60*/  IADD3 R9, P6, PT, R24, UR14, RZ ;  /* 0x0000000e18097c10 */ /* 0x001fe4000ffde0ff */
[----:B------:R-:W-:Y:S01]  /*6e70*/  SHF.R.S32.HI R8, RZ, 0x1f, R18 ;  /* 0x0000001fff087819 */ /* 0x000fe20000011412 */
[----:B------:R-:W-:Y:S04]  /*6e80*/  STL [R1+0x588], R0 ;  /* 0x0005880001007387 */ /* 0x000fe80000100800 */
[----:B------:R0:W-:Y:S04]  /*6e90*/  STL [R1+0x5c4], R9 ;  /* 0x0005c40901007387 */ /* 0x0001e80000100800 */
[----:B------:R-:W5:Y:S01]  /*6ea0*/  LDL.LU R18, [R1+0xbc] ;  /* 0x0000bc0001127983 */ /* 0x000f620000300800 */
[----:B------:R-:W-:Y:S01]  /*6eb0*/  IMAD R25, R25, UR5, RZ ;  /* 0x0000000519197c24 */ /* 0x000fe2000f8e02ff */
[----:B------:R-:W-:-:S02]  /*6ec0*/  IADD3.X R8, PT, PT, R8, UR15, RZ, P5, !PT ;  /* 0x0000000f08087c10 */ /* 0x000fc4000affe4ff */
[----:B------:R-:W-:Y:S02]  /*6ed0*/  SHF.R.S32.HI R7, RZ, 0x1f, R29 ;  /* 0x0000001fff077819 */ /* 0x000fe4000001141d */
[----:B0-----:R-:W-:Y:S01]  /*6ee0*/  IADD3 R9, P5, PT, R25, UR14, RZ ;  /* 0x0000000e19097c10 */ /* 0x001fe2000ffbe0ff */
[----:B------:R-:W-:Y:S01]  /*6ef0*/  STL [R1+0x590], R8 ;  /* 0x0005900801007387 */ /* 0x000fe20000100800 */
[----:B------:R-:W-:-:S03]  /*6f00*/  IMAD R26, R26, UR5, RZ ;  /* 0x000000051a1a7c24 */ /* 0x000fc6000f8e02ff */
[----:B------:R0:W-:Y:S01]  /*6f10*/  STL [R1+0x5cc], R9 ;  /* 0x0005cc0901007387 */ /* 0x0001e20000100800 */
[----:B------:R-:W-:Y:S01]  /*6f20*/  SHF.R.S32.HI R6, RZ, 0x1f, R20 ;  /* 0x0000001fff067819 */ /* 0x000fe20000011414 */
[----:B------:R-:W-:Y:S01]  /*6f30*/  IMAD R27, R27, UR5, RZ ;  /* 0x000000051b1b7c24 */ /* 0x000fe2000f8e02ff */
[----:B0-----:R-:W-:Y:S02]  /*6f40*/  IADD3.X R9, PT, PT, R7, UR15, RZ, P3, !PT ;  /* 0x0000000f07097c10 */ /* 0x001fe40009ffe4ff */
[----:B------:R-:W-:-:S03]  /*6f50*/  IADD3 R20, P3, PT, R26, UR14, RZ ;  /* 0x0000000e1a147c10 */ /* 0x000fc6000ff7e0ff */
[----:B------:R0:W-:Y:S01]  /*6f60*/  STL [R1+0x598], R9 ;  /* 0x0005980901007387 */ /* 0x0001e20000100800 */
[----:B------:R-:W-:Y:S01]  /*6f70*/  SHF.R.S32.HI R5, RZ, 0x1f, R21 ;  /* 0x0000001fff057819 */ /* 0x000fe20000011415 */
[----:B------:R-:W-:Y:S02]  /*6f80*/  IMAD R28, R28, UR5, RZ ;  /* 0x000000051c1c7c24 */ /* 0x000fe4000f8e02ff */
[----:B------:R1:W-:Y:S01]  /*6f90*/  STL [R1+0x5d4], R20 ;  /* 0x0005d41401007387 */ /* 0x0003e20000100800 */
[----:B0-----:R-:W-:Y:S02]  /*6fa0*/  IADD3.X R9, PT, PT, R6, UR15, RZ, P2, !PT ;  /* 0x0000000f06097c10 */ /* 0x001fe400097fe4ff */
[----:B-1----:R-:W-:-:S03]  /*6fb0*/  IADD3 R20, P2, PT, R27, UR14, RZ ;  /* 0x0000000e1b147c10 */ /* 0x002fc6000ff5e0ff */
[----:B------:R0:W-:Y:S01]  /*6fc0*/  STL [R1+0x5a0], R9 ;  /* 0x0005a00901007387 */ /* 0x0001e20000100800 */
[----:B------:R-:W-:-:S03]  /*6fd0*/  SHF.R.S32.HI R4, RZ, 0x1f, R22 ;  /* 0x0000001fff047819 */ /* 0x000fc60000011416 */
[----:B------:R1:W-:Y:S01]  /*6fe0*/  STL [R1+0x5dc], R20 ;  /* 0x0005dc1401007387 */ /* 0x0003e20000100800 */
[----:B0-----:R-:W-:Y:S02]  /*6ff0*/  IADD3.X R9, PT, PT, R5, UR15, RZ, P1, !PT ;  /* 0x0000000f05097c10 */ /* 0x001fe40008ffe4ff */
[----:B-1----:R-:W-:-:S03]  /*7000*/  IADD3 R20, P1, PT, R28, UR14, RZ ;  /* 0x0000000e1c147c10 */ /* 0x002fc6000ff3e0ff */
[----:B------:R0:W-:Y:S01]  /*7010*/  STL [R1+0x5a8], R9 ;  /* 0x0005a80901007387 */ /* 0x0001e20000100800 */
[----:B------:R-:W-:-:S03]  /*7020*/  SHF.R.S32.HI R3, RZ, 0x1f, R23 ;  /* 0x0000001fff037819 */ /* 0x000fc60000011417 */
[----:B------:R-:W-:Y:S01]  /*7030*/  STL [R1+0x5e4], R20 ;  /* 0x0005e41401007387 */ /* 0x000fe20000100800 */
[----:B0-----:R-:W-:Y:S02]  /*7040*/  IADD3.X R9, PT, PT, R4, UR15, RZ, P0, !PT ;  /* 0x0000000f04097c10 */ /* 0x001fe400087fe4ff */
[----:B------:R-:W-:-:S03]  /*7050*/  SHF.R.S32.HI R2, RZ, 0x1f, R24 ;  /* 0x0000001fff027819 */ /* 0x000fc60000011418 */
[----:B------:R0:W-:Y:S01]  /*7060*/  STL [R1+0x5b0], R9 ;  /* 0x0005b00901007387 */ /* 0x0001e20000100800 */
[----:B------:R-:W-:Y:S02]  /*7070*/  SHF.R.S32.HI R0, RZ, 0x1f, R25 ;  /* 0x0000001fff007819 */ /* 0x000fe40000011419 */
[----:B0-----:R-:W-:Y:S02]  /*7080*/  IADD3.X R9, PT, PT, R3, UR15, RZ, P4, !PT ;  /* 0x0000000f03097c10 */ /* 0x001fe4000a7fe4ff */
[----:B------:R-:W-:Y:S02]  /*7090*/  SHF.R.S32.HI R8, RZ, 0x1f, R26 ;  /* 0x0000001fff087819 */ /* 0x000fe4000001141a */
[----:B------:R-:W-:Y:S02]  /*70a0*/  SHF.R.S32.HI R7, RZ, 0x1f, R27 ;  /* 0x0000001fff077819 */ /* 0x000fe4000001141b */
[----:B------:R-:W-:Y:S02]  /*70b0*/  SHF.R.S32.HI R6, RZ, 0x1f, R28 ;  /* 0x0000001fff067819 */ /* 0x000fe4000001141c */
[----:B------:R-:W-:Y:S01]  /*70c0*/  IADD3.X R7, PT, PT, R7, UR15, RZ, P2, !PT ;  /* 0x0000000f07077c10 */ /* 0x000fe200097fe4ff */
[----:B------:R-:W-:-:S02]  /*70d0*/  IMAD R14, R14, UR5, RZ ;  /* 0x000000050e0e7c24 */ /* 0x000fc4000f8e02ff */
[----:B------:R-:W-:Y:S01]  /*70e0*/  IMAD R16, R16, UR5, RZ ;  /* 0x0000000510107c24 */ /* 0x000fe2000f8e02ff */
[----:B--2---:R-:W-:Y:S02]  /*70f0*/  SHF.R.S32.HI R5, RZ, 0x1f, R10 ;  /* 0x0000001fff057819 */ /* 0x004fe4000001140a */
[----:B------:R-:W-:-:S05]  /*7100*/  IADD3 R10, P0, PT, R10, UR14, RZ ;  /* 0x0000000e0a0a7c10 */ /* 0x000fca000ff1e0ff */
[----:B------:R3:W-:Y:S04]  /*7110*/  STL [R1+0x5ec], R10 ;  /* 0x0005ec0a01007387 */ /* 0x0007e80000100800 */
[----:B------:R0:W-:Y:S01]  /*7120*/  STL [R1+0x5b8], R9 ;  /* 0x0005b80901007387 */ /* 0x0001e20000100800 */
[----:B---3--:R-:W-:Y:S02]  /*7130*/  IADD3 R10, P4, PT, R11, UR14, RZ ;  /* 0x0000000e0b0a7c10 */ /* 0x008fe4000ff9e0ff */
[----:B0-----:R-:W-:-:S03]  /*7140*/  IADD3.X R9, PT, PT, R2, UR15, RZ, P6, !PT ;  /* 0x0000000f02097c10 */ /* 0x001fc6000b7fe4ff */
[----:B------:R4:W-:Y:S01]  /*7150*/  STL [R1+0x5f4], R10 ;  /* 0x0005f40a01007387 */ /* 0x0009e20000100800 */
[----:B------:R-:W-:-:S03]  /*7160*/  IADD3.X R2, PT, PT, R0, UR15, RZ, P5, !PT ;  /* 0x0000000f00027c10 */ /* 0x000fc6000affe4ff */
[----:B------:R5:W-:Y:S01]  /*7170*/  STL [R1+0x5c0], R9 ;  /* 0x0005c00901007387 */ /* 0x000be20000100800 */
[----:B----4-:R-:W-:Y:S02]  /*7180*/  IADD3 R10, P6, PT, R12, UR14, RZ ;  /* 0x0000000e0c0a7c10 */ /* 0x010fe4000ffde0ff */
[----:B------:R-:W-:-:S03]  /*7190*/  IADD3.X R0, PT, PT, R8, UR15, RZ, P3, !PT ;  /* 0x0000000f08007c10 */ /* 0x000fc60009ffe4ff */
[----:B------:R-:W-:Y:S04]  /*71a0*/  STL [R1+0x5fc], R10 ;  /* 0x0005fc0a01007387 */ /* 0x000fe80000100800 */
[----:B------:R0:W-:Y:S01]  /*71b0*/  STL [R1+0x5c8], R2 ;  /* 0x0005c80201007387 */ /* 0x0001e20000100800 */
[----:B-----5:R-:W-:-:S05]  /*71c0*/  IADD3 R9, P5, PT, R13, UR14, RZ ;  /* 0x0000000e0d097c10 */ /* 0x020fca000ffbe0ff */
[----:B------:R-:W-:Y:S01]  /*71d0*/  STL [R1+0x604], R9 ;  /* 0x0006040901007387 */ /* 0x000fe20000100800 */
[----:B0-----:R-:W-:-:S03]  /*71e0*/  IADD3 R2, P3, PT, R15, UR14, RZ ;  /* 0x0000000e0f027c10 */ /* 0x001fc6000ff7e0ff */
[----:B------:R0:W-:Y:S04]  /*71f0*/  STL [R1+0x5d0], R0 ;  /* 0x0005d00001007387 */ /* 0x0001e80000100800 */
[----:B------:R1:W-:Y:S01]  /*7200*/  STL [R1+0x60c], R2 ;  /* 0x00060c0201007387 */ /* 0x0003e20000100800 */
[----:B0-----:R-:W-:-:S03]  /*7210*/  IADD3 R0, P2, PT, R17, UR14, RZ ;  /* 0x0000000e11007c10 */ /* 0x001fc6000ff5e0ff */
[----:B------:R-:W-:Y:S01]  /*7220*/  STL [R1+0x5d8], R7 ;  /* 0x0005d80701007387 */ /* 0x000fe20000100800 */
[----:B-1----:R-:W-:-:S03]  /*7230*/  IADD3.X R2, PT, PT, R6, UR15, RZ, P1, !PT ;  /* 0x0000000f06027c10 */ /* 0x002fc60008ffe4ff */
[----:B------:R0:W-:Y:S04]  /*7240*/  STL [R1+0x614], R0 ;  /* 0x0006140001007387 */ /* 0x0001e80000100800 */
[----:B------:R1:W-:Y:S01]  /*7250*/  STL [R1+0x5e0], R2 ;  /* 0x0005e00201007387 */ /* 0x0003e20000100800 */
[----:B------:R-:W-:Y:S02]  /*7260*/  IADD3 R6, P1, PT, R14, UR14, RZ ;  /* 0x0000000e0e067c10 */ /* 0x000fe4000ff3e0ff */
[----:B0-----:R-:W-:Y:S02]  /*7270*/  IADD3.X R0, PT, PT, R5, UR15, RZ, P0, !PT ;  /* 0x0000000f05007c10 */ /* 0x001fe400087fe4ff */
[----:B------:R-:W-:Y:S02]  /*7280*/  SHF.R.S32.HI R5, RZ, 0x1f, R19 ;  /* 0x0000001fff057819 */ /* 0x000fe40000011413 */
[----:B-1----:R-:W-:-:S02]  /*7290*/  IADD3 R2, P0, PT, R19, UR14, RZ ;  /* 0x0000000e13027c10 */ /* 0x002fc4000ff1e0ff */
[----:B------:R-:W0:Y:S01]  /*72a0*/  S2R R19, SR_TID.X ;  /* 0x0000000000137919 */ /* 0x000e220000002100 */
[----:B------:R-:W-:Y:S02]  /*72b0*/  SHF.R.S32.HI R4, RZ, 0x1f, R11 ;  /* 0x0000001fff047819 */ /* 0x000fe4000001140b */
[----:B------:R-:W-:Y:S01]  /*72c0*/  SHF.R.S32.HI R3, RZ, 0x1f, R12 ;  /* 0x0000001fff037819 */ /* 0x000fe2000001140c */
[----:B------:R-:W-:Y:S01]  /*72d0*/  STL [R1+0x61c], R6 ;  /* 0x00061c0601007387 */ /* 0x000fe20000100800 */
[----:B------:R-:W-:-:S03]  /*72e0*/  IADD3.X R4, PT, PT, R4, UR15, RZ, P4, !PT ;  /* 0x0000000f04047c10 */ /* 0x000fc6000a7fe4ff */
[----:B------:R1:W-:Y:S04]  /*72f0*/  STL [R1+0x5e8], R0 ;  /* 0x0005e80001007387 */ /* 0x0003e80000100800 */
[----:B------:R2:W-:Y:S01]  /*7300*/  STL [R1+0x624], R2 ;  /* 0x0006240201007387 */ /* 0x0005e20000100800 */
[----:B-1----:R-:W-:-:S03]  /*7310*/  IADD3 R0, P4, PT, R16, UR14, RZ ;  /* 0x0000000e10007c10 */ /* 0x002fc6000ff9e0ff */
[----:B------:R-:W-:Y:S01]  /*7320*/  STL [R1+0x5f0], R4 ;  /* 0x0005f00401007387 */ /* 0x000fe20000100800 */
[----:B--2---:R-:W-:-:S03]  /*7330*/  IADD3.X R2, PT, PT, R3, UR15, RZ, P6, !PT ;  /* 0x0000000f03027c10 */ /* 0x004fc6000b7fe4ff */
[----:B------:R1:W-:Y:S01]  /*7340*/  STL [R1+0x62c], R0 ;  /* 0x00062c0001007387 */ /* 0x0003e20000100800 */
[----:B------:R-:W-:-:S03]  /*7350*/  IADD3 R3, P6, PT, R18, UR12, RZ ;  /* 0x0000000c12037c10 */ /* 0x000fc6000ffde0ff */
[----:B------:R2:W-:Y:S01]  /*7360*/  STL [R1+0x5f8], R2 ;  /* 0x0005f80201007387 */ /* 0x0005e20000100800 */
[----:B-1----:R-:W-:-:S03]  /*7370*/  SHF.R.S32.HI R0, RZ, 0x1f, R13 ;  /* 0x0000001fff007819 */ /* 0x002fc6000001140d */
[----:B------:R1:W-:Y:S01]  /*7380*/  STL [R1+0x390], R3 ;  /* 0x0003900301007387 */ /* 0x0003e20000100800 */
[----:B--2---:R-:W-:Y:S02]  /*7390*/  SHF.R.S32.HI R2, RZ, 0x1f, R15 ;  /* 0x0000001fff027819 */ /* 0x004fe4000001140f */
[----:B------:R-:W-:Y:S02]  /*73a0*/  IADD3.X R0, PT, PT, R0, UR15, RZ, P5, !PT ;  /* 0x0000000f00007c10 */ /* 0x000fe4000affe4ff */
[----:B------:R-:W-:Y:S02]  /*73b0*/  IADD3.X R2, PT, PT, R2, UR15, RZ, P3, !PT ;  /* 0x0000000f02027c10 */ /* 0x000fe40009ffe4ff */
[----:B------:R-:W-:Y:S02]  /*73c0*/  SHF.R.S32.HI R4, RZ, 0x1f, R14 ;  /* 0x0000001fff047819 */ /* 0x000fe4000001140e */
[----:B-1----:R-:W-:Y:S01]  /*73d0*/  SHF.R.S32.HI R3, RZ, 0x1f, R17 ;  /* 0x0000001fff037819 */ /* 0x002fe20000011411 */
[----:B------:R1:W-:Y:S03]  /*73e0*/  STL [R1+0x600], R0 ;  /* 0x0006000001007387 */ /* 0x0003e60000100800 */
[----:B------:R-:W-:Y:S01]  /*73f0*/  IADD3.X R3, PT, PT, R3, UR15, RZ, P2, !PT ;  /* 0x0000000f03037c10 */ /* 0x000fe200097fe4ff */
[----:B------:R2:W-:Y:S01]  /*7400*/  STL [R1+0x608], R2 ;  /* 0x0006080201007387 */ /* 0x0005e20000100800 */
[----:B------:R-:W-:-:S02]  /*7410*/  SHF.R.S32.HI R6, RZ, 0x1f, R16 ;  /* 0x0000001fff067819 */ /* 0x000fc40000011410 */
[----:B-1----:R-:W-:Y:S01]  /*7420*/  IADD3.X R0, PT, PT, R4, UR15, RZ, P1, !PT ;  /* 0x0000000f04007c10 */ /* 0x002fe20008ffe4ff */
[----:B------:R1:W-:Y:S01]  /*7430*/  STL [R1+0x610], R3 ;  /* 0x0006100301007387 */ /* 0x0003e20000100800 */
[----:B--2---:R-:W-:-:S03]  /*7440*/  IADD3.X R2, PT, PT, R5, UR15, RZ, P0, !PT ;  /* 0x0000000f05027c10 */ /* 0x004fc600087fe4ff */
[----:B------:R2:W-:Y:S01]  /*7450*/  STL [R1+0x618], R0 ;  /* 0x0006180001007387 */ /* 0x0005e20000100800 */
[----:B0-----:R-:W-:-:S03]  /*7460*/  IMAD.SHL.U32 R4, R19, 0x10, RZ ;  /* 0x0000001013047824 */ /* 0x001fc600078e00ff */
[----:B------:R0:W-:Y:S01]  /*7470*/  STL [R1+0x620], R2 ;  /* 0x0006200201007387 */ /* 0x0001e20000100800 */
[C---:B-1----:R-:W-:Y:S01]  /*7480*/  IMAD.SHL.U32 R3, R19.reuse, 0x8, RZ ;  /* 0x0000000813037824 */ /* 0x042fe200078e00ff */
[----:B--2---:R-:W-:Y:S01]  /*7490*/  IADD3.X R0, PT, PT, R6, UR15, RZ, P4, !PT ;  /* 0x0000000f06007c10 */ /* 0x004fe2000a7fe4ff */
[----:B0-----:R-:W-:-:S04]  /*74a0*/  IMAD.SHL.U32 R2, R19, 0x40, RZ ;  /* 0x0000004013027824 */ /* 0x001fc800078e00ff */
[----:B------:R-:W-:Y:S04]  /*74b0*/  STL [R1+0x628], R0 ;  /* 0x0006280001007387 */ /* 0x000fe80000100800 */
[----:B------:R0:W-:Y:S04]  /*74c0*/  STL [R1+0x75c], R2 ;  /* 0x00075c0201007387 */ /* 0x0001e80000100800 */
[----:B------:R1:W-:Y:S04]  /*74d0*/  STL [R1+0x760], R4 ;  /* 0x0007600401007387 */ /* 0x0003e80000100800 */
[----:B------:R2:W-:Y:S01]  /*74e0*/  STL [R1+0x764], R3 ;  /* 0x0007640301007387 */ /* 0x0005e20000100800 */
[----:B0-----:R-:W1:Y:S03]  /*74f0*/  LDC R2, c[0x0][0x3a8] ;  /* 0x0000ea00ff027b82 */ /* 0x001e660000000800 */
[----:B------:R-:W-:Y:S04]  /*7500*/  STL [R1+0x220], RZ ;  /* 0x000220ff01007387 */ /* 0x000fe80000100800 */
        /* <DEDUP_REMOVED lines=49> */
[----:B------:R-:W-:Y:S01]  /*7820*/  STL [R1+0x248], RZ ;  /* 0x000248ff01007387 */ /* 0x000fe20000100800 */
[----:B------:R-:W0:Y:S03]  /*7830*/  S2R R17, SR_TID.X ;  /* 0x0000000000117919 */ /* 0x000e260000002100 */
        /* <DEDUP_REMOVED lines=28> */
[----:B0-----:R-:W-:-:S03]  /*7a00*/  SHF.R.U32.HI R15, RZ, 0x7, R17 ;  /* 0x00000007ff0f7819 */ /* 0x001fc60000011611 */
[----:B------:R-:W-:Y:S04]  /*7a10*/  STL [R1+0x11c], RZ ;  /* 0x00011cff01007387 */ /* 0x000fe80000100800 */
[----:B------:R-:W-:Y:S04]  /*7a20*/  STL [R1+0x120], RZ ;  /* 0x000120ff01007387 */ /* 0x000fe80000100800 */
[----:B------:R-:W-:Y:S04]  /*7a30*/  STL [R1+0x124], RZ ;  /* 0x000124ff01007387 */ /* 0x000fe80000100800 */
[----:B------:R-:W-:Y:S01]  /*7a40*/  STL [R1+0x128], RZ ;  /* 0x000128ff01007387 */ /* 0x000fe20000100800 */
[----:B------:R-:W-:-:S03]  /*7a50*/  SGXT.U32 R15, R15, 0x2 ;  /* 0x000000020f0f781a */ /* 0x000fc60000000000 */
[----:B------:R-:W-:Y:S04]  /*7a60*/  STL [R1+0x12c], RZ ;  /* 0x00012cff01007387 */ /* 0x000fe80000100800 */
[----:B------:R-:W-:Y:S04]  /*7a70*/  STL [R1+0x280], RZ ;  /* 0x000280ff01007387 */ /* 0x000fe80000100800 */
[----:B------:R-:W-:Y:S01]  /*7a80*/  STL [R1+0x284], RZ ;  /* 0x000284ff01007387 */ /* 0x000fe20000100800 */
[----:B------:R-:W-:-:S03]  /*7a90*/  SHF.R.U32.HI R17, RZ, 0x7, R17 ;  /* 0x00000007ff117819 */ /* 0x000fc60000011611 */
[----:B------:R-:W-:Y:S01]  /*7aa0*/  STL [R1+0x288], RZ ;  /* 0x000288ff01007387 */ /* 0x000fe20000100800 */
[----:B------:R-:W-:-:S03]  /*7ab0*/  LOP3.LUT R13, R15, 0x3c, RZ, 0xfc, !PT ;  /* 0x0000003c0f0d7812 */ /* 0x000fc600078efcff */
[----:B------:R-:W-:Y:S01]  /*7ac0*/  STL [R1+0x28c], RZ ;  /* 0x00028cff01007387 */ /* 0x000fe20000100800 */
[----:B------:R-:W-:-:S03]  /*7ad0*/  LOP3.LUT R15, R15, 0x38, RZ, 0xfc, !PT ;  /* 0x000000380f0f7812 */ /* 0x000fc600078efcff */
[----:B------:R-:W-:Y:S04]  /*7ae0*/  STL [R1+0x270], RZ ;  /* 0x000270ff01007387 */ /* 0x000fe80000100800 */
[----:B------:R-:W-:Y:S01]  /*7af0*/  STL [R1+0x274], RZ ;  /* 0x000274ff01007387 */ /* 0x000fe20000100800 */
[----:B------:R-:W-:-:S03]  /*7b00*/  SGXT.U32 R17, R17, 0x2 ;  /* 0x000000021111781a */ /* 0x000fc60000000000 */
[----:B------:R-:W-:Y:S04]  /*7b10*/  STL [R1+0x278], RZ ;  /* 0x000278ff01007387 */ /* 0x000fe80000100800 */
[----:B------:R-:W-:Y:S04]  /*7b20*/  STL [R1+0x27c], RZ ;  /* 0x00027cff01007387 */ /* 0x000fe80000100800 */
[----:B------:R-:W-:Y:S01]  /*7b30*/  STL [R1+0x260], RZ ;  /* 0x000260ff01007387 */ /* 0x000fe20000100800 */
[----:B-1----:R-:W-:-:S03]  /*7b40*/  IMAD R4, R13, R2, RZ ;  /* 0x000000020d047224 */ /* 0x002fc600078e02ff */
[----:B------:R-:W-:Y:S01]  /*7b50*/  STL [R1+0x264], RZ ;  /* 0x000264ff01007387 */ /* 0x000fe20000100800 */
[----:B--2---:R-:W-:-:S03]  /*7b60*/  IMAD R3, R15, R2, RZ ;  /* 0x000000020f037224 */ /* 0x004fc600078e02ff */
[----:B------:R-:W-:Y:S01]  /*7b70*/  STL [R1+0x268], RZ ;  /* 0x000268ff01007387 */ /* 0x000fe20000100800 */
[----:B------:R-:W-:-:S03]  /*7b80*/  LOP3.LUT R13, R17, 0x34, RZ, 0xfc, !PT ;  /* 0x00000034110d7812 */ /* 0x000fc600078efcff */
[----:B------:R-:W-:Y:S01]  /*7b90*/  STL [R1+0x26c], RZ ;  /* 0x00026cff01007387 */ /* 0x000fe20000100800 */
[----:B------:R-:W-:-:S03]  /*7ba0*/  LOP3.LUT R15, R17, 0x30, RZ, 0xfc, !PT ;  /* 0x00000030110f7812 */ /* 0x000fc600078efcff */
[----:B------:R-:W-:Y:S01]  /*7bb0*/  STL [R1+0x10], RZ ;  /* 0x000010ff01007387 */ /* 0x000fe20000100800 */
[----:B------:R-:W-:-:S03]  /*7bc0*/  SHF.R.U32.HI R17, RZ, 0x7, R19 ;  /* 0x00000007ff117819 */ /* 0x000fc60000011613 */
[----:B------:R-:W-:Y:S01]  /*7bd0*/  STL [R1+0x14], RZ ;  /* 0x000014ff01007387 */ /* 0x000fe20000100800 */
[----:B------:R-:W-:-:S03]  /*7be0*/  LEA.HI.X.SX32 R29, R18, UR13, 0x1, P6 ;  /* 0x0000000d121d7c11 */ /* 0x000fc6000b0f0eff */
[----:B------:R-:W-:Y:S01]  /*7bf0*/  STL [R1+0x18], RZ ;  /* 0x000018ff01007387 */ /* 0x000fe20000100800 */
[----:B------:R-:W-:-:S03]  /*7c00*/  SHF.R.U32.HI R18, RZ, 0x7, R19 ;  /* 0x00000007ff127819 */ /* 0x000fc60000011613 */
[----:B------:R-:W-:Y:S01]  /*7c10*/  STL [R1+0x1c], RZ ;  /* 0x00001cff01007387 */ /* 0x000fe20000100800 */
[----:B------:R-:W-:-:S03]  /*7c20*/  SGXT.U32 R17, R17, 0x2 ;  /* 0x000000021111781a */ /* 0x000fc60000000000 */
[----:B------:R-:W-:Y:S04]  /*7c30*/  STL [R1], RZ ;  /* 0x000000ff01007387 */ /* 0x000fe80000100800 */
[----:B------:R-:W-:Y:S01]  /*7c40*/  STL [R1+0x4], RZ ;  /* 0x000004ff01007387 */ /* 0x000fe20000100800 */
[----:B------:R-:W-:-:S03]  /*7c50*/  LOP3.LUT R0, R19, 0x3f, RZ, 0xc0, !PT ;  /* 0x0000003f13007812 */ /* 0x000fc600078ec0ff */
[----:B------:R-:W-:Y:S01]  /*7c60*/  STL [R1+0x8], RZ ;  /* 0x000008ff01007387 */ /* 0x000fe20000100800 */
[----:B------:R-:W-:-:S03]  /*7c70*/  SGXT.U32 R18, R18, 0x2 ;  /* 0x000000021212781a */ /* 0x000fc60000000000 */
[----:B------:R-:W-:Y:S01]  /*7c80*/  STL [R1+0xc], RZ ;  /* 0x00000cff01007387 */ /* 0x000fe20000100800 */
[----:B------:R-:W-:-:S03]  /*7c90*/  SHF.R.U32.HI R19, RZ, 0x7, R19 ;  /* 0x00000007ff137819 */ /* 0x000fc60000011613 */
[----:B------:R0:W-:Y:S04]  /*7ca0*/  STL [R1+0x750], R4 ;  /* 0x0007500401007387 */ /* 0x0001e80000100800 */
[----:B------:R1:W-:Y:S01]  /*7cb0*/  STL [R1+0x74c], R3 ;  /* 0x00074c0301007387 */ /* 0x0003e20000100800 */
[-C--:B------:R-:W-:Y:S02]  /*7cc0*/  IMAD R5, R18, R2.reuse, RZ ;  /* 0x0000000212057224 */ /* 0x080fe400078e02ff */
[-C--:B0-----:R-:W-:Y:S01]  /*7cd0*/  IMAD R4, R13, R2.reuse, RZ ;  /* 0x000000020d047224 */ /* 0x081fe200078e02ff */
[----:B------:R-:W-:Y:S01]  /*7ce0*/  LOP3.LUT R13, R17, 0x2c, RZ, 0xfc, !PT ;  /* 0x0000002c110d7812 */ /* 0x000fe200078efcff */
[----:B-1----:R-:W-:Y:S01]  /*7cf0*/  IMAD R3, R15, R2, RZ ;  /* 0x000000020f037224 */ /* 0x002fe200078e02ff */
[----:B------:R-:W-:-:S02]  /*7d00*/  LOP3.LUT R15, R17, 0x28, RZ, 0xfc, !PT ;  /* 0x00000028110f7812 */ /* 0x000fc400078efcff */
[----:B------:R-:W-:Y:S01]  /*7d10*/  LOP3.LUT R17, R17, 0x24, RZ, 0xfc, !PT ;  /* 0x0000002411117812 */ /* 0x000fe200078efcff */
[----:B------:R0:W-:Y:S01]  /*7d20*/  STL [R1+0x748], R4 ;  /* 0x0007480401007387 */ /* 0x0001e20000100800 */
[----:B------:R-:W-:Y:S01]  /*7d30*/  SGXT.U32 R19, R19, 0x2 ;  /* 0x000000021313781a */ /* 0x000fe20000000000 */
[-C--:B------:R-:W-:Y:S02]  /*7d40*/  IMAD R5, R13, R2.reuse, RZ ;  /* 0x000000020d057224 */ /* 0x080fe400078e02ff */
[----:B------:R1:W-:Y:S01]  /*7d50*/  STL [R1+0x744], R3 ;  /* 0x0007440301007387 */ /* 0x0003e20000100800 */
[----:B------:R-:W-:Y:S01]  /*7d60*/  LOP3.LUT R13, R19, 0x20, RZ, 0xfc, !PT ;  /* 0x00000020130d7812 */ /* 0x000fe200078efcff */
[-C--:B0-----:R-:W-:Y:S02]  /*7d70*/  IMAD R4, R15, R2.reuse, RZ ;  /* 0x000000020f047224 */ /* 0x081fe400078e02ff */
[----:B------:R0:W-:Y:S01]  /*7d80*/  STL [R1+0x740], R5 ;  /* 0x0007400501007387 */ /* 0x0001e20000100800 */
[----:B-1----:R-:W-:-:S03]  /*7d90*/  IMAD R3, R17, R2, RZ ;  /* 0x0000000211037224 */ /* 0x002fc600078e02ff */
[----:B------:R-:W-:Y:S01]  /*7da0*/  STL [R1+0x73c], R4 ;  /* 0x00073c0401007387 */ /* 0x000fe20000100800 */
[C---:B------:R-:W-:Y:S02]  /*7db0*/  LOP3.LUT R15, R19.reuse, 0x1c, RZ, 0xfc, !PT ;  /* 0x0000001c130f7812 */ /* 0x040fe400078efcff */
[C---:B------:R-:W-:Y:S01]  /*7dc0*/  LOP3.LUT R17, R19.reuse, 0x18, RZ, 0xfc, !PT ;  /* 0x0000001813117812 */ /* 0x040fe200078efcff */
[----:B------:R1:W-:Y:S01]  /*7dd0*/  STL [R1+0x738], R3 ;  /* 0x0007380301007387 */ /* 0x0003e20000100800 */
[----:B------:R-:W-:Y:S01]  /*7de0*/  LOP3.LUT R19, R19, 0x14, RZ, 0xfc, !PT ;  /* 0x0000001413137812 */ /* 0x000fe200078efcff */
[-C--:B0-----:R-:W-:Y:S01]  /*7df0*/  IMAD R5, R15, R2.reuse, RZ ;  /* 0x000000020f057224 */ /* 0x081fe200078e02ff */
[C---:B------:R-:W-:Y:S01]  /*7e00*/  LOP3.LUT R15, R18.reuse, 0x10, RZ, 0xfc, !PT ;  /* 0x00000010120f7812 */ /* 0x040fe200078efcff */
[-C--:B-1----:R-:W-:Y:S02]  /*7e10*/  IMAD R3, R13, R2.reuse, RZ ;  /* 0x000000020d037224 */ /* 0x082fe400078e02ff */
[----:B------:R-:W-:Y:S01]  /*7e20*/  IMAD R4, R17, R2, RZ ;  /* 0x0000000211047224 */ /* 0x000fe200078e02ff */
[----:B------:R-:W-:-:S02]  /*7e30*/  LOP3.LUT R17, R18, 0xc, RZ, 0xfc, !PT ;  /* 0x0000000c12117812 */ /* 0x000fc400078efcff */
[----:B------:R0:W-:Y:S04]  /*7e40*/  STL [R1+0x734], R3 ;  /* 0x0007340301007387 */ /* 0x0001e80000100800 */
[----:B------:R1:W-:Y:S01]  /*7e50*/  STL [R1+0x730], R5 ;  /* 0x0007300501007387 */ /* 0x0003e20000100800 */
[-C--:B0-----:R-:W-:Y:S01]  /*7e60*/  IMAD R3, R19, R2.reuse, RZ ;  /* 0x0000000213037224 */ /* 0x081fe200078e02ff */
[C---:B------:R-:W-:Y:S02]  /*7e70*/  LOP3.LUT R19, R18.reuse, 0x8, RZ, 0xfc, !PT ;  /* 0x0000000812137812 */ /* 0x040fe400078efcff */
[----:B------:R-:W-:Y:S01]  /*7e80*/  LOP3.LUT R18, R18, 0x4, RZ, 0xfc, !PT ;  /* 0x0000000412127812 */ /* 0x000fe200078efcff */
[----:B------:R0:W-:Y:S01]  /*7e90*/  STL [R1+0x72c], R4 ;  /* 0x00072c0401007387 */ /* 0x0001e20000100800 */
[----:B-1----:R-:W-:-:S03]  /*7ea0*/  IMAD R5, R15, R2, RZ ;  /* 0x000000020f057224 */ /* 0x002fc600078e02ff */
[----:B------:R1:W-:Y:S01]  /*7eb0*/  STL [R1+0x728], R3 ;  /* 0x0007280301007387 */ /* 0x0003e20000100800 */
[----:B0-----:R-:W-:-:S03]  /*7ec0*/  IMAD R4, R17, R2, RZ ;  /* 0x0000000211047224 */ /* 0x001fc600078e02ff */
[----:B------:R0:W-:Y:S01]  /*7ed0*/  STL [R1+0x724], R5 ;  /* 0x0007240501007387 */ /* 0x0001e20000100800 */
[-C--:B-1----:R-:W-:Y:S02]  /*7ee0*/  IMAD R3, R19, R2.reuse, RZ ;  /* 0x0000000213037224 */ /* 0x082fe400078e02ff */
[----:B------:R-:W-:Y:S01]  /*7ef0*/  IMAD R2, R18, R2, RZ ;  /* 0x0000000212027224 */ /* 0x000fe200078e02ff */
[----:B------:R0:W-:Y:S04]  /*7f00*/  STL [R1+0x720], R4 ;  /* 0x0007200401007387 */ /* 0x0001e80000100800 */
[----:B------:R0:W-:Y:S04]  /*7f10*/  STL [R1+0x71c], R3 ;  /* 0x00071c0301007387 */ /* 0x0001e80000100800 */
        /* <DEDUP_REMOVED lines=17> */
[----:B------:R-:W-:Y:S01]  /*8030*/  USHF.R.S32.HI UR5, URZ, 0x1f, UR4 ;  /* 0x0000001fff057899 */ /* 0x000fe20008011404 */
[----:B------:R-:W-:-:S02]  /*8040*/  CS2R R24, SRZ ;  /* 0x0000000000187805 */ /* 0x000fc4000001ff00 */
[----:B------:R-:W-:Y:S01]  /*8050*/  CS2R R26, SRZ ;  /* 0x00000000001a7805 */ /* 0x000fe2000001ff00 */
[----:B------:R-:W-:Y:S01]  /*8060*/  IMAD R0, R0, UR6, RZ ;  /* 0x0000000600007c24 */ /* 0x000fe2000f8e02ff */
[----:B------:R-:W-:Y:S01]  /*8070*/  ULEA.HI UR5, UR5, UR4, URZ, 0x6 ;  /* 0x0000000405057291 */ /* 0x000fe2000f8f30ff */
[----:B------:R-:W-:Y:S02]  /*8080*/  CS2R R16, SRZ ;  /* 0x0000000000107805 */ /* 0x000fe4000001ff00 */
[----:B------:R-:W-:Y:S01]  /*8090*/  CS2R R18, SRZ ;  /* 0x0000000000127805 */ /* 0x000fe2000001ff00 */
[----:B------:R-:W-:Y:S02]  /*80a0*/  USHF.L.U32 UR10, UR6, 0x6, URZ ;  /* 0x00000006060a7899 */ /* 0x000fe400080006ff */
[----:B0-----:R-:W-:-:S12]  /*80b0*/  USHF.R.S32.HI UR5, URZ, 0x6, UR5 ;  /* 0x00000006ff057899 */ /* 0x001fd80008011405 */
.L_x_2:
[----:B------:R-:W2:Y:S04]  /*80c0*/  LDL R7, [R1+0x720] ;  /* 0x0007200001077983 */ /* 0x000ea80000100800 */
[----:B------:R0:W-:Y:S04]  /*80d0*/  STL [R1+0xf58], R8 ;  /* 0x000f580801007387 */ /* 0x0001e80000100800 */
[----:B0-----:R-:W3:Y:S04]  /*80e0*/  LDL R8, [R1+0x724] ;  /* 0x0007240001087983 */ /* 0x001ee80000100800 */
[----:B-----5:R-:W-:Y:S04]  /*80f0*/  STL [R1+0xf50], R0 ;  /* 0x000f500001007387 */ /* 0x020fe80000100800 */
[----:B------:R0:W-:Y:S04]  /*8100*/  STL.64 [R1+0xdc0], R26 ;  /* 0x000dc01a01007387 */ /* 0x0001e80000100a00 */
[----:B------:R-:W-:Y:S04]  /*8110*/  STL [R1+0xe98], R26 ;  /* 0x000e981a01007387 */ /* 0x000fe80000100800 */
[----:B------:R-:W-:Y:S04]  /*8120*/  STL [R1+0xea0], R26 ;  /* 0x000ea01a01007387 */ /* 0x000fe80000100800 */
[----:B------:R-:W-:Y:S04]  /*8130*/  STL [R1+0xea4], R26 ;  /* 0x000ea41a01007387 */ /* 0x000fe80000100800 */
[----:B------:R-:W-:Y:S04]  /*8140*/  STL [R1+0xeac], R26 ;  /* 0x000eac1a01007387 */ /* 0x000fe80000100800 */
[----:B------:R-:W-:Y:S01]  /*8150*/  STL [R1+0xeb8], R26 ;  /* 0x000eb81a01007387 */ /* 0x000fe20000100800 */
[----:B0-----:R-:W0:Y:S03]  /*8160*/  S2R R27, SR_TID.X ;  /* 0x00000000001b7919 */ /* 0x001e260000002100 */
[----:B------:R-:W-:Y:S04]  /*8170*/  STL [R1+0xec4], R26 ;  /* 0x000ec41a01007387 */ /* 0x000fe80000100800 */
        /* <DEDUP_REMOVED lines=12> */
[----:B------:R-:W-:Y:S04]  /*8240*/  STL.64 [R1+0xdb8], R24 ;  /* 0x000db81801007387 */ /* 0x000fe80000100a00 */
        /* <DEDUP_REMOVED lines=13> */
[----:B------:R1:W-:Y:S01]  /*8320*/  STL [R1+0xf54], R24 ;  /* 0x000f541801007387 */ /* 0x0003e20000100800 */
[----:B0-----:R-:W-:-:S03]  /*8330*/  SHF.R.U32.HI R6, RZ, 0x7, R27 ;  /* 0x00000007ff067819 */ /* 0x001fc6000001161b */
[----:B-1----:R-:W4:Y:S04]  /*8340*/  LDL R24, [R1+0x390] ;  /* 0x0003900001187983 */ /* 0x002f280000100800 */
[----:B------:R-:W-:Y:S04]  /*8350*/  STL [R1+0xea8], R25 ;  /* 0x000ea81901007387 */ /* 0x000fe80000100800 */
[----:B------:R-:W-:Y:S04]  /*8360*/  STL [R1+0xeb4], R25 ;  /* 0x000eb41901007387 */ /* 0x000fe80000100800 */
[----:B------:R-:W-:Y:S01]  /*8370*/  STL [R1+0xec0], R25 ;  /* 0x000ec01901007387 */ /* 0x000fe20000100800 */
[----:B------:R-:W-:-:S03]  /*8380*/  SGXT.U32 R6, R6, 0x2 ;  /* 0x000000020606781a */ /* 0x000fc60000000000 */
[----:B------:R-:W-:Y:S04]  /*8390*/  STL [R1+0xecc], R25 ;  /* 0x000ecc1901007387 */ /* 0x000fe80000100800 */
[----:B------:R-:W-:Y:S04]  /*83a0*/  STL [R1+0xed8], R25 ;  /* 0x000ed81901007387 */ /* 0x000fe80000100800 */
[----:B------:R-:W-:Y:S04]  /*83b0*/  STL [R1+0xee4], R25 ;  /* 0x000ee41901007387 */ /* 0x000fe80000100800 */
[----:B------:R-:W-:Y:S01]  /*83c0*/  STL [R1+0xef0], R25 ;  /* 0x000ef01901007387 */ /* 0x000fe20000100800 */
[----:B------:R-:W-:-:S03]  /*83d0*/  LOP3.LUT R3, R6, 0x8, RZ, 0xfc, !PT ;  /* 0x0000000806037812 */ /* 0x000fc600078efcff */
[----:B------:R-:W-:Y:S04]  /*83e0*/  STL [R1+0xefc], R25 ;  /* 0x000efc1901007387 */ /* 0x000fe80000100800 */
[----:B------:R-:W-:Y:S04]  /*83f0*/  STL [R1+0xf08], R25 ;  /* 0x000f081901007387 */ /* 0x000fe80000100800 */
[----:B------:R-:W-:Y:S04]  /*8400*/  STL [R1+0xf14], R25 ;  /* 0x000f141901007387 */ /* 0x000fe80000100800 */
[----:B------:R-:W-:Y:S04]  /*8410*/  STL [R1+0xf20], R25 ;  /* 0x000f201901007387 */ /* 0x000fe80000100800 */
[----:B------:R-:W-:Y:S01]  /*8420*/  STL [R1+0xf2c], R25 ;  /* 0x000f2c1901007387 */ /* 0x000fe20000100800 */
[----:B------:R-:W-:-:S03]  /*8430*/  ISETP.GE.AND P5, PT, R3, UR7, PT ;  /* 0x0000000703007c0c */ /* 0x000fc6000bfa6270 */
[----:B------:R-:W-:Y:S04]  /*8440*/  STL [R1+0xf38], R25 ;  /* 0x000f381901007387 */ /* 0x000fe80000100800 */
[----:B------:R-:W-:Y:S04]  /*8450*/  STL [R1+0xf44], R25 ;  /* 0x000f441901007387 */ /* 0x000fe80000100800 */
[----:B------:R-:W-:Y:S04]  /*8460*/  STL.64 [R1+0xd90], R18 ;  /* 0x000d901201007387 */ /* 0x000fe80000100a00 */
[----:B------:R0:W-:Y:S04]  /*8470*/  STL.64 [R1+0xd88], R16 ;  /* 0x000d881001007387 */ /* 0x0001e80000100a00 */
[----:B------:R-:W2:Y:S04]  /*8480*/  LDL R3, [R1+0x718] ;  /* 0x0007180001037983 */ /* 0x000ea80000100800 */
[----:B0-----:R-:W3:Y:S01]  /*8490*/  LDL R16, [R1+0x71c] ;  /* 0x00071c0001107983 */ /* 0x001ee20000100800 */
[----:B------:R-:W-:-:S02]  /*84a0*/  LOP3.LUT R2, R6, 0xc, RZ, 0xfc, !PT ;  /* 0x0000000c06027812 */ /* 0x000fc400078efcff */
[C---:B------:R-:W-:Y:S02]  /*84b0*/  LOP3.LUT R5, R6.reuse, 0x10, RZ, 0xfc, !PT ;  /* 0x0000001006057812 */ /* 0x040fe400078efcff */
[----:B------:R-:W-:Y:S02]  /*84c0*/  LOP3.LUT R4, R6, 0x4, RZ, 0xfc, !PT ;  /* 0x0000000406047812 */ /* 0x000fe400078efcff */
[----:B------:R-:W-:Y:S02]  /*84d0*/  ISETP.GE.AND P3, PT, R2, UR7, PT ;  /* 0x0000000702007c0c */ /* 0x000fe4000bf66270 */
[----:B------:R-:W-:Y:S02]  /*84e0*/  LOP3.LUT R2, R6, 0x18, RZ, 0xfc, !PT ;  /* 0x0000001806027812 */ /* 0x000fe400078efcff */
[----:B------:R-:W-:Y:S02]  /*84f0*/  ISETP.GE.AND P4, PT, R5, UR7, PT ;  /* 0x0000000705007c0c */ /* 0x000fe4000bf86270 */
[----:B------:R-:W-:-:S02]  /*8500*/  ISETP.GE.AND P6, PT, R4, UR7, PT ;  /* 0x0000000704007c0c */ /* 0x000fc4000bfc6270 */
[----:B------:R-:W-:Y:S02]  /*8510*/  ISETP.GE.AND P1, PT, R2, UR7, PT ;  /* 0x0000000702007c0c */ /* 0x000fe4000bf26270 */
[----:B------:R-:W-:Y:S02]  /*8520*/  PRMT R0, RZ, 0x7610, R0 ;  /* 0x00007610ff007816 */ /* 0x000fe40000000000 */
[----:B------:R-:W-:Y:S02]  /*8530*/  PRMT R26, RZ, 0x7610, R26 ;  /* 0x00007610ff1a7816 */ /* 0x000fe4000000001a */
[----:B------:R-:W-:Y:S01]  /*8540*/  PRMT R17, RZ, 0x7610, R17 ;  /* 0x00007610ff117816 */ /* 0x000fe20000000011 */
[----:B--2---:R-:W-:Y:S01]  /*8550*/  IMAD.MOV.U32 R5, RZ, RZ, R3 ;  /* 0x000000ffff057224 */ /* 0x004fe200078e0003 */
[----:B----4-:R-:W-:Y:S02]  /*8560*/  IADD3 R4, P0, PT, R3, R24, RZ ;  /* 0x0000001803047210 */ /* 0x010fe40007f1e0ff */
[----:B------:R-:W-:-:S02]  /*8570*/  LOP3.LUT R3, R6, 0x14, RZ, 0xfc, !PT ;  /* 0x0000001406037812 */ /* 0x000fc400078efcff */
[-C--:B------:R-:W-:Y:S02]  /*8580*/  LEA.HI.X.SX32 R5, R5, R29.reuse, 0x1, P0 ;  /* 0x0000001d05057211 */ /* 0x080fe400000f0eff */
[C---:B---3--:R-:W-:Y:S02]  /*8590*/  IADD3 R2, P2, PT, R16.reuse, R24, RZ ;  /* 0x0000001810027210 */ /* 0x048fe40007f5e0ff */
[----:B------:R-:W-:Y:S01]  /*85a0*/  ISETP.GE.AND P0, PT, R3, UR7, PT ;  /* 0x0000000703007c0c */ /* 0x000fe2000bf06270 */
[----:B------:R0:W2:Y:S01]  /*85b0*/  @!P6 LDG.E.U8 R0, desc[UR8][R4.64] ;  /* 0x000000080400e981 */ /* 0x0000a2000c1e1100 */
[----:B------:R-:W-:-:S03]  /*85c0*/  LEA.HI.X.SX32 R3, R16, R29, 0x1, P2 ;  /* 0x0000001d10037211 */ /* 0x000fc600010f0eff */
[----:B------:R-:W3:Y:S04]  /*85d0*/  LDL R16, [R1+0x728] ;  /* 0x0007280001107983 */ /* 0x000ee80000100800 */
[----:B------:R-:W4:Y:S01]  /*85e0*/  @!P5 LDG.E.U8 R17, desc[UR8][R2.64] ;  /* 0x000000080211d981 */ /* 0x000f22000c1e1100 */
[----:B0-----:R-:W-:Y:S02]  /*85f0*/  LOP3.LUT R5, R6, 0x1c, RZ, 0xfc, !PT ;  /* 0x0000001c06057812 */ /* 0x001fe400078efcff */
[----:B------:R-:W-:Y:S02]  /*8600*/  IADD3 R4, P6, PT, R7, R24, RZ ;  /* 0x0000001807047210 */ /* 0x000fe40007fde0ff */
[----:B------:R-:W-:Y:S02]  /*8610*/  ISETP.GE.AND P2, PT, R5, UR7, PT ;  /* 0x0000000705007c0c */ /* 0x000fe4000bf46270 */
[----:B------:R-:W-:-:S02]  /*8620*/  LEA.HI.X.SX32 R5, R7, R29, 0x1, P6 ;  /* 0x0000001d07057211 */ /* 0x000fc400030f0eff */
[----:B------:R-:W0:Y:S03]  /*8630*/  S2R R7, SR_TID.X ;  /* 0x0000000000077919 */ /* 0x000e260000002100 */
[----:B------:R1:W2:Y:S02]  /*8640*/  @!P3 LDG.E.U8 R26, desc[UR8][R4.64] ;  /* 0x00000008041ab981 */ /* 0x0002a4000c1e1100 */
[----:B-1----:R-:W1:Y:S01]  /*8650*/  LDC R5, c[0x0][0x3a8] ;  /* 0x0000ea00ff057b82 */ /* 0x002e620000000800 */
[----:B------:R-:W-:-:S04]  /*8660*/  IADD3 R2, P6, PT, R8, R24, RZ ;  /* 0x0000001808027210 */ /* 0x000fc80007fde0ff */
[----:B------:R-:W-:Y:S02]  /*8670*/  LEA.HI.X.SX32 R3, R8, R29, 0x1, P6 ;  /* 0x0000001d08037211 */ /* 0x000fe400030f0eff */
[----:B------:R-:W-:Y:S02]  /*8680*/  LOP3.LUT R4, R6, 0x20, RZ, 0xfc, !PT ;  /* 0x0000002006047812 */ /* 0x000fe400078efcff */
[----:B0-----:R-:W-:-:S04]  /*8690*/  SHF.R.U32.HI R8, RZ, 0x7, R7 ;  /* 0x00000007ff087819 */ /* 0x001fc80000011607 */
[----:B------:R-:W-:-:S05]  /*86a0*/  SGXT.U32 R8, R8, 0x2 ;  /* 0x000000020808781a */ /* 0x000fca0000000000 */
[----:B-1----:R-:W-:Y:S01]  /*86b0*/  IMAD R5, R8, R5, RZ ;  /* 0x0000000508057224 */ /* 0x002fe200078e02ff */
[----:B------:R-:W-:Y:S01]  /*86c0*/  ISETP.GE.AND P3, PT, R4, UR7, PT ;  /* 0x0000000704007c0c */ /* 0x000fe2000bf66270 */
[----:B------:R-:W2:Y:S03]  /*86d0*/  LDL.LU R8, [R1+0xf58] ;  /* 0x000f580001087983 */ /* 0x000ea60000300800 */
[----:B------:R-:W-:Y:S02]  /*86e0*/  IADD3 R4, P6, PT, R5, R24, RZ ;  /* 0x0000001805047210 */ /* 0x000fe40007fde0ff */
[----:B------:R-:W0:Y:S01]  /*86f0*/  LDC R5, c[0x0][0x3a8] ;  /* 0x0000ea00ff057b82 */ /* 0x000e220000000800 */
[----:B------:R-:W-:-:S04]  /*8700*/  SHF.R.U32.HI R7, RZ, 0x7, R7 ;  /* 0x00000007ff077819 */ /* 0x000fc80000011607 */
[----:B------:R-:W-:Y:S02]  /*8710*/  SGXT.U32 R7, R7, 0x2 ;  /* 0x000000020707781a */ /* 0x000fe40000000000 */
[----:B------:R-:W-:Y:S02]  /*8720*/  ISETP.GE.AND P5, PT, R6, UR7, PT ;  /* 0x0000000706007c0c */ /* 0x000fe4000bfa6270 */
[----:B------:R-:W-:Y:S02]  /*8730*/  PRMT R28, RZ, 0x7610, R28 ;  /* 0x00007610ff1c7816 */ /* 0x000fe4000000001c */
[----:B------:R-:W-:-:S04]  /*8740*/  PRMT R23, RZ, 0x7610, R23 ;  /* 0x00007610ff177816 */ /* 0x000fc80000000017 */
[----:B------:R3:W2:Y:S01]  /*8750*/  @!P4 LDG.E.U8 R28, desc[UR8][R2.64] ;  /* 0x00000008021cc981 */ /* 0x0006a2000c1e1100 */
[----:B0-----:R-:W-:Y:S01]  /*8760*/  IMAD R5, R7, R5, RZ ;  /* 0x0000000507057224 */ /* 0x001fe200078e02ff */
[----:B------:R-:W-:-:S04]  /*8770*/  LOP3.LUT R7, R6, 0x24, RZ, 0xfc, !PT ;  /* 0x0000002406077812 */ /* 0x000fc800078efcff */
[----:B------:R-:W-:Y:S02]  /*8780*/  LEA.HI.X.SX32 R5, R5, R29, 0x1, P6 ;  /* 0x0000001d05057211 */ /* 0x000fe400030f0eff */
[----:B------:R-:W-:Y:S02]  /*8790*/  PRMT R22, RZ, 0x7610, R22 ;  /* 0x00007610ff167816 */ /* 0x000fe40000000016 */
[----:B------:R-:W-:Y:S01]  /*87a0*/  ISETP.GE.AND P4, PT, R7, UR7, PT ;  /* 0x0000000707007c0c */ /* 0x000fe2000bf86270 */
[----:B------:R0:W2:Y:S01]  /*87b0*/  @!P5 LDG.E.U8 R23, desc[UR8][R4.64] ;  /* 0x000000080417d981 */ /* 0x0000a2000c1e1100 */
[----:B------:R-:W-:-:S04]  /*87c0*/  LOP3.LUT R7, R6, 0x28, RZ, 0xfc, !PT ;  /* 0x0000002806077812 */ /* 0x000fc800078efcff */
[----:B------:R-:W-:Y:S02]  /*87d0*/  ISETP.GE.AND P5, PT, R7, UR7, PT ;  /* 0x0000000707007c0c */ /* 0x000fe4000bfa6270 */
[----:B------:R-:W2:Y:S04]  /*87e0*/  LDL R7, [R1+0x734] ;  /* 0x0007340001077983 */ /* 0x000ea80000100800 */
[----:B------:R-:W2:Y:S01]  /*87f0*/  LDL R4, [R1+0x72c] ;  /* 0x00072c0001047983 */ /* 0x000ea20000100800 */
[----:B---3--:R-:W-:-:S04]  /*8800*/  IADD3 R2, P6, PT, R16, R24, RZ ;  /* 0x0000001810027210 */ /* 0x008fc80007fde0ff */
[----:B------:R-:W-:Y:S02]  /*8810*/  LEA.HI.X.SX32 R3, R16, R29, 0x1, P6 ;  /* 0x0000001d10037211 */ /* 0x000fe400030f0eff */
[----:B0-----:R-:W-:Y:S01]  /*8820*/  LOP3.LUT R5, R6, 0x2c, RZ, 0xfc, !PT ;  /* 0x0000002c06057812 */ /* 0x001fe200078efcff */
[----:B------:R-:W3:Y:S04]  /*8830*/  LDL R16, [R1+0x73c] ;  /* 0x00073c0001107983 */ /* 0x000ee80000100800 */
[----:B------:R0:W3:Y:S04]  /*8840*/  @!P0 LDG.E.U8 R22, desc[UR8][R2.64] ;  /* 0x0000000802168981 */ /* 0x0000e8000c1e1100 */
[----:B------:R-:W3:Y:S01]  /*8850*/  LDL R3, [R1+0x72c] ;  /* 0x00072c0001037983 */ /* 0x000ee20000100800 */
[----:B------:R-:W-:-:S02]  /*8860*/  ISETP.GE.AND P0, PT, R5, UR7, PT ;  /* 0x0000000705007c0c */ /* 0x000fc4000bf06270 */
[----:B------:R-:W-:Y:S02]  /*8870*/  PRMT R21, RZ, 0x7610, R21 ;  /* 0x00007610ff157816 */ /* 0x000fe40000000015 */
[----:B--2---:R-:W-:-:S04]  /*8880*/  IADD3 R4, P6, PT, R4, R24, RZ ;  /* 0x0000001804047210 */ /* 0x004fc80007fde0ff */
[-C--:B---3--:R-:W-:Y:S01]  /*8890*/  LEA.HI.X.SX32 R5, R3, R29.reuse, 0x1, P6 ;  /* 0x0000001d03057211 */ /* 0x088fe200030f0eff */
[----:B0-----:R-:W-:Y:S01]  /*88a0*/  IMAD.MOV.U32 R3, RZ, RZ, R7 ;  /* 0x000000ffff037224 */ /* 0x001fe200078e0007 */
[----:B------:R-:W-:Y:S02]  /*88b0*/  IADD3 R2, P6, PT, R7, R24, RZ ;  /* 0x0000001807027210 */ /* 0x000fe40007fde0ff */
[----:B------:R-:W-:Y:S01]  /*88c0*/  LOP3.LUT R7, R6, 0x30, RZ, 0xfc, !PT ;  /* 0x0000003006077812 */ /* 0x000fe200078efcff */
[----:B------:R0:W2:Y:S03]  /*88d0*/  @!P1 LDG.E.U8 R21, desc[UR8][R4.64] ;  /* 0x0000000804159981 */ /* 0x0000a6000c1e1100 */
[----:B------:R-:W-:Y:S02]  /*88e0*/  ISETP.GE.AND P1, PT, R7, UR7, PT ;  /* 0x0000000707007c0c */ /* 0x000fe4000bf26270 */
[----:B------:R-:W0:Y:S01]  /*88f0*/  LDL R7, [R1+0x738] ;  /* 0x0007380001077983 */ /* 0x000e220000100800 */
[----:B------:R-:W-:-:S02]  /*8900*/  LEA.HI.X.SX32 R3, R3, R29, 0x1, P6 ;  /* 0x0000001d03037211 */ /* 0x000fc400030f0eff */
[----:B------:R-:W-:Y:S02]  /*8910*/  PRMT R14, RZ, 0x7610, R14 ;  /* 0x00007610ff0e7816 */ /* 0x000fe4000000000e */
[----:B------:R-:W-:Y:S02]  /*8920*/  PRMT R20, RZ, 0x7610, R20 ;  /* 0x00007610ff147816 */ /* 0x000fe40000000014 */
[----:B------:R-:W-:-:S04]  /*8930*/  PRMT R15, RZ, 0x7610, R15 ;  /* 0x00007610ff0f7816 */ /* 0x000fc8000000000f */
[----:B------:R1:W3:Y:S01]  /*8940*/  @!P3 LDG.E.U8 R20, desc[UR8][R2.64] ;  /* 0x000000080214b981 */ /* 0x0002e2000c1e1100 */
[----:B0-----:R-:W-:-:S04]  /*8950*/  IADD3 R4, P6, PT, R7, R24, RZ ;  /* 0x0000001807047210 */ /* 0x001fc80007fde0ff */
[----:B------:R-:W-:-:S05]  /*8960*/  LEA.HI.X.SX32 R5, R7, R29, 0x1, P6 ;  /* 0x0000001d07057211 */ /* 0x000fca00030f0eff */
[----:B------:R-:W2:Y:S04]  /*8970*/  @!P4 LDG.E.U8 R14, desc[UR8][R4.64] ;  /* 0x00000008040ec981 */ /* 0x000ea8000c1e1100 */
[----:B------:R-:W2:Y:S04]  /*8980*/  LDL R4, [R1+0x744] ;  /* 0x0007440001047983 */ /* 0x000ea80000100800 */
[----:B------:R-:W3:Y:S01]  /*8990*/  LDL R5, [R1+0x748] ;  /* 0x0007480001057983 */ /* 0x000ee20000100800 */
[----:B-1----:R-:W-:-:S04]  /*89a0*/  IADD3 R2, P3, PT, R16, R24, RZ ;  /* 0x0000001810027210 */ /* 0x002fc80007f7e0ff */
[----:B------:R-:W-:Y:S02]  /*89b0*/  LEA.HI.X.SX32 R3, R16, R29, 0x1, P3 ;  /* 0x0000001d10037211 */ /* 0x000fe400018f0eff */
[----:B------:R-:W-:Y:S01]  /*89c0*/  LOP3.LUT R7, R6, 0x34, RZ, 0xfc, !PT ;  /* 0x0000003406077812 */ /* 0x000fe200078efcff */
[----:B------:R-:W4:Y:S04]  /*89d0*/  LDL R16, [R1+0x750] ;  /* 0x0007500001107983 */ /* 0x000f280000100800 */
[----:B------:R0:W4:Y:S01]  /*89e0*/  @!P5 LDG.E.U8 R15, desc[UR8][R2.64] ;  /* 0x00000008020fd981 */ /* 0x000122000c1e1100 */
[----:B------:R-:W-:-:S03]  /*89f0*/  ISETP.GE.AND P3, PT, R7, UR7, PT ;  /* 0x0000000707007c0c */ /* 0x000fc6000bf66270 */
[----:B------:R-:W4:Y:S01]  /*8a00*/  LDL R7, [R1+0x74c] ;  /* 0x00074c0001077983 */ /* 0x000f220000100800 */
[----:B0-----:R-:W-:-:S04]  /*8a10*/  LOP3.LUT R3, R6, 0x38, RZ, 0xfc, !PT ;  /* 0x0000003806037812 */ /* 0x001fc800078efcff */
[----:B------:R-:W-:Y:S02]  /*8a20*/  ISETP.GE.AND P5, PT, R3, UR7, PT ;  /* 0x0000000703007c0c */ /* 0x000fe4000bfa6270 */
[----:B------:R-:W4:Y:S01]  /*8a30*/  LDL R3, [R1+0x744] ;  /* 0x0007440001037983 */ /* 0x000f220000100800 */
[-C--:B--2---:R-:W-:Y:S02]  /*8a40*/  IADD3 R2, P4, PT, R4, R24.reuse, RZ ;  /* 0x0000001804027210 */ /* 0x084fe40007f9e0ff */
[----:B---3--:R-:W-:Y:S02]  /*8a50*/  IADD3 R4, P6, PT, R5, R24, RZ ;  /* 0x0000001805047210 */ /* 0x008fe40007fde0ff */
[----:B------:R-:W2:Y:S01]  /*8a60*/  LDL R5, [R1+0x748] ;  /* 0x0007480001057983 */ /* 0x000ea20000100800 */
[----:B------:R-:W-:Y:S02]  /*8a70*/  LOP3.LUT R6, R6, 0x3c, RZ, 0xfc, !PT ;  /* 0x0000003c06067812 */ /* 0x000fe400078efcff */
[----:B----4-:R-:W-:-:S02]  /*8a80*/  LEA.HI.X.SX32 R3, R3, R29, 0x1, P4 ;  /* 0x0000001d03037211 */ /* 0x010fc400020f0eff */
[----:B------:R-:W-:Y:S02]  /*8a90*/  ISETP.GE.AND P4, PT, R6, UR7, PT ;  /* 0x0000000706007c0c */ /* 0x000fe4000bf86270 */
[----:B--2---:R-:W-:Y:S02]  /*8aa0*/  LEA.HI.X.SX32 R5, R5, R29, 0x1, P6 ;  /* 0x0000001d05057211 */ /* 0x004fe400030f0eff */
[----:B------:R-:W-:Y:S02]  /*8ab0*/  IADD3 R6, P6, PT, R7, R24, RZ ;  /* 0x0000001807067210 */ /* 0x000fe40007fde0ff */
[----:B------:R-:W2:Y:S01]  /*8ac0*/  LDL R7, [R1+0x74c] ;  /* 0x00074c0001077983 */ /* 0x000ea20000100800 */
[----:B------:R-:W-:Y:S02]  /*8ad0*/  PRMT R12, RZ, 0x7610, R12 ;  /* 0x00007610ff0c7816 */ /* 0x000fe4000000000c */
[----:B------:R-:W-:-:S04]  /*8ae0*/  PRMT R13, RZ, 0x7610, R13 ;  /* 0x00007610ff0d7816 */ /* 0x000fc8000000000d */
[----:B------:R-:W3:Y:S04]  /*8af0*/  @!P3 LDG.E.U8 R12, desc[UR8][R4.64] ;  /* 0x00000008040cb981 */ /* 0x000ee8000c1e1100 */
[----:B------:R-:W4:Y:S01]  /*8b00*/  LDL R5, [R1+0x730] ;  /* 0x0007300001057983 */ /* 0x000f220000100800 */
[----:B------:R-:W-:-:S06]  /*8b10*/  PRMT R11, RZ, 0x7610, R11 ;  /* 0x00007610ff0b7816 */ /* 0x000fcc000000000b */
[----:B------:R4:W3:Y:S01]  /*8b20*/  @!P1 LDG.E.U8 R11, desc[UR8][R2.64] ;  /* 0x00000008020b9981 */ /* 0x0008e2000c1e1100 */
[----:B--2---:R-:W-:-:S05]  /*8b30*/  LEA.HI.X.SX32 R7, R7, R29, 0x1, P6 ;  /* 0x0000001d07077211 */ /* 0x004fca00030f0eff */
[----:B------:R0:W2:Y:S04]  /*8b40*/  @!P5 LDG.E.U8 R13, desc[UR8][R6.64] ;  /* 0x00000008060dd981 */ /* 0x0000a8000c1e1100 */
[----:B------:R-:W2:Y:S01]  /*8b50*/  LDL R7, [R1+0x740] ;  /* 0x0007400001077983 */ /* 0x000ea20000100800 */
[-C--:B----4-:R-:W-:Y:S01]  /*8b60*/  IADD3 R2, P5, PT, R5, R24.reuse, RZ ;  /* 0x0000001805027210 */ /* 0x090fe20007fbe0ff */
[----:B------:R-:W-:Y:S01]  /*8b70*/  IMAD.MOV.U32 R3, RZ, RZ, R5 ;  /* 0x000000ffff037224 */ /* 0x000fe200078e0005 */
[----:B0-----:R-:W-:Y:S01]  /*8b80*/  IADD3 R6, P1, PT, R16, R24, RZ ;  /* 0x0000001810067210 */ /* 0x001fe20007f3e0ff */
[----:B------:R-:W0:Y:S01]  /*8b90*/  S2UR UR6, SR_CgaCtaId ;  /* 0x00000000000679c3 */ /* 0x000e220000008800 */
[----:B------:R-:W-:Y:S02]  /*8ba0*/  PRMT R10, RZ, 0x7610, R10 ;  /* 0x00007610ff0a7816 */ /* 0x000fe4000000000a */
[----:B------:R-:W-:-:S02]  /*8bb0*/  PRMT R9, RZ, 0x7610, R9 ;  /* 0x00007610ff097816 */ /* 0x000fc40000000009 */
[----:B------:R-:W-:Y:S02]  /*8bc0*/  PRMT R8, RZ, 0x7610, R8 ;  /* 0x00007610ff087816 */ /* 0x000fe40000000008 */
[----:B------:R-:W-:-:S05]  /*8bd0*/  LEA.HI.X.SX32 R3, R3, R29, 0x1, P5 ;  /* 0x0000001d03037211 */ /* 0x000fca00028f0eff */
[----:B------:R1:W4:Y:S01]  /*8be0*/  @!P2 LDG.E.U8 R10, desc[UR8][R2.64] ;  /* 0x00000008020aa981 */ /* 0x000322000c1e1100 */
[----:B------:R-:W-:Y:S02]  /*8bf0*/  UMOV UR4, 0x400 ;  /* 0x0000040000047882 */ /* 0x000fe40000000000 */
[----:B0-----:R-:W-:Y:S01]  /*8c00*/  ULEA UR4, UR6, UR4, 0x18 ;  /* 0x0000000406047291 */ /* 0x001fe2000f8ec0ff */
[----:B--2---:R-:W-:Y:S01]  /*8c10*/  IMAD.MOV.U32 R5, RZ, RZ, R7 ;  /* 0x000000ffff057224 */ /* 0x004fe200078e0007 */
[----:B------:R-:W-:Y:S02]  /*8c20*/  IADD3 R4, P3, PT, R7, R24, RZ ;  /* 0x0000001807047210 */ /* 0x000fe40007f7e0ff */
[-C--:B------:R-:W-:Y:S01]  /*8c30*/  LEA.HI.X.SX32 R7, R16, R29.reuse, 0x1, P1 ;  /* 0x0000001d10077211 */ /* 0x080fe200008f0eff */
[----:B------:R-:W2:Y:S01]  /*8c40*/  LDL.LU R24, [R1+0xf54] ;  /* 0x000f540001187983 */ /* 0x000ea20000300800 */
[----:B------:R-:W-:-:S03]  /*8c50*/  LEA.HI.X.SX32 R5, R5, R29, 0x1, P3 ;  /* 0x0000001d05057211 */ /* 0x000fc600018f0eff */
[----:B------:R-:W2:Y:S04]  /*8c60*/  @!P4 LDG.E.U8 R8, desc[UR8][R6.64] ;  /* 0x000000080608c981 */ /* 0x000ea8000c1e1100 */
[----:B------:R0:W2:Y:S01]  /*8c70*/  @!P0 LDG.E.U8 R9, desc[UR8][R4.64] ;  /* 0x0000000804098981 */ /* 0x0000a2000c1e1100 */
[----:B------:R-:W-:-:S04]  /*8c80*/  LOP3.LUT R16, R27, 0x180, RZ, 0xc0, !PT ;  /* 0x000001801b107812 */ /* 0x000fc800078ec0ff */
[----:B-1----:R-:W-:-:S04]  /*8c90*/  SHF.R.U32.HI R2, RZ, 0x4, R16 ;  /* 0x00000004ff027819 */ /* 0x002fc80000011610 */
[----:B------:R-:W-:Y:S01]  /*8ca0*/  LOP3.LUT R2, R2, 0x1ff, R27, 0x78, !PT ;  /* 0x000001ff02027812 */ /* 0x000fe200078e781b */
[----:B------:R-:W-:Y:S03]  /*8cb0*/  BAR.SYNC.DEFER_BLOCKING 0x0 ;  /* 0x0000000000007b1d */ /* 0x000fe60000010000 */
[----:B0-----:R-:W-:-:S03]  /*8cc0*/  LOP3.LUT R4, R2, 0x20, RZ, 0x3c, !PT ;  /* 0x0000002002047812 */ /* 0x001fc600078e3cff */
[----:B------:R-:W-:Y:S04]  /*8cd0*/  STL [R1+0x768], R29 ;  /* 0x0007681d01007387 */ /* 0x000fe80000100800 */
[----:B------:R-:W2:Y:S04]  /*8ce0*/  LDL R5, [R1+0x62c] ;  /* 0x00062c0001057983 */ /* 0x000ea80000100800 */
[----:B------:R-:W-:Y:S04]  /*8cf0*/  STL [R1+0xe94], R16 ;  /* 0x000e941001007387 */ /* 0x000fe80000100800 */
[----:B------:R-:W-:Y:S04]  /*8d00*/  STL [R1+0xe9c], R16 ;  /* 0x000e9c1001007387 */ /* 0x000fe80000100800 */
[----:B------:R-:W-:Y:S04]  /*8d10*/  STS.U8 [R2+UR4], R23 ;  /* 0x0000001702007988 */ /* 0x000fe80008000004 */
[----:B------:R-:W-:Y:S04]  /*8d20*/  STS.U8 [R2+UR4+0x800], R28 ;  /* 0x0008001c02007988 */ /* 0x000fe80008000004 */
[----:B------:R-:W-:Y:S04]  /*8d30*/  STS.U8 [R2+UR4+0x1000], R20 ;  /* 0x0010001402007988 */ /* 0x000fe80008000004 */
[----:B---3--:R-:W-:Y:S04]  /*8d40*/  STS.U8 [R2+UR4+0x1800], R11 ;  /* 0x0018000b02007988 */ /* 0x008fe80008000004 */
[----:B------:R0:W-:Y:S04]  /*8d50*/  STS.U8 [R4+UR4+0x200], R0 ;  /* 0x0002000004007988 */ /* 0x0001e80008000004 */
[----:B0-----:R-:W2:Y:S01]  /*8d60*/  LDL.LU R0, [R1+0xf50] ;  /* 0x000f500001007983 */ /* 0x001ea20000300800 */
[----:B------:R-:W-:-:S03]  /*8d70*/  LOP3.LUT R3, R27, 0x3f, RZ, 0xc0, !PT ;  /* 0x0000003f1b037812 */ /* 0x000fc600078ec0ff */
[----:B------:R-:W-:Y:S01]  /*8d80*/  STS.U8 [R4+UR4+0xa00], R22 ;  /* 0x000a001604007988 */ /* 0x000fe20008000004 */
[----:B------:R-:W-:Y:S02]  /*8d90*/  ISETP.GE.AND P0, PT, R3, UR7, PT ;  /* 0x0000000703007c0c */ /* 0x000fe4000bf06270 */
[C---:B------:R-:W-:Y:S01]  /*8da0*/  LOP3.LUT R3, R2.reuse, 0x40, RZ, 0x3c, !PT ;  /* 0x0000004002037812 */ /* 0x040fe200078e3cff */
[----:B------:R-:W-:Y:S01]  /*8db0*/  STS.U8 [R4+UR4+0x1200], R14 ;  /* 0x0012000e04007988 */ /* 0x000fe20008000004 */
[----:B------:R-:W-:-:S03]  /*8dc0*/  LOP3.LUT R2, R2, 0x60, RZ, 0x3c, !PT ;  /* 0x0000006002027812 */ /* 0x000fc600078e3cff */
[----:B------:R-:W-:Y:S04]  /*8dd0*/  STS.U8 [R4+UR4+0x1a00], R12 ;  /* 0x001a000c04007988 */ /* 0x000fe80008000004 */
[----:B------:R-:W-:Y:S04]  /*8de0*/  STS.U8 [R3+UR4+0x400], R17 ;  /* 0x0004001103007988 */ /* 0x000fe80008000004 */
[----:B------:R-:W-:Y:S04]  /*8df0*/  STS.U8 [R3+UR4+0xc00], R21 ;  /* 0x000c001503007988 */ /* 0x000fe80008000004 */
[----:B------:R-:W-:Y:S04]  /*8e00*/  STS.U8 [R3+UR4+0x1400], R15 ;  /* 0x0014000f03007988 */ /* 0x000fe80008000004 */
[----:B------:R0:W-:Y:S04]  /*8e10*/  STS.U8 [R3+UR4+0x1c00], R13 ;  /* 0x001c000d03007988 */ /* 0x0001e80008000004 */
[----:B------:R-:W3:Y:S04]  /*8e20*/  LDL R7, [R1+0x61c] ;  /* 0x00061c0001077983 */ /* 0x000ee80000100800 */
[----:B------:R-:W3:Y:S04]  /*8e30*/  LDL R6, [R1+0x614] ;  /* 0x0006140001067983 */ /* 0x000ee80000100800 */
[----:B------:R-:W3:Y:S04]  /*8e40*/  LDL R29, [R1+0x620] ;  /* 0x00062000011d7983 */ /* 0x000ee80000100800 */
[----:B0-----:R-:W3:Y:S04]  /*8e50*/  LDL R3, [R1+0x624] ;  /* 0x0006240001037983 */ /* 0x001ee80000100800 */
[----:B------:R0:W-:Y:S01]  /*8e60*/  STS.U8 [R2+UR4+0x600], R26 ;  /* 0x0006001a02007988 */ /* 0x0001e20008000004 */
[----:B--2---:R-:W-:-:S03]  /*8e70*/  IADD3 R4, P1, PT, R0, R5, RZ ;  /* 0x0000000500047210 */ /* 0x004fc60007f3e0ff */
[----:B------:R-:W2:Y:S04]  /*8e80*/  LDL R5, [R1+0x628] ;  /* 0x0006280001057983 */ /* 0x000ea80000100800 */
[----:B0-----:R-:W2:Y:S04]  /*8e90*/  LDL.LU R26, [R1+0xf4c] ;  /* 0x000f4c00011a7983 */ /* 0x001ea80000300800 */
[----:B----4-:R-:W-:Y:S04]  /*8ea0*/  STS.U8 [R2+UR4+0xe00], R10 ;  /* 0x000e000a02007988 */ /* 0x010fe80008000004 */
[----:B------:R-:W-:Y:S04]  /*8eb0*/  STS.U8 [R2+UR4+0x1600], R9 ;  /* 0x0016000902007988 */ /* 0x000fe80008000004 */
[----:B------:R3:W-:Y:S01]  /*8ec0*/  STS.U8 [R2+UR4+0x1e00], R8 ;  /* 0x001e000802007988 */ /* 0x0007e20008000004 */
[----:B------:R-:W-:-:S02]  /*8ed0*/  SHF.R.S32.HI R17, RZ, 0x1f, R0 ;  /* 0x0000001fff117819 */ /* 0x000fc40000011400 */
[----:B---3--:R-:W-:Y:S01]  /*8ee0*/  IADD3 R2, P3, PT, R0, R3, RZ ;  /* 0x0000000300027210 */ /* 0x008fe20007f7e0ff */
[----:B------:R-:W-:Y:S01]  /*8ef0*/  BAR.SYNC.DEFER_BLOCKING 0x0 ;  /* 0x0000000000007b1d */ /* 0x000fe20000010000 */
[----:B--2---:R-:W-:Y:S01]  /*8f00*/  PRMT R26, RZ, 0x7610, R26 ;  /* 0x00007610ff1a7816 */ /* 0x004fe2000000001a */
[----:B------:R-:W-:-:S04]  /*8f10*/  IMAD.X R5, R17, 0x1, R5, P1 ;  /* 0x0000000111057824 */ /* 0x000fc800008e0605 */
[----:B------:R-:W-:Y:S01]  /*8f20*/  IMAD.MOV.U32 R3, RZ, RZ, R26 ;  /* 0x000000ffff037224 */ /* 0x000fe200078e001a */
[----:B------:R0:W-:Y:S05]  /*8f30*/  STL.S16 [R1+0x1dc], R26 ;  /* 0x0001dc1a01007387 */ /* 0x0001ea0000100600 */
[----:B------:R1:W2:Y:S04]  /*8f40*/  @!P0 LDG.E.U8 R3, desc[UR8][R4.64] ;  /* 0x0000000804038981 */ /* 0x0002a8000c1e1100 */
[----:B0-----:R-:W3:Y:S04]  /*8f50*/  LDL.LU R26, [R1+0xf48] ;  /* 0x000f4800011a7983 */ /* 0x001ee80000300800 */
[----:B------:R-:W4:Y:S01]  /*8f60*/  LDL R5, [R1+0x618] ;  /* 0x0006180001057983 */ /* 0x000f220000100800 */
[----:B-1----:R-:W-:-:S02]  /*8f70*/  IADD3 R4, P2, PT, R0, R7, RZ ;  /* 0x0000000700047210 */ /* 0x002fc40007f5e0ff */
[----:B------:R-:W-:Y:S01]  /*8f80*/  PRMT R25, RZ, 0x7610, R25 ;  /* 0x00007610ff197816 */ /* 0x000fe20000000019 */
[----:B------:R-:W3:Y:S01]  /*8f90*/  LDL R7, [R1+0x610] ;  /* 0x0006100001077983 */ /* 0x000ee20000100800 */
[----:B------:R-:W-:-:S03]  /*8fa0*/  PRMT R24, RZ, 0x7610, R24 ;  /* 0x00007610ff187816 */ /* 0x000fc60000000018 */
[----:B--2---:R0:W-:Y:S02]  /*8fb0*/  @!P0 STL [R1+0x1dc], R3 ;  /* 0x0001dc0301008387 */ /* 0x0041e40000100800 */
[C---:B0-----:R-:W-:Y:S02]  /*8fc0*/  IMAD.X R3, R17.reuse, 0x1, R29, P3 ;  /* 0x0000000111037824 */ /* 0x041fe400018e061d */
[C---:B----4-:R-:W-:Y:S01]  /*8fd0*/  IMAD.X R5, R17.reuse, 0x1, R5, P2 ;  /* 0x0000000111057824 */ /* 0x050fe200010e0605 */
[----:B------:R-:W-:Y:S01]  /*8fe0*/  IADD3 R6, P1, PT, R0, R6, RZ ;  /* 0x0000000600067210 */ /* 0x000fe20007f3e0ff */
[----:B------:R-:W2:Y:S04]  /*8ff0*/  LDL.LU R29, [R1+0x5f8] ;  /* 0x0005f800011d7983 */ /* 0x000ea80000300800 */
[----:B------:R-:W4:Y:S04]  /*9000*/  @!P0 LDG.E.U8 R25, desc[UR8][R2.64] ;  /* 0x0000000802198981 */ /* 0x000f28000c1e1100 */
[----:B------:R-:W2:Y:S01]  /*9010*/  @!P0 LDG.E.U8 R24, desc[UR8][R4.64] ;  /* 0x0000000804188981 */ /* 0x000ea2000c1e1100 */
[----:B---3--:R-:W-:Y:S01]  /*9020*/  PRMT R26, RZ, 0x7610, R26 ;  /* 0x00007610ff1a7816 */ /* 0x008fe2000000001a */
[----:B------:R-:W-:-:S05]  /*9030*/  IMAD.X R7, R17, 0x1, R7, P1 ;  /* 0x0000000111077824 */ /* 0x000fca00008e0607 */
[----:B------:R-:W3:Y:S04]  /*9040*/  @!P0 LDG.E.U8 R26, desc[UR8][R6.64] ;  /* 0x00000008061a8981 */ /* 0x000ee8000c1e1100 */
[----:B----4-:R0:W-:Y:S04]  /*9050*/  STL [R1+0x1d8], R25 ;  /* 0x0001d81901007387 */ /* 0x0101e80000100800 */
[----:B0-----:R-:W4:Y:S04]  /*9060*/  LDL.LU R25, [R1+0xf44] ;  /* 0x000f440001197983 */ /* 0x001f280000300800 */
[----:B------:R-:W4:Y:S04]  /*9070*/  LDL R3, [R1+0x60c] ;  /* 0x00060c0001037983 */ /* 0x000f280000100800 */
[----:B--2---:R0:W-:Y:S04]  /*9080*/  STL [R1+0x1d4], R24 ;  /* 0x0001d41801007387 */ /* 0x0041e80000100800 */
[----:B0-----:R-:W2:Y:S04]  /*9090*/  LDL.LU R24, [R1+0xf40] ;  /* 0x000f400001187983 */ /* 0x001ea80000300800 */
[----:B------:R-:W2:Y:S04]  /*90a0*/  LDL R5, [R1+0x604] ;  /* 0x0006040001057983 */ /* 0x000ea80000100800 */
[----:B---3--:R0:W-:Y:S04]  /*90b0*/  STL [R1+0x1d0], R26 ;  /* 0x0001d01a01007387 */ /* 0x0081e80000100800 */
[----:B0-----:R-:W3:Y:S04]  /*90c0*/  LDL.LU R26, [R1+0xf3c] ;  /* 0x000f3c00011a7983 */ /* 0x001ee80000300800 */
[----:B------:R-:W3:Y:S01]  /*90d0*/  LDL R7, [R1+0x5fc] ;  /* 0x0005fc0001077983 */ /* 0x000ee20000100800 */
[----:B----4-:R-:W-:-:S03]  /*90e0*/  IADD3 R2, P3, PT, R0, R3, RZ ;  /* 0x0000000300027210 */ /* 0x010fc60007f7e0ff */
[----:B------:R-:W4:Y:S01]  /*90f0*/  LDL R3, [R1+0x608] ;  /* 0x0006080001037983 */ /* 0x000f220000100800 */
[----:B--2---:R-:W-:-:S03]  /*9100*/  IADD3 R4, P2, PT, R0, R5, RZ ;  /* 0x0000000500047210 */ /* 0x004fc60007f5e0ff */
[----:B------:R-:W2:Y:S01]  /*9110*/  LDL R5, [R1+0x600] ;  /* 0x0006000001057983 */ /* 0x000ea20000100800 */
[----:B------:R-:W-:Y:S02]  /*9120*/  PRMT R25, RZ, 0x7610, R25 ;  /* 0x00007610ff197816 */ /* 0x000fe40000000019 */
[----:B------:R-:W-:Y:S01]  /*9130*/  PRMT R24, RZ, 0x7610, R24 ;  /* 0x00007610ff187816 */ /* 0x000fe20000000018 */
[----:B----4-:R-:W-:-:S05]  /*9140*/  IMAD.X R3, R17, 0x1, R3, P3 ;  /* 0x0000000111037824 */ /* 0x010fca00018e0603 */
[----:B------:R-:W4:Y:S01]  /*9150*/  @!P0 LDG.E.U8 R25, desc[UR8][R2.64] ;  /* 0x0000000802198981 */ /* 0x000f22000c1e1100 */
[----:B--2---:R-:W-:-:S05]  /*9160*/  IMAD.X R5, R17, 0x1, R5, P2 ;  /* 0x0000000111057824 */ /* 0x004fca00010e0605 */
[----:B------:R-:W2:Y:S01]  /*9170*/  @!P0 LDG.E.U8 R24, desc[UR8][R4.64] ;  /* 0x0000000804188981 */ /* 0x000ea2000c1e1100 */
[----:B---3--:R-:W-:Y:S02]  /*9180*/  IADD3 R6, P1, PT, R0, R7, RZ ;  /* 0x0000000700067210 */ /* 0x008fe40007f3e0ff */
[----:B------:R-:W-:Y:S01]  /*9190*/  PRMT R26, RZ, 0x7610, R26 ;  /* 0x00007610ff1a7816 */ /* 0x000fe2000000001a */
[----:B------:R0:W-:Y:S02]  /*91a0*/  STL [R1+0x76c], R29 ;  /* 0x00076c1d01007387 */ /* 0x0001e40000100800 */
[----:B------:R-:W-:-:S05]  /*91b0*/  IMAD.X R7, R17, 0x1, R29, P1 ;  /* 0x0000000111077824 */ /* 0x000fca00008e061d */
[----:B------:R-:W3:Y:S04]  /*91c0*/  @!P0 LDG.E.U8 R26, desc[UR8][R6.64] ;  /* 0x00000008061a8981 */ /* 0x000ee8000c1e1100 */
[----:B0-----:R-:W3:Y:S04]  /*91d0*/  LDL.LU R29, [R1+0x5e0] ;  /* 0x0005e000011d7983 */ /* 0x001ee80000300800 */
        /* <DEDUP_REMOVED lines=39> */
[----:B------:R-:W-:Y:S02]  /*9450*/  PRMT R24, RZ, 0x7610, R24 ;  /* 0x00007610ff187816 */ /* 0x000fe40000000018 */
[----:B---3--:R-:W-:Y:S02]  /*9460*/  IADD3 R6, P1, PT, R0, R7, RZ ;  /* 0x0000000700067210 */ /* 0x008fe40007f3e0ff */
[----:B------:R-:W3:Y:S01]  /*9470*/  LDL R7, [R1+0x5c8] ;  /* 0x0005c80001077983 */ /* 0x000ee20000100800 */
[----:B----4-:R-:W-:-:S05]  /*9480*/  IMAD.X R3, R17, 0x1, R3, P3 ;  /* 0x0000000111037824 */ /* 0x010fca00018e0603 */
[----:B------:R-:W4:Y:S01]  /*9490*/  @!P0 LDG.E.U8 R25, desc[UR8][R2.64] ;  /* 0x0000000802198981 */ /* 0x000f22000c1e1100 */
[----:B--2---:R-:W-:-:S05]  /*94a0*/  IMAD.X R5, R17, 0x1, R5, P2 ;  /* 0x0000000111057824 */ /* 0x004fca00010e0605 */
[----:B------:R-:W2:Y:S01]  /*94b0*/  @!P0 LDG.E.U8 R24, desc[UR8][R4.64] ;  /* 0x0000000804188981 */ /* 0x000ea2000c1e1100 */
[----:B------:R-:W-:Y:S01]  /*94c0*/  PRMT R26, RZ, 0x7610, R26 ;  /* 0x00007610ff1a7816 */ /* 0x000fe2000000001a */
[----:B---3--:R-:W-:-:S05]  /*94d0*/  IMAD.X R7, R17, 0x1, R7, P1 ;  /* 0x0000000111077824 */ /* 0x008fca00008e0607 */
        /* <DEDUP_REMOVED lines=10> */
[----:B--2---:R-:W-:-:S03]  /*9580*/  IADD3 R4, P2, PT, R0, R5, RZ ;  /* 0x0000000500047210 */ /* 0x004fc60007f5e0ff */
[----:B------:R-:W2:Y:S01]  /*9590*/  LDL R5, [R1+0x5b8] ;  /* 0x0005b80001057983 */ /* 0x000ea20000100800 */
[----:B----4-:R-:W-:Y:S02]  /*95a0*/  IADD3 R2, P3, PT, R0, R3, RZ ;  /* 0x0000000300027210 */ /* 0x010fe40007f7e0ff */
[----:B------:R-:W-:-:S03]  /*95b0*/  PRMT R25, RZ, 0x7610, R25 ;  /* 0x00007610ff197816 */ /* 0x000fc60000000019 */
[----:B------:R-:W-:Y:S01]  /*95c0*/  IMAD.X R3, R17, 0x1, R29, P3 ;  /* 0x0000000111037824 */ /* 0x000fe200018e061d */
[----:B------:R-:W-:-:S04]  /*95d0*/  PRMT R24, RZ, 0x7610, R24 ;  /* 0x00007610ff187816 */ /* 0x000fc80000000018 */
[----:B------:R-:W4:Y:S01]  /*95e0*/  @!P0 LDG.E.U8 R25, desc[UR8][R2.64] ;  /* 0x0000000802198981 */ /* 0x000f22000c1e1100 */
[----:B---3--:R-:W-:-:S03]  /*95f0*/  IADD3 R6, P1, PT, R0, R7, RZ ;  /* 0x0000000700067210 */ /* 0x008fc60007f3e0ff */
[----:B------:R-:W3:Y:S01]  /*9600*/  LDL R7, [R1+0x5b0] ;  /* 0x0005b00001077983 */ /* 0x000ee20000100800 */
[----:B--2---:R-:W-:-:S05]  /*9610*/  IMAD.X R5, R17, 0x1, R5, P2 ;  /* 0x0000000111057824 */ /* 0x004fca00010e0605 */
[----:B------:R-:W2:Y:S01]  /*9620*/  @!P0 LDG.E.U8 R24, desc[UR8][R4.64] ;  /* 0x0000000804188981 */ /* 0x000ea2000c1e1100 */
[----:B------:R-:W-:-:S03]  /*9630*/  PRMT R26, RZ, 0x7610, R26 ;  /* 0x00007610ff1a7816 */ /* 0x000fc6000000001a */
[----:B------:R-:W-:Y:S04]  /*9640*/  STL [R1+0x774], R29 ;  /* 0x0007741d01007387 */ /* 0x000fe80000100800 */
[----:B----4-:R0:W-:Y:S01]  /*9650*/  STL [R1+0x144], R25 ;  /* 0x0001441901007387 */ /* 0x0101e20000100800 */
[----:B---3--:R-:W-:-:S03]  /*9660*/  IMAD.X R7, R17, 0x1, R7, P1 ;  /* 0x0000000111077824 */ /* 0x008fc600008e0607 */
[----:B0-----:R-:W3:Y:S04]  /*9670*/  LDL.LU R25, [R1+0xf14] ;  /* 0x000f140001197983 */ /* 0x001ee80000300800 */
[----:B------:R-:W4:Y:S04]  /*9680*/  @!P0 LDG.E.U8 R26, desc[UR8][R6.64] ;  /* 0x00000008061a8981 */ /* 0x000f28000c1e1100 */
[----:B------:R-:W3:Y:S04]  /*9690*/  LDL R3, [R1+0x5ac] ;  /* 0x0005ac0001037983 */ /* 0x000ee80000100800 */
[----:B------:R-:W3:Y:S04]  /*96a0*/  LDL R29, [R1+0x594] ;  /* 0x00059400011d7983 */ /* 0x000ee80000100800 */
[----:B--2---:R0:W-:Y:S04]  /*96b0*/  STL [R1+0x140], R24 ;  /* 0x0001401801007387 */ /* 0x0041e80000100800 */
[----:B0-----:R-:W2:Y:S04]  /*96c0*/  LDL.LU R24, [R1+0xf10] ;  /* 0x000f100001187983 */ /* 0x001ea80000300800 */
[----:B------:R-:W2:Y:S04]  /*96d0*/  LDL R5, [R1+0x5a4] ;  /* 0x0005a40001057983 */ /* 0x000ea80000100800 */
[----:B----4-:R0:W-:Y:S01]  /*96e0*/  STL [R1+0x10c], R26 ;  /* 0x00010c1a01007387 */ /* 0x0101e20000100800 */
[----:B---3--:R-:W-:-:S03]  /*96f0*/  IADD3 R2, P3, PT, R0, R3, RZ ;  /* 0x0000000300027210 */ /* 0x008fc60007f7e0ff */
[----:B0-----:R-:W3:Y:S04]  /*9700*/  LDL.LU R26, [R1+0xf0c] ;  /* 0x000f0c00011a7983 */ /* 0x001ee80000300800 */
[----:B------:R-:W4:Y:S04]  /*9710*/  LDL R7, [R1+0x59c] ;  /* 0x00059c0001077983 */ /* 0x000f280000100800 */
[----:B------:R-:W3:Y:S01]  /*9720*/  LDL R3, [R1+0x5a8] ;  /* 0x0005a80001037983 */ /* 0x000ee20000100800 */
[----:B--2---:R-:W-:-:S03]  /*9730*/  IADD3 R4, P2, PT, R0, R5, RZ ;  /* 0x0000000500047210 */ /* 0x004fc60007f5e0ff */
[----:B------:R-:W2:Y:S01]  /*9740*/  LDL R5, [R1+0x5a0] ;  /* 0x0005a00001057983 */ /* 0x000ea20000100800 */
[----:B------:R-:W-:Y:S02]  /*9750*/  PRMT R25, RZ, 0x7610, R25 ;  /* 0x00007610ff197816 */ /* 0x000fe40000000019 */
[----:B------:R-:W-:Y:S02]  /*9760*/  PRMT R24, RZ, 0x7610, R24 ;  /* 0x00007610ff187816 */ /* 0x000fe40000000018 */
[----:B----4-:R-:W-:Y:S02]  /*9770*/  IADD3 R6, P1, PT, R0, R7, RZ ;  /* 0x0000000700067210 */ /* 0x010fe40007f3e0ff */
[----:B------:R-:W4:Y:S01]  /*9780*/  LDL R7, [R1+0x598] ;  /* 0x0005980001077983 */ /* 0x000f220000100800 */
[----:B---3--:R-:W-:-:S05]  /*9790*/  IMAD.X R3, R17, 0x1, R3, P3 ;  /* 0x0000000111037824 */ /* 0x008fca00018e0603 */
[----:B------:R-:W3:Y:S01]  /*97a0*/  @!P0 LDG.E.U8 R25, desc[UR8][R2.64] ;  /* 0x0000000802198981 */ /* 0x000ee2000c1e1100 */
[----:B--2---:R-:W-:-:S05]  /*97b0*/  IMAD.X R5, R17, 0x1, R5, P2 ;  /* 0x0000000111057824 */ /* 0x004fca00010e0605 */
[----:B------:R-:W2:Y:S01]  /*97c0*/  @!P0 LDG.E.U8 R24, desc[UR8][R4.64] ;  /* 0x0000000804188981 */ /* 0x000ea2000c1e1100 */
[----:B------:R-:W-:Y:S01]  /*97d0*/  PRMT R26, RZ, 0x7610, R26 ;  /* 0x00007610ff1a7816 */ /* 0x000fe2000000001a */
[----:B----4-:R-:W-:-:S05]  /*97e0*/  IMAD.X R7, R17, 0x1, R7, P1 ;  /* 0x0000000111077824 */ /* 0x010fca00008e0607 */
[----:B------:R-:W4:Y:S04]  /*97f0*/  @!P0 LDG.E.U8 R26, desc[UR8][R6.64] ;  /* 0x00000008061a8981 */ /* 0x000f28000c1e1100 */
[----:B---3--:R0:W-:Y:S04]  /*9800*/  STL [R1+0x108], R25 ;  /* 0x0001081901007387 */ /* 0x0081e80000100800 */
[----:B0-----:R-:W3:Y:S04]  /*9810*/  LDL.LU R25, [R1+0xf08] ;  /* 0x000f080001197983 */ /* 0x001ee80000300800 */
[----:B--2---:R0:W-:Y:S04]  /*9820*/  STL [R1+0x104], R24 ;  /* 0x0001041801007387 */ /* 0x0041e80000100800 */
[----:B0-----:R-:W2:Y:S04]  /*9830*/  LDL.LU R24, [R1+0xf04] ;  /* 0x000f040001187983 */ /* 0x001ea80000300800 */
[----:B------:R-:W2:Y:S04]  /*9840*/  LDL R5, [R1+0x58c] ;  /* 0x00058c0001057983 */ /* 0x000ea80000100800 */
[----:B----4-:R0:W-:Y:S04]  /*9850*/  STL [R1+0x100], R26 ;  /* 0x0001001a01007387 */ /* 0x0101e80000100800 */
[----:B0-----:R-:W4:Y:S04]  /*9860*/  LDL.LU R26, [R1+0xf00] ;  /* 0x000f0000011a7983 */ /* 0x001f280000300800 */
[----:B------:R-:W4:Y:S04]  /*9870*/  LDL R7, [R1+0x584] ;  /* 0x0005840001077983 */ /* 0x000f280000100800 */
[----:B------:R-:W4:Y:S01]  /*9880*/  LDL R3, [R1+0x590] ;  /* 0x0005900001037983 */ /* 0x000f220000100800 */
[----:B--2---:R-:W-:-:S03]  /*9890*/  IADD3 R4, P2, PT, R0, R5, RZ ;  /* 0x0000000500047210 */ /* 0x004fc60007f5e0ff */
[----:B------:R-:W2:Y:S01]  /*98a0*/  LDL R5, [R1+0x588] ;  /* 0x0005880001057983 */ /* 0x000ea20000100800 */
[C---:B------:R-:W-:Y:S02]  /*98b0*/  IADD3 R2, P3, PT, R0.reuse, R29, RZ ;  /* 0x0000001d00027210 */ /* 0x040fe40007f7e0ff */
[----:B---3--:R-:W-:Y:S01]  /*98c0*/  PRMT R25, RZ, 0x7610, R25 ;  /* 0x00007610ff197816 */ /* 0x008fe20000000019 */
[----:B------:R-:W3:Y:S01]  /*98d0*/  LDL R29, [R1+0x56c] ;  /* 0x00056c00011d7983 */ /* 0x000ee20000100800 */
[----:B------:R-:W-:Y:S02]  /*98e0*/  PRMT R24, RZ, 0x7610, R24 ;  /* 0x00007610ff187816 */ /* 0x000fe40000000018 */
[----:B----4-:R-:W-:Y:S02]  /*98f0*/  IADD3 R6, P1, PT, R0, R7, RZ ;  /* 0x0000000700067210 */ /* 0x010fe40007f3e0ff */
[----:B------:R-:W4:Y:S01]  /*9900*/  LDL R7, [R1+0x580] ;  /* 0x0005800001077983 */ /* 0x000f220000100800 */
[----:B------:R-:W-:-:S05]  /*9910*/  IMAD.X R3, R17, 0x1, R3, P3 ;  /* 0x0000000111037824 */ /* 0x000fca00018e0603 */
        /* <DEDUP_REMOVED lines=8> */
[----:B------:R-:W3:Y:S04]  /*99a0*/  LDL R3, [R1+0x57c] ;  /* 0x00057c0001037983 */ /* 0x000ee80000100800 */
[----:B--2---:R0:W-:Y:S04]  /*99b0*/  STL [R1+0xf8], R24 ;  /* 0x0000f81801007387 */ /* 0x0041e80000100800 */
[----:B0-----:R-:W2:Y:S04]  /*99c0*/  LDL.LU R24, [R1+0xef8] ;  /* 0x000ef80001187983 */ /* 0x001ea80000300800 */
[----:B------:R-:W2:Y:S04]  /*99d0*/  LDL R5, [R1+0x574] ;  /* 0x0005740001057983 */ /* 0x000ea80000100800 */
[----:B----4-:R0:W-:Y:S04]  /*99e0*/  STL [R1+0xf4], R26 ;  /* 0x0000f41a01007387 */ /* 0x0101e80000100800 */
[----:B0-----:R-:W4:Y:S01]  /*99f0*/  LDL.LU R26, [R1+0xef4] ;  /* 0x000ef400011a7983 */ /* 0x001f220000300800 */
[----:B---3--:R-:W-:-:S03]  /*9a00*/  PRMT R25, RZ, 0x7610, R25 ;  /* 0x00007610ff197816 */ /* 0x008fc60000000019 */
[----:B------:R-:W3:Y:S01]  /*9a10*/  LDL R7, [R1+0x568] ;  /* 0x0005680001077983 */ /* 0x000ee20000100800 */
[----:B------:R-:W-:-:S03]  /*9a20*/  IADD3 R2, P3, PT, R0, R3, RZ ;  /* 0x0000000300027210 */ /* 0x000fc60007f7e0ff */
[----:B------:R-:W3:Y:S01]  /*9a30*/  LDL R3, [R1+0x578] ;  /* 0x0005780001037983 */ /* 0x000ee20000100800 */
[----:B--2---:R-:W-:-:S03]  /*9a40*/  IADD3 R4, P2, PT, R0, R5, RZ ;  /* 0x0000000500047210 */ /* 0x004fc60007f5e0ff */
[----:B------:R-:W2:Y:S01]  /*9a50*/  LDL R5, [R1+0x570] ;  /* 0x0005700001057983 */ /* 0x000ea20000100800 */
[----:B------:R-:W-:Y:S01]  /*9a60*/  PRMT R24, RZ, 0x7610, R24 ;  /* 0x00007610ff187816 */ /* 0x000fe20000000018 */
[----:B---3--:R-:W-:-:S05]  /*9a70*/  IMAD.X R3, R17, 0x1, R3, P3 ;  /* 0x0000000111037824 */ /* 0x008fca00018e0603 */
[----:B------:R-:W3:Y:S01]  /*9a80*/  @!P0 LDG.E.U8 R25, desc[UR8][R2.64] ;  /* 0x0000000802198981 */ /* 0x000ee2000c1e1100 */
[----:B--2---:R-:W-:-:S05]  /*9a90*/  IMAD.X R5, R17, 0x1, R5, P2 ;  /* 0x0000000111057824 */ /* 0x004fca00010e0605 */
[----:B------:R-:W2:Y:S01]  /*9aa0*/  @!P0 LDG.E.U8 R24, desc[UR8][R4.64] ;  /* 0x0000000804188981 */ /* 0x000ea2000c1e1100 */
[----:B------:R-:W-:Y:S02]  /*9ab0*/  IADD3 R6, P1, PT, R0, R29, RZ ;  /* 0x0000001d00067210 */ /* 0x000fe40007f3e0ff */
[----:B----4-:R-:W-:Y:S01]  /*9ac0*/  PRMT R26, RZ, 0x7610, R26 ;  /* 0x00007610ff1a7816 */ /* 0x010fe2000000001a */
[----:B------:R-:W4:Y:S02]  /*9ad0*/  LDL R29, [R1+0x550] ;  /* 0x00055000011d7983 */ /* 0x000f240000100800 */
[----:B------:R-:W-:-:S05]  /*9ae0*/  IMAD.X R7, R17, 0x1, R7, P1 ;  /* 0x0000000111077824 */ /* 0x000fca00008e0607 */
        /* <DEDUP_REMOVED lines=8> */
[----:B0-----:R-:W4:Y:S04]  /*9b70*/  LDL.LU R26, [R1+0xee8] ;  /* 0x000ee800011a7983 */ /* 0x001f280000300800 */
[----:B------:R-:W4:Y:S01]  /*9b80*/  LDL R7, [R1+0x554] ;  /* 0x0005540001077983 */ /* 0x000f220000100800 */
[----:B---3--:R-:W-:-:S03]  /*9b90*/  IADD3 R2, P3, PT, R0, R3, RZ ;  /* 0x0000000300027210 */ /* 0x008fc60007f7e0ff */
[----:B------:R-:W3:Y:S01]  /*9ba0*/  LDL R3, [R1+0x560] ;  /* 0x0005600001037983 */ /* 0x000ee20000100800 */
[----:B--2---:R-:W-:-:S03]  /*9bb0*/  IADD3 R4, P2, PT, R0, R5, RZ ;  /* 0x0000000500047210 */ /* 0x004fc60007f5e0ff */
[----:B------:R-:W2:Y:S01]  /*9bc0*/  LDL R5, [R1+0x558] ;  /* 0x0005580001057983 */ /* 0x000ea20000100800 */
[----:B------:R-:W-:Y:S02]  /*9bd0*/  PRMT R25, RZ, 0x7610, R25 ;  /* 0x00007610ff197816 */ /* 0x000fe40000000019 */
[----:B------:R-:W-:Y:S02]  /*9be0*/  PRMT R24, RZ, 0x7610, R24 ;  /* 0x00007610ff187816 */ /* 0x000fe40000000018 */
[----:B----4-:R-:W-:Y:S02]  /*9bf0*/  PRMT R26, RZ, 0x7610, R26 ;  /* 0x00007610ff1a7816 */ /* 0x010fe4000000001a */
[----:B------:R-:W-:Y:S01]  /*9c00*/  IADD3 R6, P1, PT, R0, R7, RZ ;  /* 0x0000000700067210 */ /* 0x000fe20007f3e0ff */
[----:B---3--:R-:W-:-:S04]  /*9c10*/  IMAD.X R3, R17, 0x1, R3, P3 ;  /* 0x0000000111037824 */ /* 0x008fc800018e0603 */
[C---:B------:R-:W-:Y:S02]  /*9c20*/  IMAD.X R7, R17.reuse, 0x1, R29, P1 ;  /* 0x0000000111077824 */ /* 0x040fe400008e061d */
[----:B------:R-:W3:Y:S04]  /*9c30*/  LDL.LU R29, [R1+0x528] ;  /* 0x00052800011d7983 */ /* 0x000ee80000300800 */
[----:B------:R-:W4:Y:S04]  /*9c40*/  @!P0 LDG.E.U8 R25, desc[UR8][R2.64] ;  /* 0x0000000802198981 */ /* 0x000f28000c1e1100 */
[----:B------:R-:W3:Y:S01]  /*9c50*/  @!P0 LDG.E.U8 R26, desc[UR8][R6.64] ;  /* 0x00000008061a8981 */ /* 0x000ee2000c1e1100 */
[----:B--2---:R-:W-:-:S05]  /*9c60*/  IMAD.X R5, R17, 0x1, R5, P2 ;  /* 0x0000000111057824 */ /* 0x004fca00010e0605 */
[----:B------:R-:W2:Y:S04]  /*9c70*/  @!P0 LDG.E.U8 R24, desc[UR8][R4.64] ;  /* 0x0000000804188981 */ /* 0x000ea8000c1e1100 */
        /* <DEDUP_REMOVED lines=13> */
[----:B---3--:R-:W-:-:S03]  /*9d50*/  IADD3 R6, P1, PT, R0, R7, RZ ;  /* 0x0000000700067210 */ /* 0x008fc60007f3e0ff */
[----:B------:R-:W3:Y:S01]  /*9d60*/  LDL R7, [R1+0x538] ;  /* 0x0005380001077983 */ /* 0x000ee20000100800 */
[----:B------:R-:W-:Y:S02]  /*9d70*/  PRMT R25, RZ, 0x7610, R25 ;  /* 0x00007610ff197816 */ /* 0x000fe40000000019 */
[----:B------:R-:W-:Y:S02]  /*9d80*/  PRMT R24, RZ, 0x7610, R24 ;  /* 0x00007610ff187816 */ /* 0x000fe40000000018 */
[----:B------:R-:W-:Y:S01]  /*9d90*/  PRMT R26, RZ, 0x7610, R26 ;  /* 0x00007610ff1a7816 */ /* 0x000fe2000000001a */
[----:B----4-:R-:W-:-:S05]  /*9da0*/  IMAD.X R3, R17, 0x1, R3, P3 ;  /* 0x0000000111037824 */ /* 0x010fca00018e0603 */
[----:B------:R-:W4:Y:S01]  /*9db0*/  @!P0 LDG.E.U8 R25, desc[UR8][R2.64] ;  /* 0x0000000802198981 */ /* 0x000f22000c1e1100 */
[----:B--2---:R-:W-:-:S05]  /*9dc0*/  IMAD.X R5, R17, 0x1, R5, P2 ;  /* 0x0000000111057824 */ /* 0x004fca00010e0605 */
[----:B------:R-:W2:Y:S01]  /*9dd0*/  @!P0 LDG.E.U8 R24, desc[UR8][R4.64] ;  /* 0x0000000804188981 */ /* 0x000ea2000c1e1100 */
        /* <DEDUP_REMOVED lines=10> */
[----:B------:R-:W2:Y:S01]  /*9e80*/  LDL R7, [R1+0x524] ;  /* 0x0005240001077983 */ /* 0x000ea20000100800 */
[----:B----4-:R-:W-:-:S03]  /*9e90*/  IADD3 R2, P3, PT, R0, R3, RZ ;  /* 0x0000000300027210 */ /* 0x010fc60007f7e0ff */
[----:B------:R-:W4:Y:S01]  /*9ea0*/  LDL R3, [R1+0x530] ;  /* 0x0005300001037983 */ /* 0x000f220000100800 */
[----:B--2---:R-:W-:-:S03]  /*9eb0*/  IADD3 R6, P1, PT, R0, R7, RZ ;  /* 0x0000000700067210 */ /* 0x004fc60007f3e0ff */
[----:B------:R-:W2:Y:S01]  /*9ec0*/  LDL R7, [R1+0x520] ;  /* 0x0005200001077983 */ /* 0x000ea20000100800 */
[----:B------:R-:W-:Y:S02]  /*9ed0*/  IADD3 R4, P2, PT, R0, R5, RZ ;  /* 0x0000000500047210 */ /* 0x000fe40007f5e0ff */
[----:B------:R-:W-:Y:S02]  /*9ee0*/  PRMT R25, RZ, 0x7610, R25 ;  /* 0x00007610ff197816 */ /* 0x000fe40000000019 */
[----:B------:R-:W-:Y:S01]  /*9ef0*/  PRMT R24, RZ, 0x7610, R24 ;  /* 0x00007610ff187816 */ /* 0x000fe20000000018 */
[C---:B------:R-:W-:Y:S02]  /*9f00*/  IMAD.X R5, R17.reuse, 0x1, R29, P2 ;  /* 0x0000000111057824 */ /* 0x040fe400010e061d */
[C---:B----4-:R-:W-:Y:S01]  /*9f10*/  IMAD.X R3, R17.reuse, 0x1, R3, P3 ;  /* 0x0000000111037824 */ /* 0x050fe200018e0603 */
[----:B---3--:R-:W-:Y:S02]  /*9f20*/  PRMT R26, RZ, 0x7610, R26 ;  /* 0x00007610ff1a7816 */ /* 0x008fe4000000001a */
[----:B------:R-:W3:Y:S04]  /*9f30*/  @!P0 LDG.E.U8 R24, desc[UR8][R4.64] ;  /* 0x0000000804188981 */ /* 0x000ee8000c1e1100 */
[----:B------:R-:W4:Y:S01]  /*9f40*/  @!P0 LDG.E.U8 R25, desc[UR8][R2.64] ;  /* 0x0000000802198981 */ /* 0x000f22000c1e1100 */
[----:B--2---:R-:W-:-:S05]  /*9f50*/  IMAD.X R7, R17, 0x1, R7, P1 ;  /* 0x0000000111077824 */ /* 0x004fca00008e0607 */
[----:B------:R-:W2:Y:S04]  /*9f60*/  @!P0 LDG.E.U8 R26, desc[UR8][R6.64] ;  /* 0x00000008061a8981 */ /* 0x000ea8000c1e1100 */
[----:B------:R0:W-:Y:S04]  /*9f70*/  STL [R1+0x78c], R29 ;  /* 0x00078c1d01007387 */ /* 0x0001e80000100800 */
[----:B0-----:R-:W2:Y:S04]  /*9f80*/  LDL.LU R29, [R1+0x518] ;  /* 0x00051800011d7983 */ /* 0x001ea80000300800 */
[----:B----4-:R0:W-:Y:S04]  /*9f90*/  STL [R1+0xcc], R25 ;  /* 0x0000cc1901007387 */ /* 0x0101e80000100800 */
[----:B0-----:R-:W4:Y:S04]  /*9fa0*/  LDL.LU R25, [R1+0xecc] ;  /* 0x000ecc0001197983 */ /* 0x001f280000300800 */
[----:B------:R-:W4:Y:S04]  /*9fb0*/  LDL R3, [R1+0x51c] ;  /* 0x00051c0001037983 */ /* 0x000f280000100800 */
[----:B---3--:R0:W-:Y:S04]  /*9fc0*/  STL [R1+0xc8], R24 ;  /* 0x0000c81801007387 */ /* 0x0081e80000100800 */
[----:B0-----:R-:W3:Y:S04]  /*9fd0*/  LDL.LU R24, [R1+0xec8] ;  /* 0x000ec80001187983 */ /* 0x001ee80000300800 */
[----:B------:R-:W3:Y:S04]  /*9fe0*/  LDL R5, [R1+0x514] ;  /* 0x0005140001057983 */ /* 0x000ee80000100800 */
[----:B--2---:R0:W-:Y:S04]  /*9ff0*/  STL [R1+0xc4], R26 ;  /* 0x0000c41a01007387 */ /* 0x0041e80000100800 */
[----:B0-----:R-:W2:Y:S04]  /*a000*/  LDL.LU R26, [R1+0xec4] ;  /* 0x000ec400011a7983 */ /* 0x001ea80000300800 */
[----:B------:R-:W2:Y:S01]  /*a010*/  LDL R7, [R1+0x50c] ;  /* 0x00050c0001077983 */ /* 0x000ea20000100800 */
[----:B----4-:R-:W-:-:S02]  /*a020*/  IADD3 R2, P3, PT, R0, R3, RZ ;  /* 0x0000000300027210 */ /* 0x010fc40007f7e0ff */
[----:B------:R-:W-:-:S03]  /*a030*/  PRMT R25, RZ, 0x7610, R25 ;  /* 0x00007610ff197816 */ /* 0x000fc60000000019 */
[----:B------:R-:W-:-:S05]  /*a040*/  IMAD.X R3, R17, 0x1, R29, P3 ;  /* 0x0000000111037824 */ /* 0x000fca00018e061d */
[----:B------:R-:W4:Y:S01]  /*a050*/  @!P0 LDG.E.U8 R25, desc[UR8][R2.64] ;  /* 0x0000000802198981 */ /* 0x000f22000c1e1100 */
[----:B--2---:R-:W-:-:S03]  /*a060*/  IADD3 R6, P1, PT, R0, R7, RZ ;  /* 0x0000000700067210 */ /* 0x004fc60007f3e0ff */
[----:B------:R-:W2:Y:S04]  /*a070*/  LDL R7, [R1+0x508] ;  /* 0x0005080001077983 */ /* 0x000ea80000100800 */
[----:B------:R0:W-:Y:S04]  /*a080*/  STL [R1+0x790], R29 ;  /* 0x0007901d01007387 */ /* 0x0001e80000100800 */
[----:B0-----:R-:W4:Y:S01]  /*a090*/  LDL.LU R29, [R1+0x510] ;  /* 0x00051000011d7983 */ /* 0x001f220000300800 */
[----:B---3--:R-:W-:Y:S02]  /*a0a0*/  IADD3 R4, P2, PT, R0, R5, RZ ;  /* 0x0000000500047210 */ /* 0x008fe40007f5e0ff */
[----:B------:R-:W-:-:S02]  /*a0b0*/  PRMT R24, RZ, 0x7610, R24 ;  /* 0x00007610ff187816 */ /* 0x000fc40000000018 */
[----:B------:R-:W-:Y:S01]  /*a0c0*/  PRMT R26, RZ, 0x7610, R26 ;  /* 0x00007610ff1a7816 */ /* 0x000fe2000000001a */
[----:B--2---:R-:W-:-:S05]  /*a0d0*/  IMAD.X R7, R17, 0x1, R7, P1 ;  /* 0x0000000111077824 */ /* 0x004fca00008e0607 */
[----:B------:R-:W2:Y:S01]  /*a0e0*/  @!P0 LDG.E.U8 R26, desc[UR8][R6.64] ;  /* 0x00000008061a8981 */ /* 0x000ea2000c1e1100 */
[----:B----4-:R-:W-:-:S03]  /*a0f0*/  IMAD.X R5, R17, 0x1, R29, P2 ;  /* 0x0000000111057824 */ /* 0x010fc600010e061d */
[----:B------:R0:W-:Y:S04]  /*a100*/  STL [R1+0x794], R29 ;  /* 0x0007941d01007387 */ /* 0x0001e80000100800 */
[----:B------:R-:W3:Y:S04]  /*a110*/  @!P0 LDG.E.U8 R24, desc[UR8][R4.64] ;  /* 0x0000000804188981 */ /* 0x000ee8000c1e1100 */
[----:B0-----:R-:W4:Y:S04]  /*a120*/  LDL.LU R29, [R1+0x4f0] ;  /* 0x0004f000011d7983 */ /* 0x001f280000300800 */
[----:B------:R0:W-:Y:S04]  /*a130*/  STL [R1+0xc0], R25 ;  /* 0x0000c01901007387 */ /* 0x0001e80000100800 */
[----:B0-----:R-:W4:Y:S04]  /*a140*/  LDL.LU R25, [R1+0xec0] ;  /* 0x000ec00001197983 */ /* 0x001f280000300800 */
[----:B------:R-:W4:Y:S04]  /*a150*/  LDL R3, [R1+0x504] ;  /* 0x0005040001037983 */ /* 0x000f280000100800 */
[----:B---3--:R0:W-:Y:S04]  /*a160*/  STL [R1+0xbc], R24 ;  /* 0x0000bc1801007387 */ /* 0x0081e80000100800 */
[----:B0-----:R-:W3:Y:S04]  /*a170*/  LDL.LU R24, [R1+0xebc] ;  /* 0x000ebc0001187983 */ /* 0x001ee80000300800 */
[----:B------:R-:W3:Y:S04]  /*a180*/  LDL R5, [R1+0x4fc] ;  /* 0x0004fc0001057983 */ /* 0x000ee80000100800 */
[----:B--2---:R0:W-:Y:S01]  /*a190*/  STL [R1+0xb8], R26 ;  /* 0x0000b81a01007387 */ /* 0x0041e20000100800 */
[----:B----4-:R-:W-:-:S03]  /*a1a0*/  IADD3 R2, P3, PT, R0, R3, RZ ;  /* 0x0000000300027210 */ /* 0x010fc60007f7e0ff */
[----:B0-----:R-:W2:Y:S04]  /*a1b0*/  LDL.LU R26, [R1+0xeb8] ;  /* 0x000eb800011a7983 */ /* 0x001ea80000300800 */
[----:B------:R-:W4:Y:S01]  /*a1c0*/  LDL R3, [R1+0x500] ;  /* 0x0005000001037983 */ /* 0x000f220000100800 */
[----:B------:R-:W-:-:S03]  /*a1d0*/  PRMT R25, RZ, 0x7610, R25 ;  /* 0x00007610ff197816 */ /* 0x000fc60000000019 */
[----:B------:R-:W2:Y:S01]  /*a1e0*/  LDL R7, [R1+0x4f4] ;  /* 0x0004f40001077983 */ /* 0x000ea20000100800 */
[----:B---3--:R-:W-:-:S03]  /*a1f0*/  IADD3 R4, P2, PT, R0, R5, RZ ;  /* 0x0000000500047210 */ /* 0x008fc60007f5e0ff */
[----:B------:R-:W3:Y:S01]  /*a200*/  LDL R5, [R1+0x4f8] ;  /* 0x0004f80001057983 */ /* 0x000ee20000100800 */
[----:B----4-:R-:W-:-:S05]  /*a210*/  IMAD.X R3, R17, 0x1, R3, P3 ;  /* 0x0000000111037824 */ /* 0x010fca00018e0603 */
[----:B------:R-:W4:Y:S01]  /*a220*/  @!P0 LDG.E.U8 R25, desc[UR8][R2.64] ;  /* 0x0000000802198981 */ /* 0x000f22000c1e1100 */
[----:B--2---:R-:W-:Y:S02]  /*a230*/  IADD3 R6, P1, PT, R0, R7, RZ ;  /* 0x0000000700067210 */ /* 0x004fe40007f3e0ff */
[----:B------:R-:W-:Y:S02]  /*a240*/  PRMT R24, RZ, 0x7610, R24 ;  /* 0x00007610ff187816 */ /* 0x000fe40000000018 */
[----:B------:R-:W-:Y:S01]  /*a250*/  PRMT R26, RZ, 0x7610, R26 ;  /* 0x00007610ff1a7816 */ /* 0x000fe2000000001a */
[C---:B------:R-:W-:Y:S01]  /*a260*/  IMAD.X R7, R17.reuse, 0x1, R29, P1 ;  /* 0x0000000111077824 */ /* 0x040fe200008e061d */
[----:B------:R0:W-:Y:S04]  /*a270*/  STL [R1+0x798], R29 ;  /* 0x0007981d01007387 */ /* 0x0001e80000100800 */
[----:B------:R-:W2:Y:S04]  /*a280*/  @!P0 LDG.E.U8 R26, desc[UR8][R6.64] ;  /* 0x00000008061a8981 */ /* 0x000ea8000c1e1100 */
[----:B0-----:R-:W2:Y:S01]  /*a290*/  LDL.LU R29, [R1+0x4d8] ;  /* 0x0004d800011d7983 */ /* 0x001ea20000300800 */
[----:B---3--:R-:W-:-:S05]  /*a2a0*/  IMAD.X R5, R17, 0x1, R5, P2 ;  /* 0x0000000111057824 */ /* 0x008fca00010e0605 */
[----:B------:R-:W3:Y:S04]  /*a2b0*/  @!P0 LDG.E.U8 R24, desc[UR8][R4.64] ;  /* 0x0000000804188981 */ /* 0x000ee8000c1e1100 */
[----:B----4-:R0:W-:Y:S04]  /*a2c0*/  STL [R1+0xb4], R25 ;  /* 0x0000b41901007387 */ /* 0x0101e80000100800 */
[----:B0-----:R-:W4:Y:S04]  /*a2d0*/  LDL.LU R25, [R1+0xeb4] ;  /* 0x000eb40001197983 */ /* 0x001f280000300800 */
[----:B------:R-:W4:Y:S04]  /*a2e0*/  LDL R3, [R1+0x4ec] ;  /* 0x0004ec0001037983 */ /* 0x000f280000100800 */
[----:B---3--:R0:W-:Y:S04]  /*a2f0*/  STL [R1+0xb0], R24 ;  /* 0x0000b01801007387 */ /* 0x0081e80000100800 */
[----:B0-----:R-:W3:Y:S04]  /*a300*/  LDL.LU R24, [R1+0xeb0] ;  /* 0x000eb00001187983 */ /* 0x001ee80000300800 */
[----:B------:R-:W3:Y:S04]  /*a310*/  LDL R5, [R1+0x4e4] ;  /* 0x0004e40001057983 */ /* 0x000ee80000100800 */
[----:B--2---:R0:W-:Y:S04]  /*a320*/  STL [R1+0x7c], R26 ;  /* 0x00007c1a01007387 */ /* 0x0041e80000100800 */
[----:B0-----:R-:W2:Y:S01]  /*a330*/  LDL.LU R26, [R1+0xeac] ;  /* 0x000eac00011a7983 */ /* 0x001ea20000300800 */
[----:B----4-:R-:W-:-:S03]  /*a340*/  IADD3 R2, P3, PT, R0, R3, RZ ;  /* 0x0000000300027210 */ /* 0x010fc60007f7e0ff */
[----:B------:R-:W4:Y:S01]  /*a350*/  LDL R3, [R1+0x4e8] ;  /* 0x0004e80001037983 */ /* 0x000f220000100800 */
[----:B------:R-:W-:-:S03]  /*a360*/  PRMT R25, RZ, 0x7610, R25 ;  /* 0x00007610ff197816 */ /* 0x000fc60000000019 */
[----:B------:R-:W2:Y:S01]  /*a370*/  LDL R7, [R1+0x4dc] ;  /* 0x0004dc0001077983 */ /* 0x000ea20000100800 */
[----:B---3--:R-:W-:-:S03]  /*a380*/  IADD3 R4, P2, PT, R0, R5, RZ ;  /* 0x0000000500047210 */ /* 0x008fc60007f5e0ff */
[----:B------:R-:W3:Y:S01]  /*a390*/  LDL R5, [R1+0x4e0] ;  /* 0x0004e00001057983 */ /* 0x000ee20000100800 */
[----:B----4-:R-:W-:-:S05]  /*a3a0*/  IMAD.X R3, R17, 0x1, R3, P3 ;  /* 0x0000000111037824 */ /* 0x010fca00018e0603 */
[----:B------:R0:W4:Y:S01]  /*a3b0*/  @!P0 LDG.E.U8 R25, desc[UR8][R2.64] ;  /* 0x0000000802198981 */ /* 0x000122000c1e1100 */
[----:B--2---:R-:W-:Y:S02]  /*a3c0*/  PRMT R26, RZ, 0x7610, R26 ;  /* 0x00007610ff1a7816 */ /* 0x004fe4000000001a */
[----:B------:R-:W-:Y:S02]  /*a3d0*/  IADD3 R6, P1, PT, R0, R7, RZ ;  /* 0x0000000700067210 */ /* 0x000fe40007f3e0ff */
[----:B------:R-:W-:Y:S01]  /*a3e0*/  PRMT R18, RZ, 0x7610, R18 ;  /* 0x00007610ff127816 */ /* 0x000fe20000000012 */
[----:B------:R1:W-:Y:S02]  /*a3f0*/  STL [R1+0x79c], R29 ;  /* 0x00079c1d01007387 */ /* 0x0003e40000100800 */
[C---:B------:R-:W-:Y:S02]  /*a400*/  IMAD.X R7, R17.reuse, 0x1, R29, P1 ;  /* 0x0000000111077824 */ /* 0x040fe400008e061d */
[----:B0-----:R-:W-:Y:S01]  /*a410*/  IMAD.MOV.U32 R2, RZ, RZ, R26 ;  /* 0x000000ffff027224 */ /* 0x001fe200078e001a */
[----:B-1----:R-:W2:Y:S04]  /*a420*/  LDL.LU R29, [R1+0x4bc] ;  /* 0x0004bc00011d7983 */ /* 0x002ea80000300800 */
[----:B------:R-:W-:Y:S04]  /*a430*/  STL.S16 [R1+0x70], R26 ;  /* 0x0000701a01007387 */ /* 0x000fe80000100600 */
[----:B------:R-:W2:Y:S01]  /*a440*/  @!P0 LDG.E.U8 R2, desc[UR8][R6.64] ;  /* 0x0000000806028981 */ /* 0x000ea2000c1e1100 */
[----:B---3--:R-:W-:-:S05]  /*a450*/  IMAD.X R5, R17, 0x1, R5, P2 ;  /* 0x0000000111057824 */ /* 0x008fca00010e0605 */
[----:B------:R-:W3:Y:S04]  /*a460*/  @!P0 LDG.E.U8 R18, desc[UR8][R4.64] ;  /* 0x0000000804128981 */ /* 0x000ee8000c1e1100 */
[----:B----4-:R0:W-:Y:S04]  /*a470*/  STL [R1+0x78], R25 ;  /* 0x0000781901007387 */ /* 0x0101e80000100800 */
[----:B0-----:R-:W4:Y:S04]  /*a480*/  LDL.LU R25, [R1+0xea8] ;  /* 0x000ea80001197983 */ /* 0x001f280000300800 */
[----:B------:R-:W4:Y:S04]  /*a490*/  LDL.LU R26, [R1+0xea4] ;  /* 0x000ea400011a7983 */ /* 0x000f280000300800 */
[----:B------:R-:W4:Y:S04]  /*a4a0*/  LDL R3, [R1+0x4d4] ;  /* 0x0004d40001037983 */ /* 0x000f280000100800 */
[----:B------:R-:W4:Y:S04]  /*a4b0*/  LDL R5, [R1+0x4cc] ;  /* 0x0004cc0001057983 */ /* 0x000f280000100800 */
[----:B---3--:R0:W-:Y:S04]  /*a4c0*/  STL [R1+0x74], R18 ;  /* 0x0000741201007387 */ /* 0x0081e80000100800 */
[----:B------:R-:W3:Y:S04]  /*a4d0*/  LDL R7, [R1+0x4c4] ;  /* 0x0004c40001077983 */ /* 0x000ee80000100800 */
[----:B0-----:R-:W3:Y:S04]  /*a4e0*/  LDL R18, [R1+0x630] ;  /* 0x0006300001127983 */ /* 0x001ee80000100800 */
[----:B--2---:R4:W-:Y:S02]  /*a4f0*/  @!P0 STL [R1+0x70], R2 ;  /* 0x0000700201008387 */ /* 0x0049e40000100800 */
[----:B----4-:R-:W-:-:S02]  /*a500*/  IADD3 R2, P3, PT, R0, R3, RZ ;  /* 0x0000000300027210 */ /* 0x010fc40007f7e0ff */
[----:B------:R-:W2:Y:S01]  /*a510*/  LDL R3, [R1+0x4d0] ;  /* 0x0004d00001037983 */ /* 0x000ea20000100800 */
[----:B------:R-:W-:Y:S02]  /*a520*/  PRMT R26, RZ, 0x7610, R26 ;  /* 0x00007610ff1a7816 */ /* 0x000fe4000000001a */
[C---:B------:R-:W-:Y:S02]  /*a530*/  IADD3 R4, P2, PT, R0.reuse, R5, RZ ;  /* 0x0000000500047210 */ /* 0x040fe40007f5e0ff */
[----:B------:R-:W4:Y:S01]  /*a540*/  LDL R5, [R1+0x4c8] ;  /* 0x0004c80001057983 */ /* 0x000f220000100800 */
[----:B---3--:R-:W-:-:S03]  /*a550*/  IADD3 R6, P1, PT, R0, R7, RZ ;  /* 0x0000000700067210 */ /* 0x008fc60007f3e0ff */
[----:B------:R-:W3:Y:S01]  /*a560*/  LDL R7, [R1+0x4c0] ;  /* 0x0004c00001077983 */ /* 0x000ee20000100800 */
[----:B--2---:R-:W-:-:S05]  /*a570*/  IMAD.X R3, R17, 0x1, R3, P3 ;  /* 0x0000000111037824 */ /* 0x004fca00018e0603 */
[----:B------:R-:W2:Y:S01]  /*a580*/  @!P0 LDG.E.U8 R26, desc[UR8][R2.64] ;  /* 0x00000008021a8981 */ /* 0x000ea2000c1e1100 */
[----:B------:R-:W-:Y:S01]  /*a590*/  PRMT R24, RZ, 0x7610, R24 ;  /* 0x00007610ff187816 */ /* 0x000fe20000000018 */
[----:B----4-:R-:W-:Y:S01]  /*a5a0*/  IMAD.X R5, R17, 0x1, R5, P2 ;  /* 0x0000000111057824 */ /* 0x010fe200010e0605 */
[----:B------:R-:W-:-:S04]  /*a5b0*/  PRMT R19, RZ, 0x7610, R19 ;  /* 0x00007610ff137816 */ /* 0x000fc80000000013 */
[----:B------:R-:W4:Y:S01]  /*a5c0*/  @!P0 LDG.E.U8 R24, desc[UR8][R4.64] ;  /* 0x0000000804188981 */ /* 0x000f22000c1e1100 */
[----:B---3--:R-:W-:-:S05]  /*a5d0*/  IMAD.X R7, R17, 0x1, R7, P1 ;  /* 0x0000000111077824 */ /* 0x008fca00008e0607 */
[----:B------:R-:W3:Y:S04]  /*a5e0*/  @!P0 LDG.E.U8 R19, desc[UR8][R6.64] ;  /* 0x0000000806138981 */ /* 0x000ee8000c1e1100 */
[----:B--2---:R0:W-:Y:S04]  /*a5f0*/  STL [R1+0x4c], R26 ;  /* 0x00004c1a01007387 */ /* 0x0041e80000100800 */
[----:B0-----:R-:W2:Y:S04]  /*a600*/  LDL.LU R26, [R1+0xea0] ;  /* 0x000ea000011a7983 */ /* 0x001ea80000300800 */
[----:B------:R-:W2:Y:S04]  /*a610*/  LDL R5, [R1+0x4b8] ;  /* 0x0004b80001057983 */ /* 0x000ea80000100800 */
[----:B------:R-:W2:Y:S04]  /*a620*/  LDL R7, [R1+0x4b0] ;  /* 0x0004b00001077983 */ /* 0x000ea80000100800 */
[----:B----4-:R0:W-:Y:S04]  /*a630*/  STL [R1+0x48], R24 ;  /* 0x0000481801007387 */ /* 0x0101e80000100800 */
[----:B0-----:R-:W4:Y:S04]  /*a640*/  LDL R24, [R1+0x4a8] ;  /* 0x0004a80001187983 */ /* 0x001f280000100800 */
[----:B---3--:R0:W-:Y:S01]  /*a650*/  STL [R1+0x44], R19 ;  /* 0x0000441301007387 */ /* 0x0081e20000100800 */
[----:B------:R-:W-:-:S02]  /*a660*/  IADD3 R2, P3, PT, R0, R18, RZ ;  /* 0x0000001200027210 */ /* 0x000fc40007f7e0ff */
[----:B------:R-:W-:Y:S01]  /*a670*/  PRMT R16, RZ, 0x7610, R16 ;  /* 0x00007610ff107816 */ /* 0x000fe20000000010 */
[----:B------:R-:W3:Y:S01]  /*a680*/  LDL R18, [R1+0x498] ;  /* 0x0004980001127983 */ /* 0x000ee20000100800 */
[----:B--2---:R-:W-:-:S03]  /*a690*/  IADD3 R4, P2, PT, R0, R5, RZ ;  /* 0x0000000500047210 */ /* 0x004fc60007f5e0ff */
[----:B0-----:R-:W2:Y:S04]  /*a6a0*/  LDL R19, [R1+0x4a0] ;  /* 0x0004a00001137983 */ /* 0x001ea80000100800 */
[----:B------:R-:W2:Y:S01]  /*a6b0*/  LDL R5, [R1+0x4b4] ;  /* 0x0004b40001057983 */ /* 0x000ea20000100800 */
[----:B------:R-:W-:-:S03]  /*a6c0*/  IADD3 R6, P1, PT, R0, R7, RZ ;  /* 0x0000000700067210 */ /* 0x000fc60007f3e0ff */
[----:B------:R-:W3:Y:S01]  /*a6d0*/  LDL R7, [R1+0x4ac] ;  /* 0x0004ac0001077983 */ /* 0x000ee20000100800 */
[C---:B------:R-:W-:Y:S01]  /*a6e0*/  IMAD.X R3, R17.reuse, 0x1, R29, P3 ;  /* 0x0000000111037824 */ /* 0x040fe200018e061d */
[----:B------:R-:W-:Y:S02]  /*a6f0*/  PRMT R26, RZ, 0x7610, R26 ;  /* 0x00007610ff1a7816 */ /* 0x000fe4000000001a */
[----:B------:R-:W-:Y:S02]  /*a700*/  PRMT R25, RZ, 0x7610, R25 ;  /* 0x00007610ff197816 */ /* 0x000fe40000000019 */
[----:B------:R4:W4:Y:S04]  /*a710*/  @!P0 LDG.E.U8 R16, desc[UR8][R2.64] ;  /* 0x0000000802108981 */ /* 0x000928000c1e1100 */
[----:B------:R0:W-:Y:S04]  /*a720*/  STL [R1+0x7a0], R29 ;  /* 0x0007a01d01007387 */ /* 0x0001e80000100800 */
[----:B0-----:R-:W4:Y:S01]  /*a730*/  LDL.LU R29, [R1+0x4a4] ;  /* 0x0004a400011d7983 */ /* 0x001f220000300800 */
[----:B--2---:R-:W-:-:S02]  /*a740*/  IMAD.X R5, R17, 0x1, R5, P2 ;  /* 0x0000000111057824 */ /* 0x004fc400010e0605 */
[----:B---3--:R-:W-:-:S03]  /*a750*/  IMAD.X R7, R17, 0x1, R7, P1 ;  /* 0x0000000111077824 */ /* 0x008fc600008e0607 */
[----:B------:R0:W2:Y:S04]  /*a760*/  @!P0 LDG.E.U8 R26, desc[UR8][R4.64] ;  /* 0x00000008041a8981 */ /* 0x0000a8000c1e1100 */
[----:B------:R1:W3:Y:S01]  /*a770*/  @!P0 LDG.E.U8 R25, desc[UR8][R6.64] ;  /* 0x0000000806198981 */ /* 0x0002e2000c1e1100 */
[----:B----4-:R-:W-:-:S03]  /*a780*/  IADD3 R2, P3, PT, R0, R24, RZ ;  /* 0x0000001800027210 */ /* 0x010fc60007f7e0ff */
[----:B------:R4:W-:Y:S01]  /*a790*/  STL [R1+0x40], R16 ;  /* 0x0000401001007387 */ /* 0x0009e20000100800 */
[C---:B0-----:R-:W-:Y:S02]  /*a7a0*/  IADD3 R4, P2, PT, R0.reuse, R19, RZ ;  /* 0x0000001300047210 */ /* 0x041fe40007f5e0ff */
[----:B-1----:R-:W-:Y:S01]  /*a7b0*/  IADD3 R6, P1, PT, R0, R18, RZ ;  /* 0x0000001200067210 */ /* 0x002fe20007f3e0ff */
[----:B----4-:R-:W4:Y:S01]  /*a7c0*/  LDL.LU R16, [R1+0xe9c] ;  /* 0x000e9c0001107983 */ /* 0x010f220000300800 */
[----:B------:R-:W-:-:S03]  /*a7d0*/  IMAD.X R3, R17, 0x1, R29, P3 ;  /* 0x0000000111037824 */ /* 0x000fc600018e061d */
[----:B--2---:R0:W-:Y:S04]  /*a7e0*/  STL [R1+0x2c], R26 ;  /* 0x00002c1a01007387 */ /* 0x0041e80000100800 */
[----:B0-----:R-:W2:Y:S04]  /*a7f0*/  LDL.LU R26, [R1+0xe98] ;  /* 0x000e9800011a7983 */ /* 0x001ea80000300800 */
[----:B------:R-:W2:Y:S04]  /*a800*/  LDL R5, [R1+0x49c] ;  /* 0x00049c0001057983 */ /* 0x000ea80000100800 */
[----:B---3--:R0:W-:Y:S04]  /*a810*/  STL [R1+0x28], R25 ;  /* 0x0000281901007387 */ /* 0x0081e80000100800 */
[----:B------:R-:W3:Y:S04]  /*a820*/  LDL R24, [R1+0x488] ;  /* 0x0004880001187983 */ /* 0x000ee80000100800 */
[----:B------:R-:W3:Y:S04]  /*a830*/  LDL R19, [R1+0x480] ;  /* 0x0004800001137983 */ /* 0x000ee80000100800 */
[----:B0-----:R-:W3:Y:S04]  /*a840*/  LDL R25, [R1+0x490] ;  /* 0x0004900001197983 */ /* 0x001ee80000100800 */
[----:B------:R-:W3:Y:S04]  /*a850*/  LDL R18, [R1+0x48c] ;  /* 0x00048c0001127983 */ /* 0x000ee80000100800 */
[----:B------:R0:W-:Y:S04]  /*a860*/  STL [R1+0x7a4], R29 ;  /* 0x0007a41d01007387 */ /* 0x0001e80000100800 */
[----:B0-----:R-:W3:Y:S01]  /*a870*/  LDL.LU R29, [R1+0x494] ;  /* 0x00049400011d7983 */ /* 0x001ee20000300800 */
[----:B----4-:R-:W-:-:S02]  /*a880*/  PRMT R16, RZ, 0x7610, R16 ;  /* 0x00007610ff107816 */ /* 0x010fc40000000010 */
[----:B------:R-:W-:-:S04]  /*a890*/  PRMT R28, RZ, 0x7610, R28 ;  /* 0x00007610ff1c7816 */ /* 0x000fc8000000001c */
[----:B------:R-:W4:Y:S01]  /*a8a0*/  @!P0 LDG.E.U8 R16, desc[UR8][R2.64] ;  /* 0x0000000802108981 */ /* 0x000f22000c1e1100 */
[----:B--2---:R-:W-:Y:S01]  /*a8b0*/  PRMT R26, RZ, 0x7610, R26 ;  /* 0x00007610ff1a7816 */ /* 0x004fe2000000001a */
[----:B------:R-:W-:-:S05]  /*a8c0*/  IMAD.X R5, R17, 0x1, R5, P2 ;  /* 0x0000000111057824 */ /* 0x000fca00010e0605 */
[----:B------:R-:W2:Y:S01]  /*a8d0*/  @!P0 LDG.E.U8 R26, desc[UR8][R4.64] ;  /* 0x00000008041a8981 */ /* 0x000ea2000c1e1100 */
[----:B---3--:R-:W-:-:S05]  /*a8e0*/  IMAD.X R7, R17, 0x1, R29, P1 ;  /* 0x0000000111077824 */ /* 0x008fca00008e061d */
[----:B------:R0:W3:Y:S04]  /*a8f0*/  @!P0 LDG.E.U8 R28, desc[UR8][R6.64] ;  /* 0x00000008061c8981 */ /* 0x0000e8000c1e1100 */
[----:B------:R1:W-:Y:S04]  /*a900*/  STL [R1+0x7a8], R29 ;  /* 0x0007a81d01007387 */ /* 0x0003e80000100800 */
[----:B-1----:R-:W2:Y:S04]  /*a910*/  LDL.LU R29, [R1+0x484] ;  /* 0x00048400011d7983 */ /* 0x002ea80000300800 */
[----:B----4-:R1:W-:Y:S01]  /*a920*/  STL [R1+0x24], R16 ;  /* 0x0000241001007387 */ /* 0x0103e20000100800 */
[----:B0-----:R-:W-:-:S03]  /*a930*/  IADD3 R6, P1, PT, R0, R19, RZ ;  /* 0x0000001300067210 */ /* 0x001fc60007f3e0ff */
[----:B-1----:R-:W4:Y:S04]  /*a940*/  LDL.LU R16, [R1+0xe94] ;  /* 0x000e940001107983 */ /* 0x002f280000300800 */
[----:B---3--:R0:W-:Y:S04]  /*a950*/  STL [R1+0xe48], R28 ;  /* 0x000e481c01007387 */ /* 0x0081e80000100800 */
[----:B0-----:R-:W3:Y:S04]  /*a960*/  LDL R28, [R1+0x47c] ;  /* 0x00047c00011c7983 */ /* 0x001ee80000100800 */
[----:B--2---:R0:W-:Y:S04]  /*a970*/  STL [R1+0x20], R26 ;  /* 0x0000201a01007387 */ /* 0x0041e80000100800 */
[----:B------:R-:W2:Y:S04]  /*a980*/  LDL R19, [R1+0x474] ;  /* 0x0004740001137983 */ /* 0x000ea80000100800 */
[----:B0-----:R-:W2:Y:S01]  /*a990*/  LDL R26, [R1+0x478] ;  /* 0x00047800011a7983 */ /* 0x001ea20000100800 */
[----:B------:R-:W-:-:S02]  /*a9a0*/  IADD3 R2, P3, PT, R0, R25, RZ ;  /* 0x0000001900027210 */ /* 0x000fc40007f7e0ff */
[----:B------:R-:W-:Y:S01]  /*a9b0*/  PRMT R23, RZ, 0x7610, R23 ;  /* 0x00007610ff177816 */ /* 0x000fe20000000017 */
[----:B------:R-:W4:Y:S01]  /*a9c0*/  LDL R25, [R1+0x470] ;  /* 0x0004700001197983 */ /* 0x000f220000100800 */
[----:B------:R-:W-:Y:S01]  /*a9d0*/  IADD3 R4, P2, PT, R0, R24, RZ ;  /* 0x0000001800047210 */ /* 0x000fe20007f5e0ff */
[C---:B------:R-:W-:Y:S01]  /*a9e0*/  IMAD.X R3, R17.reuse, 0x1, R18, P3 ;  /* 0x0000000111037824 */ /* 0x040fe200018e0612 */
[----:B------:R-:W-:Y:S01]  /*a9f0*/  PRMT R22, RZ, 0x7610, R22 ;  /* 0x00007610ff167816 */ /* 0x000fe20000000016 */
[----:B------:R-:W4:Y:S01]  /*aa00*/  LDL R24, [R1+0x468] ;  /* 0x0004680001187983 */ /* 0x000f220000100800 */
[----:B------:R-:W-:Y:S01]  /*aa10*/  PRMT R21, RZ, 0x7610, R21 ;  /* 0x00007610ff157816 */ /* 0x000fe20000000015 */
[----:B------:R-:W-:Y:S02]  /*aa20*/  IMAD.X R5, R17, 0x1, R29, P2 ;  /* 0x0000000111057824 */ /* 0x000fe400010e061d */
[----:B------:R2:W4:Y:S01]  /*aa30*/  @!P0 LDG.E.U8 R23, desc[UR8][R2.64] ;  /* 0x0000000802178981 */ /* 0x000522000c1e1100 */
[----:B------:R-:W-:-:S03]  /*aa40*/  PRMT R14, RZ, 0x7610, R14 ;  /* 0x00007610ff0e7816 */ /* 0x000fc6000000000e */
[----:B------:R4:W4:Y:S04]  /*aa50*/  @!P0 LDG.E.U8 R22, desc[UR8][R4.64] ;  /* 0x0000000804168981 */ /* 0x000928000c1e1100 */
[----:B------:R-:W4:Y:S04]  /*aa60*/  LDL R18, [R1+0x46c] ;  /* 0x00046c0001127983 */ /* 0x000f280000100800 */
[----:B------:R0:W-:Y:S04]  /*aa70*/  STL [R1+0x7ac], R29 ;  /* 0x0007ac1d01007387 */ /* 0x0001e80000100800 */
[----:B0-----:R-:W4:Y:S01]  /*aa80*/  LDL.LU R29, [R1+0x464] ;  /* 0x00046400011d7983 */ /* 0x001f220000300800 */
[----:B---3--:R-:W-:-:S05]  /*aa90*/  IMAD.X R7, R17, 0x1, R28, P1 ;  /* 0x0000000111077824 */ /* 0x008fca00008e061c */
[----:B------:R0:W3:Y:S01]  /*aaa0*/  @!P0 LDG.E.U8 R21, desc[UR8][R6.64] ;  /* 0x0000000806158981 */ /* 0x0000e2000c1e1100 */
[----:B--2---:R-:W-:-:S05]  /*aab0*/  IADD3 R2, P3, PT, R0, R26, RZ ;  /* 0x0000001a00027210 */ /* 0x004fca0007f7e0ff */
[----:B------:R-:W-:-:S05]  /*aac0*/  IMAD.X R3, R17, 0x1, R19, P3 ;  /* 0x0000000111037824 */ /* 0x000fca00018e0613 */
[----:B------:R-:W2:Y:S01]  /*aad0*/  @!P0 LDG.E.U8 R14, desc[UR8][R2.64] ;  /* 0x00000008020e8981 */ /* 0x000ea2000c1e1100 */
[C---:B----4-:R-:W-:Y:S02]  /*aae0*/  IADD3 R4, P2, PT, R0.reuse, R25, RZ ;  /* 0x0000001900047210 */ /* 0x050fe40007f5e0ff */
[----:B0-----:R-:W-:Y:S01]  /*aaf0*/  IADD3 R6, P1, PT, R0, R24, RZ ;  /* 0x0000001800067210 */ /* 0x001fe20007f3e0ff */
[----:B------:R0:W-:Y:S04]  /*ab00*/  STL [R1+0xe4c], R23 ;  /* 0x000e4c1701007387 */ /* 0x0001e80000100800 */
[----:B------:R1:W-:Y:S01]  /*ab10*/  STL [R1+0xe50], R22 ;  /* 0x000e501601007387 */ /* 0x0003e20000100800 */
[C---:B------:R-:W-:Y:S02]  /*ab20*/  IMAD.X R5, R17.reuse, 0x1, R18, P2 ;  /* 0x0000000111057824 */ /* 0x040fe400010e0612 */
[----:B------:R-:W-:Y:S01]  /*ab30*/  IMAD.X R7, R17, 0x1, R29, P1 ;  /* 0x0000000111077824 */ /* 0x000fe200008e061d */
[----:B---3--:R3:W-:Y:S04]  /*ab40*/  STL [R1+0xe54], R21 ;  /* 0x000e541501007387 */ /* 0x0087e80000100800 */
[----:B------:R-:W4:Y:S04]  /*ab50*/  LDL R28, [R1+0x450] ;  /* 0x00045000011c7983 */ /* 0x000f280000100800 */
[----:B------:R-:W4:Y:S04]  /*ab60*/  LDL R26, [R1+0x45c] ;  /* 0x00045c00011a7983 */ /* 0x000f280000100800 */
[----:B------:R-:W4:Y:S04]  /*ab70*/  LDL R25, [R1+0x454] ;  /* 0x0004540001197983 */ /* 0x000f280000100800 */
[----:B------:R-:W4:Y:S04]  /*ab80*/  LDL R24, [R1+0x44c] ;  /* 0x00044c0001187983 */ /* 0x000f280000100800 */
[----:B0-----:R-:W4:Y:S04]  /*ab90*/  LDL R23, [R1+0x448] ;  /* 0x0004480001177983 */ /* 0x001f280000100800 */
[----:B-1----:R-:W4:Y:S04]  /*aba0*/  LDL R22, [R1+0x440] ;  /* 0x0004400001167983 */ /* 0x002f280000100800 */
[----:B---3--:R-:W3:Y:S04]  /*abb0*/  LDL R21, [R1+0x634] ;  /* 0x0006340001157983 */ /* 0x008ee80000100800 */
[----:B------:R-:W3:Y:S04]  /*abc0*/  LDL R19, [R1+0x43c] ;  /* 0x00043c0001137983 */ /* 0x000ee80000100800 */
[----:B------:R-:W3:Y:S04]  /*abd0*/  LDL R18, [R1+0x438] ;  /* 0x0004380001127983 */ /* 0x000ee80000100800 */
[----:B------:R0:W-:Y:S04]  /*abe0*/  STL [R1+0x7b0], R29 ;  /* 0x0007b01d01007387 */ /* 0x0001e80000100800 */
[----:B0-----:R-:W3:Y:S04]  /*abf0*/  LDL.LU R29, [R1+0x444] ;  /* 0x00044400011d7983 */ /* 0x001ee80000300800 */
[----:B------:R-:W3:Y:S04]  /*ac00*/  LDL R3, [R1+0x460] ;  /* 0x0004600001037983 */ /* 0x000ee80000100800 */
[----:B--2---:R0:W-:Y:S04]  /*ac10*/  STL [R1+0xe58], R14 ;  /* 0x000e580e01007387 */ /* 0x0041e80000100800 */
[----:B0-----:R-:W2:Y:S01]  /*ac20*/  LDL R14, [R1+0x458] ;  /* 0x00045800010e7983 */ /* 0x001ea20000100800 */
[----:B------:R-:W-:-:S02]  /*ac30*/  PRMT R20, RZ, 0x7610, R20 ;  /* 0x00007610ff147816 */ /* 0x000fc40000000014 */
[----:B------:R-:W-:-:S04]  /*ac40*/  PRMT R15, RZ, 0x7610, R15 ;  /* 0x00007610ff0f7816 */ /* 0x000fc8000000000f */
[----:B------:R-:W2:Y:S01]  /*ac50*/  @!P0 LDG.E.U8 R20, desc[UR8][R4.64] ;  /* 0x0000000804148981 */ /* 0x000ea2000c1e1100 */
[----:B------:R-:W-:-:S03]  /*ac60*/  PRMT R13, RZ, 0x7610, R13 ;  /* 0x00007610ff0d7816 */ /* 0x000fc6000000000d */
[----:B------:R4:W2:Y:S01]  /*ac70*/  @!P0 LDG.E.U8 R15, desc[UR8][R6.64] ;  /* 0x00000008060f8981 */ /* 0x0008a2000c1e1100 */
[----:B------:R-:W-:Y:S02]  /*ac80*/  PRMT R12, RZ, 0x7610, R12 ;  /* 0x00007610ff0c7816 */ /* 0x000fe4000000000c */
[----:B------:R-:W-:Y:S02]  /*ac90*/  PRMT R11, RZ, 0x7610, R11 ;  /* 0x00007610ff0b7816 */ /* 0x000fe4000000000b */
[----:B------:R-:W-:Y:S02]  /*aca0*/  PRMT R10, RZ, 0x7610, R10 ;  /* 0x00007610ff0a7816 */ /* 0x000fe4000000000a */
[----:B------:R-:W-:Y:S02]  /*acb0*/  PRMT R9, RZ, 0x7610, R9 ;  /* 0x00007610ff097816 */ /* 0x000fe40000000009 */
[----:B------:R-:W-:Y:S02]  /*acc0*/  PRMT R8, RZ, 0x7610, R8 ;  /* 0x00007610ff087816 */ /* 0x000fe40000000008 */
[----:B----4-:R-:W-:-:S05]  /*acd0*/  IADD3 R6, P1, PT, R0, R28, RZ ;  /* 0x0000001c00067210 */ /* 0x010fca0007f3e0ff */
[----:B------:R-:W-:-:S05]  /*ace0*/  IMAD.X R7, R17, 0x1, R24, P1 ;  /* 0x0000000111077824 */ /* 0x000fca00008e0618 */
[----:B------:R3:W4:Y:S02]  /*acf0*/  @!P0 LDG.E.U8 R11, desc[UR8][R6.64] ;  /* 0x00000008060b8981 */ /* 0x000724000c1e1100 */
[----:B---3--:R-:W-:-:S05]  /*ad00*/  IADD3 R6, P1, PT, R0, R21, RZ ;  /* 0x0000001500067210 */ /* 0x008fca0007f3e0ff */
[----:B------:R-:W-:-:S05]  /*ad10*/  IMAD.X R7, R17, 0x1, R18, P1 ;  /* 0x0000000111077824 */ /* 0x000fca00008e0612 */
[----:B------:R-:W3:Y:S01]  /*ad20*/  @!P0 LDG.E.U8 R8, desc[UR8][R6.64] ;  /* 0x0000000806088981 */ /* 0x000ee2000c1e1100 */
[----:B------:R-:W-:-:S05]  /*ad30*/  IADD3 R2, P3, PT, R0, R3, RZ ;  /* 0x0000000300027210 */ /* 0x000fca0007f7e0ff */
[----:B------:R-:W-:-:S05]  /*ad40*/  IMAD.X R3, R17, 0x1, R26, P3 ;  /* 0x0000000111037824 */ /* 0x000fca00018e061a */
[----:B------:R0:W3:Y:S01]  /*ad50*/  @!P0 LDG.E.U8 R13, desc[UR8][R2.64] ;  /* 0x00000008020d8981 */ /* 0x0000e2000c1e1100 */
[----:B--2---:R-:W-:-:S05]  /*ad60*/  IADD3 R4, P2, PT, R0, R14, RZ ;  /* 0x0000000e00047210 */ /* 0x004fca0007f5e0ff */
[----:B------:R-:W-:Y:S01]  /*ad70*/  IMAD.X R5, R17, 0x1, R25, P2 ;  /* 0x0000000111057824 */ /* 0x000fe200010e0619 */
[----:B0-----:R-:W-:-:S04]  /*ad80*/  IADD3 R2, P3, PT, R0, R23, RZ ;  /* 0x0000001700027210 */ /* 0x001fc80007f7e0ff */
[----:B------:R0:W2:Y:S01]  /*ad90*/  @!P0 LDG.E.U8 R12, desc[UR8][R4.64] ;  /* 0x00000008040c8981 */ /* 0x0000a2000c1e1100 */
[----:B------:R-:W-:-:S05]  /*ada0*/  IMAD.X R3, R17, 0x1, R29, P3 ;  /* 0x0000000111037824 */ /* 0x000fca00018e061d */
[----:B------:R1:W4:Y:S01]  /*adb0*/  @!P0 LDG.E.U8 R10, desc[UR8][R2.64] ;  /* 0x00000008020a8981 */ /* 0x000322000c1e1100 */
[----:B0-----:R-:W-:-:S05]  /*adc0*/  IADD3 R4, P2, PT, R0, R22, RZ ;  /* 0x0000001600047210 */ /* 0x001fca0007f5e0ff */
[----:B------:R-:W-:-:S05]  /*add0*/  IMAD.X R5, R17, 0x1, R19, P2 ;  /* 0x0000000111057824 */ /* 0x000fca00010e0613 */
[----:B------:R0:W4:Y:S01]  /*ade0*/  @!P0 LDG.E.U8 R9, desc[UR8][R4.64] ;  /* 0x0000000804098981 */ /* 0x000122000c1e1100 */
[----:B-1----:R-:W-:Y:S02]  /*adf0*/  SHF.R.U32.HI R2, RZ, 0x2, R27 ;  /* 0x00000002ff027819 */ /* 0x002fe4000001161b */
[----:B0-----:R-:W-:Y:S02]  /*ae00*/  LOP3.LUT R4, R27, 0x3, RZ, 0xc0, !PT ;  /* 0x000000031b047812 */ /* 0x001fe400078ec0ff */
[----:B------:R-:W-:-:S03]  /*ae10*/  SGXT.U32 R2, R2, 0x3 ;  /* 0x000000030202781a */ /* 0x000fc60000000000 */
[----:B------:R-:W-:-:S05]  /*ae20*/  IMAD R4, R4, 0x220, RZ ;  /* 0x0000022004047824 */ /* 0x000fca00078e02ff */
[----:B------:R-:W-:Y:S02]  /*ae30*/  LOP3.LUT R4, R4, R2, RZ, 0xfc, !PT ;  /* 0x0000000204047212 */ /* 0x000fe400078efcff */
[----:B------:R-:W-:Y:S01]  /*ae40*/  SHF.R.U32.HI R2, RZ, 0x4, R27 ;  /* 0x00000004ff027819 */ /* 0x000fe2000001161b */
[----:B------:R-:W-:Y:S03]  /*ae50*/  STL [R1+0xe5c], R20 ;  /* 0x000e5c1401007387 */ /* 0x000fe60000100800 */
[----:B------:R-:W-:Y:S01]  /*ae60*/  LOP3.LUT R4, R4, 0x10, R2, 0xf8, !PT ;  /* 0x0000001004047812 */ /* 0x000fe200078ef802 */
[----:B------:R-:W-:Y:S03]  /*ae70*/  STL [R1+0xe60], R15 ;  /* 0x000e600f01007387 */ /* 0x000fe60000100800 */
[----:B------:R-:W-:-:S02]  /*ae80*/  LOP3.LUT R3, R4, 0x110, RZ, 0x3c, !PT ;  /* 0x0000011004037812 */ /* 0x000fc400078e3cff */
[C---:B------:R-:W-:Y:S01]  /*ae90*/  LOP3.LUT R6, R4.reuse, 0x20, RZ, 0x3c, !PT ;  /* 0x0000002004067812 */ /* 0x040fe200078e3cff */
[----:B---3--:R-:W-:Y:S04]  /*aea0*/  STL [R1+0xe64], R13 ;  /* 0x000e640d01007387 */ /* 0x008fe80000100800 */
[----:B--2---:R-:W-:Y:S04]  /*aeb0*/  STL [R1+0xe68], R12 ;  /* 0x000e680c01007387 */ /* 0x004fe80000100800 */
[----:B----4-:R-:W-:Y:S04]  /*aec0*/  STL [R1+0xe6c], R11 ;  /* 0x000e6c0b01007387 */ /* 0x010fe80000100800 */
[----:B------:R-:W-:Y:S04]  /*aed0*/  STL [R1+0x778], R0 ;  /* 0x0007780001007387 */ /* 0x000fe80000100800 */
[----:B------:R-:W-:Y:S04]  /*aee0*/  STL [R1+0x7b8], R29 ;  /* 0x0007b81d01007387 */ /* 0x000fe80000100800 */
[----:B------:R-:W-:Y:S04]  /*aef0*/  STL [R1+0xe70], R10 ;  /* 0x000e700a01007387 */ /* 0x000fe80000100800 */
[----:B------:R-:W-:Y:S04]  /*af00*/  STL [R1+0xe74], R9 ;  /* 0x000e740901007387 */ /* 0x000fe80000100800 */
[----:B------:R-:W-:Y:S04]  /*af10*/  STL [R1+0xe78], R8 ;  /* 0x000e780801007387 */ /* 0x000fe80000100800 */
[----:B------:R-:W0:Y:S04]  /*af20*/  LDS.U8 R9, [R3+UR4] ;  /* 0x0000000403097984 */ /* 0x000e280008000000 */
[----:B------:R-:W1:Y:S04]  /*af30*/  LDS.U8 R8, [R3+UR4+0x88] ;  /* 0x0000880403087984 */ /* 0x000e680008000000 */
[----:B------:R-:W2:Y:S04]  /*af40*/  LDS.U8 R0, [R3+UR4+0x8] ;  /* 0x0000080403007984 */ /* 0x000ea80008000000 */
[----:B0-----:R-:W-:Y:S04]  /*af50*/  STL [R1+0x39c], R9 ;  /* 0x00039c0901007387 */ /* 0x001fe80000100800 */
[----:B------:R-:W0:Y:S04]  /*af60*/  LDS.U8 R9, [R3+UR4+0x80] ;  /* 0x0000800403097984 */ /* 0x000e280008000000 */
[----:B-1----:R-:W-:Y:S04]  /*af70*/  STL [R1+0x398], R8 ;  /* 0x0003980801007387 */ /* 0x002fe80000100800 */
[----:B------:R-:W1:Y:S04]  /*af80*/  LDS.U8 R8, [R3+UR4+0x800] ;  /* 0x0008000403087984 */ /* 0x000e680008000000 */
[----:B--2---:R-:W-:Y:S04]  /*af90*/  STL [R1+0x3a4], R0 ;  /* 0x0003a40001007387 */ /* 0x004fe80000100800 */
        /* <DEDUP_REMOVED lines=19> */
[----:B------:R-:W3:Y:S04]  /*b0d0*/  LDS.U8 R3, [R3+UR4+0x1880] ;  /* 0x0018800403037984 */ /* 0x000ee80008000000 */
[----:B0-----:R-:W-:Y:S04]  /*b0e0*/  STL [R1+0x6b0], R9 ;  /* 0x0006b00901007387 */ /* 0x001fe80000100800 */
[----:B-1----:R-:W-:Y:S04]  /*b0f0*/  STL [R1+0x6ac], R8 ;  /* 0x0006ac0801007387 */ /* 0x002fe80000100800 */
[----:B------:R-:W0:Y:S04]  /*b100*/  LDS.U8 R8, [R6+UR4] ;  /* 0x0000000406087984 */ /* 0x000e280008000000 */
[----:B--2---:R-:W-:Y:S04]  /*b110*/  STL [R1+0x6b4], R0 ;  /* 0x0006b40001007387 */ /* 0x004fe80000100800 */
[----:B------:R-:W1:Y:S04]  /*b120*/  LDS.U8 R0, [R6+UR4+0x88] ;  /* 0x0000880406007984 */ /* 0x000e680008000000 */
[----:B---3--:R-:W-:Y:S04]  /*b130*/  STL [R1+0x6a8], R3 ;  /* 0x0006a80301007387 */ /* 0x008fe80000100800 */
        /* <DEDUP_REMOVED lines=22> */
[----:B------:R-:W1:Y:S01]  /*b2a0*/  LDS.U8 R0, [R6+UR4+0x1888] ;  /* 0x0018880406007984 */ /* 0x000e620008000000 */
[----:B------:R-:W-:-:S03]  /*b2b0*/  LOP3.LUT R5, R4, 0x130, RZ, 0x3c, !PT ;  /* 0x0000013004057812 */ /* 0x000fc600078e3cff */
        /* <DEDUP_REMOVED lines=35> */
[----:B------:R-:W0:Y:S01]  /*b4f0*/  LDS.U8 R0, [R5+UR4+0x1880] ;  /* 0x0018800405007984 */ /* 0x000e220008000000 */
[----:B------:R-:W-:-:S03]  /*b500*/  LOP3.LUT R7, R4, 0x40, RZ, 0x3c, !PT ;  /* 0x0000004004077812 */ /* 0x000fc600078e3cff */
[----:B-1----:R-:W-:Y:S04]  /*b510*/  STL [R1+0x6cc], R3 ;  /* 0x0006cc0301007387 */ /* 0x002fe80000100800 */
[----:B------:R-:W1:Y:S04]  /*b520*/  LDS.U8 R5, [R7+UR4] ;  /* 0x0000000407057984 */ /* 0x000e680008000000 */
[----:B--2---:R-:W-:Y:S04]  /*b530*/  STL [R1+0x6d4], R6 ;  /* 0x0006d40601007387 */ /* 0x004fe80000100800 */
[----:B------:R-:W-:Y:S04]  /*b540*/  LDS.U8 R6, [R7+UR4+0x8] ;  /* 0x0000080407067984 */ /* 0x000fe80008000000 */
[----:B0-----:R-:W-:Y:S04]  /*b550*/  STL [R1+0x6c8], R0 ;  /* 0x0006c80001007387 */ /* 0x001fe80000100800 */
[----:B------:R-:W0:Y:S04]  /*b560*/  LDS.U8 R0, [R7+UR4+0x88] ;  /* 0x0000880407007984 */ /* 0x000e280008000000 */
[----:B-1----:R-:W-:Y:S04]  /*b570*/  STL [R1+0x1e4], R5 ;  /* 0x0001e40501007387 */ /* 0x002fe80000100800 */
[----:B------:R-:W1:Y:S04]  /*b580*/  LDS.U8 R5, [R7+UR4+0x80] ;  /* 0x0000800407057984 */ /* 0x000e680008000000 */
[----:B0-----:R-:W-:Y:S04]  /*b590*/  STL [R1+0x1e0], R0 ;  /* 0x0001e00001007387 */ /* 0x001fe80000100800 */
[----:B------:R-:W0:Y:S04]  /*b5a0*/  LDS.U8 R0, [R7+UR4+0x800] ;  /* 0x0008000407007984 */ /* 0x000e280008000000 */
[----:B------:R-:W-:Y:S04]  /*b5b0*/  STL [R1+0x1ec], R6 ;  /* 0x0001ec0601007387 */ /* 0x000fe80000100800 */
[----:B------:R-:W2:Y:S04]  /*b5c0*/  LDS.U8 R6, [R7+UR4+0x888] ;  /* 0x0008880407067984 */ /* 0x000ea80008000000 */
[----:B-1----:R-:W-:Y:S04]  /*b5d0*/  STL [R1+0x1e8], R5 ;  /* 0x0001e80501007387 */ /* 0x002fe80000100800 */
[----:B------:R-:W1:Y:S04]  /*b5e0*/  LDS.U8 R5, [R7+UR4+0x808] ;  /* 0x0008080407057984 */ /* 0x000e680008000000 */
[----:B0-----:R-:W-:Y:S04]  /*b5f0*/  STL [R1+0x1f4], R0 ;  /* 0x0001f40001007387 */ /* 0x001fe80000100800 */
[----:B------:R-:W0:Y:S04]  /*b600*/  LDS.U8 R0, [R7+UR4+0x880] ;  /* 0x0008800407007984 */ /* 0x000e280008000000 */
[----:B--2---:R-:W-:Y:S04]  /*b610*/  STL [R1+0x1f0], R6 ;  /* 0x0001f00601007387 */ /* 0x004fe80000100800 */
        /* <DEDUP_REMOVED lines=12> */
[----:B------:R-:W2:Y:S01]  /*b6e0*/  LDS.U8 R6, [R7+UR4+0x1808] ;  /* 0x0018080407067984 */ /* 0x000ea20008000000 */
[----:B------:R-:W-:-:S03]  /*b6f0*/  LOP3.LUT R3, R4, 0x150, RZ, 0x3c, !PT ;  /* 0x0000015004037812 */ /* 0x000fc600078e3cff */
[----:B-1----:R-:W-:Y:S04]  /*b700*/  STL [R1+0x670], R5 ;  /* 0x0006700501007387 */ /* 0x002fe80000100800 */
[----:B------:R-:W1:Y:S04]  /*b710*/  LDS.U8 R5, [R7+UR4+0x1880] ;  /* 0x0018800407057984 */ /* 0x000e680008000000 */
[----:B------:R-:W-:Y:S04]  /*b720*/  LDS.U8 R7, [R4+UR4+0x80] ;  /* 0x0000800404077984 */ /* 0x000fe80008000000 */
[----:B0-----:R-:W-:Y:S04]  /*b730*/  STL [R1+0x66c], R0 ;  /* 0x00066c0001007387 */ /* 0x001fe80000100800 */
[----:B------:R-:W0:Y:S04]  /*b740*/  LDS.U8 R0, [R3+UR4] ;  /* 0x0000000403007984 */ /* 0x000e280008000000 */
        /* <DEDUP_REMOVED lines=29> */
[----:B------:R-:W-:Y:S04]  /*b920*/  LDS.U8 R0, [R3+UR4+0x1880] ;  /* 0x0018800403007984 */ /* 0x000fe80008000000 */
[----:B--2---:R-:W-:Y:S04]  /*b930*/  STL [R1+0x6ec], R6 ;  /* 0x0006ec0601007387 */ /* 0x004fe80000100800 */
[----:B------:R-:W0:Y:S04]  /*b940*/  LDS.U8 R6, [R4+UR4] ;  /* 0x0000000404067984 */ /* 0x000e280008000000 */
[----:B-1----:R-:W-:Y:S04]  /*b950*/  STL [R1+0x6f4], R5 ;  /* 0x0006f40501007387 */ /* 0x002fe80000100800 */
[----:B------:R-:W1:Y:S04]  /*b960*/  LDS.U8 R5, [R4+UR4+0x88] ;  /* 0x0000880404057984 */ /* 0x000e680008000000 */
[----:B------:R-:W-:Y:S04]  /*b970*/  LDS.U8 R3, [R4+UR4+0x800] ;  /* 0x0008000404037984 */ /* 0x000fe80008000000 */
[----:B0-----:R-:W-:Y:S04]  /*b980*/  STL [R1+0xe7c], R6 ;  /* 0x000e7c0601007387 */ /* 0x001fe80000100800 */
[----:B------:R-:W-:Y:S04]  /*b990*/  STL [R1+0x6e8], R0 ;  /* 0x0006e80001007387 */ /* 0x000fe80000100800 */
[----:B------:R-:W0:Y:S04]  /*b9a0*/  LDS.U8 R0, [R4+UR4+0x8] ;  /* 0x0000080404007984 */ /* 0x000e280008000000 */
[----:B-1----:R-:W-:Y:S04]  /*b9b0*/  STL [R1+0xe80], R5 ;  /* 0x000e800501007387 */ /* 0x002fe80000100800 */
[----:B------:R-:W-:Y:S04]  /*b9c0*/  STL [R1+0xe84], R7 ;  /* 0x000e840701007387 */ /* 0x000fe80000100800 */
        /* <DEDUP_REMOVED lines=20> */
[----:B------:R-:W0:Y:S01]  /*bb10*/  LDS.U8 R0, [R4+UR4+0x1880] ;  /* 0x0018800404007984 */ /* 0x000e220008000000 */
[----:B------:R-:W-:-:S03]  /*bb20*/  SHF.R.U32.HI R2, RZ, 0x3, R16 ;  /* 0x00000003ff027819 */ /* 0x000fc60000011610 */
[----:B--2---:R2:W-:Y:S01]  /*bb30*/  STL [R1+0x428], R3 ;  /* 0x0004280301007387 */ /* 0x0045e20000100800 */
[----:B------:R-:W-:Y:S02]  /*bb40*/  LOP3.LUT R2, R2, 0x1ff, R27, 0x78, !PT ;  /* 0x000001ff02027812 */ /* 0x000fe400078e781b */
[C---:B--2---:R-:W-:Y:S01]  /*bb50*/  LOP3.LUT R3, R4.reuse, 0x60, RZ, 0x3c, !PT ;  /* 0x0000006004037812 */ /* 0x044fe200078e3cff */
[----:B-1----:R-:W-:Y:S04]  /*bb60*/  STL [R1+0x434], R5 ;  /* 0x0004340501007387 */ /* 0x002fe80000100800 */
[----:B------:R-:W-:Y:S04]  /*bb70*/  LDS.U8 R27, [R3+UR4] ;  /* 0x00000004031b7984 */ /* 0x000fe80008000000 */
[----:B------:R-:W1:Y:S04]  /*bb80*/  LDS.U8 R26, [R3+UR4+0x88] ;  /* 0x00008804031a7984 */ /* 0x000e680008000000 */
[----:B------:R-:W-:Y:S04]  /*bb90*/  LDS.U8 R25, [R3+UR4+0x8] ;  /* 0x0000080403197984 */ /* 0x000fe80008000000 */
[----:B------:R-:W2:Y:S04]  /*bba0*/  LDS.U8 R24, [R3+UR4+0x80] ;  /* 0x0000800403187984 */ /* 0x000ea80008000000 */
[----:B------:R-:W-:Y:S04]  /*bbb0*/  LDS.U8 R19, [R3+UR4+0x800] ;  /* 0x0008000403137984 */ /* 0x000fe80008000000 */
[----:B------:R-:W3:Y:S04]  /*bbc0*/  LDS.U8 R18, [R3+UR4+0x888] ;  /* 0x0008880403127984 */ /* 0x000ee80008000000 */
[----:B------:R-:W-:Y:S04]  /*bbd0*/  LDS.U8 R17, [R3+UR4+0x808] ;  /* 0x0008080403117984 */ /* 0x000fe80008000000 */
[----:B------:R-:W4:Y:S04]  /*bbe0*/  LDS.U8 R16, [R3+UR4+0x880] ;  /* 0x0008800403107984 */ /* 0x000f280008000000 */
[----:B------:R-:W4:Y:S04]  /*bbf0*/  LDS.U8 R6, [R3+UR4+0x1000] ;  /* 0x0010000403067984 */ /* 0x000f280008000000 */
[----:B------:R-:W4:Y:S04]  /*bc00*/  LDS.U8 R5, [R3+UR4+0x1088] ;  /* 0x0010880403057984 */ /* 0x000f280008000000 */
[----:B0-----:R-:W-:Y:S04]  /*bc10*/  STL [R1+0x430], R0 ;  /* 0x0004300001007387 */ /* 0x001fe80000100800 */
[----:B------:R-:W0:Y:S04]  /*bc20*/  LDS.U8 R0, [R3+UR4+0x1008] ;  /* 0x0010080403007984 */ /* 0x000e280008000000 */
[----:B-1----:R-:W-:Y:S04]  /*bc30*/  STL.64 [R1+0xe40], R26 ;  /* 0x000e401a01007387 */ /* 0x002fe80000100a00 */
[----:B--2---:R-:W-:Y:S04]  /*bc40*/  STL.64 [R1+0xe38], R24 ;  /* 0x000e381801007387 */ /* 0x004fe80000100a00 */
[----:B------:R-:W-:Y:S04]  /*bc50*/  LDS.U8 R29, [R3+UR4+0x1808] ;  /* 0x00180804031d7984 */ /* 0x000fe80008000000 */
[----:B---3--:R-:W-:Y:S04]  /*bc60*/  STL.64 [R1+0xe30], R18 ;  /* 0x000e301201007387 */ /* 0x008fe80000100a00 */
[----:B----4-:R-:W-:Y:S04]  /*bc70*/  STL.64 [R1+0xe28], R16 ;  /* 0x000e281001007387 */ /* 0x010fe80000100a00 */
[----:B------:R-:W-:Y:S04]  /*bc80*/  STL [R1+0x67c], R6 ;  /* 0x00067c0601007387 */ /* 0x000fe80000100800 */
[----:B------:R-:W1:Y:S04]  /*bc90*/  LDS.U8 R6, [R3+UR4+0x1080] ;  /* 0x0010800403067984 */ /* 0x000e680008000000 */
[----:B------:R-:W-:Y:S04]  /*bca0*/  STL [R1+0x678], R5 ;  /* 0x0006780501007387 */ /* 0x000fe80000100800 */
[----:B------:R-:W2:Y:S04]  /*bcb0*/  LDS.U8 R5, [R3+UR4+0x1800] ;  /* 0x0018000403057984 */ /* 0x000ea80008000000 */
[----:B0-----:R-:W-:Y:S04]  /*bcc0*/  STL [R1+0x684], R0 ;  /* 0x0006840001007387 */ /* 0x001fe80000100800 */
[----:B------:R-:W0:Y:S04]  /*bcd0*/  LDS.U8 R0, [R3+UR4+0x1888] ;  /* 0x0018880403007984 */ /* 0x000e280008000000 */
[----:B-1----:R-:W-:Y:S04]  /*bce0*/  STL [R1+0x680], R6 ;  /* 0x0006800601007387 */ /* 0x002fe80000100800 */
[----:B--2---:R-:W-:Y:S04]  /*bcf0*/  STL [R1+0x690], R5 ;  /* 0x0006900501007387 */ /* 0x004fe80000100800 */
[----:B------:R-:W-:Y:S04]  /*bd00*/  STL [R1+0x9e8], R29 ;  /* 0x0009e81d01007387 */ /* 0x000fe80000100800 */
[----:B0-----:R-:W-:Y:S04]  /*bd10*/  STL [R1+0x68c], R0 ;  /* 0x00068c0001007387 */ /* 0x001fe80000100800 */
[----:B------:R-:W0:Y:S01]  /*bd20*/  LDS.U8 R0, [R3+UR4+0x1880] ;  /* 0x0018800403007984 */ /* 0x000e220008000000 */
[----:B------:R-:W-:-:S05]  /*bd30*/  LOP3.LUT R4, R4, 0x170, RZ, 0x3c, !PT ;  /* 0x0000017004047812 */ /* 0x000fca00078e3cff */
[----:B------:R-:W1:Y:S04]  /*bd40*/  LDS.U8 R5, [R4+UR4] ;  /* 0x0000000404057984 */ /* 0x000e680008000000 */
[----:B------:R-:W2:Y:S04]  /*bd50*/  LDS.U8 R3, [R4+UR4+0x88] ;  /* 0x0000880404037984 */ /* 0x000ea80008000000 */
[----:B------:R-:W-:Y:S04]  /*bd60*/  LDS.U8 R16, [R4+UR4+0x880] ;  /* 0x0008800404107984 */ /* 0x000fe80008000000 */
        /* <DEDUP_REMOVED lines=8> */
[----:B-1----:R1:W-:Y:S04]  /*bdf0*/  STL [R1+0x400], R5 ;  /* 0x0004000501007387 */ /* 0x0023e80000100800 */
[----:B------:R-:W3:Y:S04]  /*be00*/  LDL.LU R24, [R1+0x1dc] ;  /* 0x0001dc0001187983 */ /* 0x000ee80000300800 */
[----:B--2---:R-:W-:Y:S04]  /*be10*/  STL [R1+0x40c], R3 ;  /* 0x00040c0301007387 */ /* 0x004fe80000100800 */
[----:B------:R-:W2:Y:S04]  /*be20*/  LDL.LU R25, [R1+0x1d8] ;  /* 0x0001d80001197983 */ /* 0x000ea80000300800 */
[----:B------:R-:W-:Y:S04]  /*be30*/  LDS.U8 R3, [R4+UR4+0x1000] ;  /* 0x0010000404037984 */ /* 0x000fe80008000000 */
[----:B0-----:R-:W-:Y:S04]  /*be40*/  STL [R1+0x408], R0 ;  /* 0x0004080001007387 */ /* 0x001fe80000100800 */
[----:B------:R-:W4:Y:S04]  /*be50*/  LDL.LU R26, [R1+0x1d4] ;  /* 0x0001d400011a7983 */ /* 0x000f280000300800 */
[----:B------:R-:W2:Y:S04]  /*be60*/  LDL.LU R27, [R1+0x1d0] ;  /* 0x0001d000011b7983 */ /* 0x000ea80000300800 */
[----:B------:R-:W2:Y:S04]  /*be70*/  LDL.LU R7, [R1+0x1bc] ;  /* 0x0001bc0001077983 */ /* 0x000ea80000300800 */
[----:B------:R-:W0:Y:S04]  /*be80*/  LDS.U8 R0, [R4+UR4+0x808] ;  /* 0x0008080404007984 */ /* 0x000e280008000000 */
[----:B-1----:R-:W3:Y:S04]  /*be90*/  LDL.LU R5, [R1+0x1b8] ;  /* 0x0001b80001057983 */ /* 0x002ee80000300800 */
        /* <DEDUP_REMOVED lines=14> */
[----:B0-----:R-:W-:Y:S04]  /*bf80*/  STL [R1+0x414], R0 ;  /* 0x0004140001007387 */ /* 0x001fe80000100800 */
[----:B------:R-:W0:Y:S04]  /*bf90*/  LDS.U8 R0, [R4+UR4+0x1088] ;  /* 0x0010880404007984 */ /* 0x000e280008000000 */
[----:B------:R-:W-:Y:S04]  /*bfa0*/  STL [R1+0x410], R16 ;  /* 0x0004101001007387 */ /* 0x000fe80000100800 */
[----:B------:R-:W1:Y:S04]  /*bfb0*/  LDS.U8 R16, [R4+UR4+0x1008] ;  /* 0x0010080404107984 */ /* 0x000e680008000000 */
[----:B------:R-:W-:Y:S04]  /*bfc0*/  STL [R1+0x6fc], R3 ;  /* 0x0006fc0301007387 */ /* 0x000fe80000100800 */
[----:B------:R-:W1:Y:S04]  /*bfd0*/  LDS.U8 R3, [R4+UR4+0x1080] ;  /* 0x0010800404037984 */ /* 0x000e680008000000 */
[----:B0-----:R-:W-:Y:S04]  /*bfe0*/  STL [R1+0x6f8], R0 ;  /* 0x0006f80001007387 */ /* 0x001fe80000100800 */
[----:B------:R-:W0:Y:S04]  /*bff0*/  LDS.U8 R0, [R4+UR4+0x1800] ;  /* 0x0018000404007984 */ /* 0x000e280008000000 */
[----:B-1----:R-:W-:Y:S04]  /*c000*/  STL [R1+0x704], R16 ;  /* 0x0007041001007387 */ /* 0x002fe80000100800 */
[----:B------:R-:W1:Y:S04]  /*c010*/  LDS.U8 R16, [R4+UR4+0x1888] ;  /* 0x0018880404107984 */ /* 0x000e680008000000 */
[----:B------:R-:W-:Y:S04]  /*c020*/  STL [R1+0x700], R3 ;  /* 0x0007000301007387 */ /* 0x000fe80000100800 */
[----:B------:R-:W1:Y:S04]  /*c030*/  LDS.U8 R3, [R4+UR4+0x1808] ;  /* 0x0018080404037984 */ /* 0x000e680008000000 */
[----:B0-----:R-:W-:Y:S04]  /*c040*/  STL [R1+0x710], R0 ;  /* 0x0007100001007387 */ /* 0x001fe80000100800 */
[----:B------:R-:W0:Y:S01]  /*c050*/  LDS.U8 R0, [R4+UR4+0x1880] ;  /* 0x0018800404007984 */ /* 0x000e220008000000 */
[----:B------:R-:W-:Y:S06]  /*c060*/  BAR.SYNC.DEFER_BLOCKING 0x0 ;  /* 0x0000000000007b1d */ /* 0x000fec0000010000 */
[----:B-1----:R-:W-:Y:S04]  /*c070*/  STL [R1+0x70c], R16 ;  /* 0x00070c1001007387 */ /* 0x002fe80000100800 */
[----:B------:R-:W-:Y:S04]  /*c080*/  STL [R1+0x714], R3 ;  /* 0x0007140301007387 */ /* 0x000fe80000100800 */
[----:B0-----:R-:W-:Y:S04]  /*c090*/  STL [R1+0x708], R0 ;  /* 0x0007080001007387 */ /* 0x001fe80000100800 */
[----:B--2---:R0:W-:Y:S04]  /*c0a0*/  STS.U8 [R2+UR4+0x800], R7 ;  /* 0x0008000702007988 */ /* 0x0041e80008000004 */
[----:B0-----:R-:W2:Y:S04]  /*c0b0*/  LDL.LU R7, [R1+0xec] ;  /* 0x0000ec0001077983 */ /* 0x001ea80000300800 */
[----:B--2---:R0:W-:Y:S04]  /*c0c0*/  STL [R1+0xe88], R7 ;  /* 0x000e880701007387 */ /* 0x0041e80000100800 */
[----:B0-----:R-:W2:Y:S04]  /*c0d0*/  LDL.LU R7, [R1+0xf0] ;  /* 0x0000f00001077983 */ /* 0x001ea80000300800 */
[----:B--2---:R0:W-:Y:S04]  /*c0e0*/  STL [R1+0xe8c], R7 ;  /* 0x000e8c0701007387 */ /* 0x0041e80000100800 */
[----:B0-----:R-:W2:Y:S04]  /*c0f0*/  LDL.LU R7, [R1+0xf4] ;  /* 0x0000f40001077983 */ /* 0x001ea80000300800 */
[----:B---3--:R-:W-:Y:S04]  /*c100*/  STS.U8 [R2+UR4+0xa00], R5 ;  /* 0x000a000502007988 */ /* 0x008fe80008000004 */
[----:B------:R-:W-:Y:S04]  /*c110*/  STS.U8 [R2+UR4+0xc00], R6 ;  /* 0x000c000602007988 */ /* 0x000fe80008000004 */
[----:B------:R-:W-:Y:S04]  /*c120*/  STS.U8 [R2+UR4+0xe00], R8 ;  /* 0x000e000802007988 */ /* 0x000fe80008000004 */
[----:B------:R-:W-:Y:S04]  /*c130*/  STS.U8 [R2+UR4+0x1000], R9 ;  /* 0x0010000902007988 */ /* 0x000fe80008000004 */
[----:B------:R-:W-:Y:S04]  /*c140*/  STS.U8 [R2+UR4+0x1200], R10 ;  /* 0x0012000a02007988 */ /* 0x000fe80008000004 */
[----:B--2---:R0:W-:Y:S04]  /*c150*/  STL [R1+0xe90], R7 ;  /* 0x000e900701007387 */ /* 0x0041e80000100800 */
[----:B0-----:R-:W2:Y:S04]  /*c160*/  LDL.LU R7, [R1+0xf8] ;  /* 0x0000f80001077983 */ /* 0x001ea80000300800 */
[----:B------:R-:W3:Y:S04]  /*c170*/  LDL.LU R5, [R1+0xe8] ;  /* 0x0000e80001057983 */ /* 0x000ee80000300800 */
[----:B------:R-:W3:Y:S04]  /*c180*/  LDL.LU R6, [R1+0xe4] ;  /* 0x0000e40001067983 */ /* 0x000ee80000300800 */
[----:B------:R-:W3:Y:S04]  /*c190*/  LDL.LU R8, [R1+0xe0] ;  /* 0x0000e00001087983 */ /* 0x000ee80000300800 */
[----:B------:R-:W3:Y:S04]  /*c1a0*/  LDL.LU R9, [R1+0xdc] ;  /* 0x0000dc0001097983 */ /* 0x000ee80000300800 */
[----:B------:R0:W-:Y:S04]  /*c1b0*/  STS.U8 [R2+UR4+0x1400], R11 ;  /* 0x0014000b02007988 */ /* 0x0001e80008000004 */
[----:B------:R-:W3:Y:S04]  /*c1c0*/  LDL.LU R10, [R1+0xd8] ;  /* 0x0000d800010a7983 */ /* 0x000ee80000300800 */
[----:B------:R1:W-:Y:S04]  /*c1d0*/  STS.U8 [R2+UR4+0x1600], R12 ;  /* 0x0016000c02007988 */ /* 0x0003e80008000004 */
[----:B0-----:R-:W3:Y:S04]  /*c1e0*/  LDL.LU R11, [R1+0xd4] ;  /* 0x0000d400010b7983 */ /* 0x001ee80000300800 */
[----:B------:R0:W-:Y:S04]  /*c1f0*/  STS.U8 [R2+UR4+0x1800], R13 ;  /* 0x0018000d02007988 */ /* 0x0001e80008000004 */
[----:B-1----:R-:W3:Y:S04]  /*c200*/  LDL.LU R12, [R1+0xd0] ;  /* 0x0000d000010c7983 */ /* 0x002ee80000300800 */
        /* <DEDUP_REMOVED lines=22> */
[----:B------:R0:W-:Y:S04]  /*c370*/  STS.U8 [R2+UR4], R24 ;  /* 0x0000001802007988 */ /* 0x0001e80008000004 */
[----:B------:R-:W3:Y:S04]  /*c380*/  LDL.LU R19, [R1+0x40] ;  /* 0x0000400001137983 */ /* 0x000ee80000300800 */
[----:B------:R1:W-:Y:S04]  /*c390*/  STS.U8 [R2+UR4+0x200], R25 ;  /* 0x0002001902007988 */ /* 0x0003e80008000004 */
[----:B0-----:R-:W3:Y:S04]  /*c3a0*/  LDL.LU R24, [R1+0x2c] ;  /* 0x00002c0001187983 */ /* 0x001ee80000300800 */
[----:B----4-:R0:W-:Y:S04]  /*c3b0*/  STS.U8 [R2+UR4+0x400], R26 ;  /* 0x0004001a02007988 */ /* 0x0101e80008000004 */
[----:B-1----:R-:W4:Y:S04]  /*c3c0*/  LDL.LU R25, [R1+0x28] ;  /* 0x0000280001197983 */ /* 0x002f280000300800 */
[----:B------:R1:W-:Y:S04]  /*c3d0*/  STS.U8 [R2+UR4+0x600], R27 ;  /* 0x0006001b02007988 */ /* 0x0003e80008000004 */
[----:B0-----:R-:W3:Y:S04]  /*c3e0*/  LDL.LU R26, [R1+0x24] ;  /* 0x00002400011a7983 */ /* 0x001ee80000300800 */
[----:B-1----:R-:W3:Y:S04]  /*c3f0*/  LDL.LU R27, [R1+0x20] ;  /* 0x00002000011b7983 */ /* 0x002ee80000300800 */
[----:B--2---:R0:W-:Y:S04]  /*c400*/  STS.U8 [R2+UR4+0x2800], R7 ;  /* 0x0028000702007988 */ /* 0x0041e80008000004 */
[----:B0-----:R-:W2:Y:S04]  /*c410*/  LDL.LU R7, [R1+0xe90] ;  /* 0x000e900001077983 */ /* 0x001ea80000300800 */
[----:B--2---:R0:W-:Y:S04]  /*c420*/  STS.U8 [R2+UR4+0x2a00], R7 ;  /* 0x002a000702007988 */ /* 0x0041e80008000004 */
[----:B0-----:R-:W2:Y:S04]  /*c430*/  LDL.LU R7, [R1+0xe8c] ;  /* 0x000e8c0001077983 */ /* 0x001ea80000300800 */
[----:B--2---:R0:W-:Y:S04]  /*c440*/  STS.U8 [R2+UR4+0x2c00], R7 ;  /* 0x002c000702007988 */ /* 0x0041e80008000004 */
[----:B0-----:R-:W2:Y:S04]  /*c450*/  LDL.LU R7, [R1+0xe88] ;  /* 0x000e880001077983 */ /* 0x001ea80000300800 */
[----:B---3--:R-:W-:Y:S04]  /*c460*/  STS.U8 [R2+UR4+0x3000], R5 ;  /* 0x0030000502007988 */ /* 0x008fe80008000004 */
[----:B------:R-:W-:Y:S04]  /*c470*/  STS.U8 [R2+UR4+0x3200], R6 ;  /* 0x0032000602007988 */ /* 0x000fe80008000004 */
        /* <DEDUP_REMOVED lines=13> */
[----:B--2---:R0:W-:Y:S04]  /*c550*/  STS.U8 [R2+UR4+0x2e00], R7 ;  /* 0x002e000702007988 */ /* 0x0041e80008000004 */
[----:B0-----:R-:W2:Y:S04]  /*c560*/  LDL.LU R7, [R1+0xe84] ;  /* 0x000e840001077983 */ /* 0x001ea80000300800 */
[----:B------:R-:W3:Y:S04]  /*c570*/  LDL.LU R5, [R1+0xe80] ;  /* 0x000e800001057983 */ /* 0x000ee80000300800 */
[----:B------:R-:W3:Y:S04]  /*c580*/  LDL.LU R6, [R1+0xe7c] ;  /* 0x000e7c0001067983 */ /* 0x000ee80000300800 */
[----:B------:R-:W2:Y:S04]  /*c590*/  LDL.LU R8, [R1+0xe78] ;  /* 0x000e780001087983 */ /* 0x000ea80000300800 */
        /* <DEDUP_REMOVED lines=12> */
[----:B------:R0:W-:Y:S02]  /*c660*/  STS.U8 [R2+UR4+0x6400], R27 ;  /* 0x0064001b02007988 */ /* 0x0001e40008000004 */
[----:B0-----:R-:W0:Y:S02]  /*c670*/  S2R R27, SR_TID.X ;  /* 0x00000000001b7919 */ /* 0x001e240000002100 */
[----:B------:R0:W-:Y:S04]  /*c680*/  STS.U8 [R2+UR4+0x4e00], R4 ;  /* 0x004e000402007988 */ /* 0x0001e80008000004 */
[----:B------:R-:W-:Y:S04]  /*c690*/  STS.U8 [R2+UR4+0x5000], R0 ;  /* 0x0050000002007988 */ /* 0x000fe80008000004 */
[----:B------:R1:W-:Y:S04]  /*c6a0*/  STS.U8 [R2+UR4+0x5200], R3 ;  /* 0x0052000302007988 */ /* 0x0003e80008000004 */
[----:B------:R0:W-:Y:S04]  /*c6b0*/  STS.U8 [R2+UR4+0x5400], R29 ;  /* 0x0054001d02007988 */ /* 0x0001e80008000004 */
[----:B------:R0:W-:Y:S04]  /*c6c0*/  STS.U8 [R2+UR4+0x5600], R16 ;  /* 0x0056001002007988 */ /* 0x0001e80008000004 */
[----:B------:R0:W-:Y:S04]  /*c6d0*/  STS.U8 [R2+UR4+0x5800], R17 ;  /* 0x0058001102007988 */ /* 0x0001e80008000004 */
[----:B------:R0:W-:Y:S04]  /*c6e0*/  STS.U8 [R2+UR4+0x5a00], R18 ;  /* 0x005a001202007988 */ /* 0x0001e80008000004 */
[----:B------:R0:W-:Y:S04]  /*c6f0*/  STS.U8 [R2+UR4+0x5c00], R19 ;  /* 0x005c001302007988 */ /* 0x0001e80008000004 */
[----:B------:R-:W-:Y:S04]  /*c700*/  STS.U8 [R2+UR4+0x5e00], R24 ;  /* 0x005e001802007988 */ /* 0x000fe80008000004 */
[----:B----4-:R-:W-:Y:S04]  /*c710*/  STS.U8 [R2+UR4+0x6000], R25 ;  /* 0x0060001902007988 */ /* 0x010fe80008000004 */
[----:B------:R-:W-:Y:S01]  /*c720*/  STS.U8 [R2+UR4+0x6200], R26 ;  /* 0x0062001a02007988 */ /* 0x000fe20008000004 */
[----:B0-----:R-:W-:-:S02]  /*c730*/  IMAD.SHL.U32 R4, R27, 0x40, RZ ;  /* 0x000000401b047824 */ /* 0x001fc400078e00ff */
[C---:B-1----:R-:W-:Y:S01]  /*c740*/  IMAD.SHL.U32 R3, R27.reuse, 0x2, RZ ;  /* 0x000000021b037824 */ /* 0x042fe200078e00ff */
[----:B------:R-:W4:Y:S02]  /*c750*/  LDL.LU R0, [R1+0x1ec] ;  /* 0x0001ec0001007983 */ /* 0x000f240000300800 */
[----:B------:R-:W-:Y:S02]  /*c760*/  LOP3.LUT R4, R4, 0x1c0, RZ, 0xc0, !PT ;  /* 0x000001c004047812 */ /* 0x000fe400078ec0ff */
[----:B------:R-:W4:Y:S04]  /*c770*/  LDL.LU R29, [R1+0x1e8] ;  /* 0x0001e800011d7983 */ /* 0x000f280000300800 */
[----:B------:R-:W4:Y:S04]  /*c780*/  LDL.LU R16, [R1+0x1f4] ;  /* 0x0001f40001107983 */ /* 0x000f280000300800 */
[----:B------:R-:W4:Y:S04]  /*c790*/  LDL.LU R17, [R1+0x1f0] ;  /* 0x0001f00001117983 */ /* 0x000f280000300800 */
[----:B------:R-:W4:Y:S04]  /*c7a0*/  LDL.LU R18, [R1+0x204] ;  /* 0x0002040001127983 */ /* 0x000f280000300800 */
[----:B------:R-:W4:Y:S04]  /*c7b0*/  LDL.LU R19, [R1+0x200] ;  /* 0x0002000001137983 */ /* 0x000f280000300800 */
[----:B--2---:R-:W-:Y:S04]  /*c7c0*/  STS.U8 [R2+UR4+0x7e00], R8 ;  /* 0x007e000802007988 */ /* 0x004fe80008000004 */
[----:B---3--:R-:W-:Y:S04]  /*c7d0*/  STS.U8 [R2+UR4+0x7c00], R9 ;  /* 0x007c000902007988 */ /* 0x008fe80008000004 */
[----:B------:R-:W-:Y:S04]  /*c7e0*/  STS.U8 [R2+UR4+0x7a00], R10 ;  /* 0x007a000a02007988 */ /* 0x000fe80008000004 */
[----:B------:R-:W-:Y:S04]  /*c7f0*/  STS.U8 [R2+UR4+0x7800], R11 ;  /* 0x0078000b02007988 */ /* 0x000fe80008000004 */
[----:B------:R-:W-:Y:S04]  /*c800*/  STS.U8 [R2+UR4+0x7600], R12 ;  /* 0x0076000c02007988 */ /* 0x000fe80008000004 */
[----:B------:R-:W-:Y:S04]  /*c810*/  STS.U8 [R2+UR4+0x7400], R13 ;  /* 0x0074000d02007988 */ /* 0x000fe80008000004 */
[----:B------:R-:W-:Y:S04]  /*c820*/  STS.U8 [R2+UR4+0x7200], R15 ;  /* 0x0072000f02007988 */ /* 0x000fe80008000004 */
[----:B------:R-:W-:Y:S04]  /*c830*/  STS.U8 [R2+UR4+0x7000], R20 ;  /* 0x0070001402007988 */ /* 0x000fe80008000004 */
[----:B------:R0:W-:Y:S04]  /*c840*/  STS.U8 [R2+UR4+0x6e00], R14 ;  /* 0x006e000e02007988 */ /* 0x0001e80008000004 */
[----:B------:R-:W-:Y:S04]  /*c850*/  STS.U8 [R2+UR4+0x6c00], R21 ;  /* 0x006c001502007988 */ /* 0x000fe80008000004 */
[----:B------:R-:W-:Y:S04]  /*c860*/  STS.U8 [R2+UR4+0x6a00], R22 ;  /* 0x006a001602007988 */ /* 0x000fe80008000004 */
[----:B------:R1:W-:Y:S04]  /*c870*/  STS.U8 [R2+UR4+0x6800], R23 ;  /* 0x0068001702007988 */ /* 0x0003e80008000004 */
[----:B------:R2:W-:Y:S01]  /*c880*/  STS.U8 [R2+UR4+0x6600], R28 ;  /* 0x0066001c02007988 */ /* 0x0005e20008000004 */
[----:B0-----:R-:W-:-:S03]  /*c890*/  IMAD.SHL.U32 R14, R27, 0x8, RZ ;  /* 0x000000081b0e7824 */ /* 0x001fc600078e00ff */
[----:B-1----:R-:W3:Y:S01]  /*c8a0*/  LDL.LU R23, [R1+0x1e0] ;  /* 0x0001e00001177983 */ /* 0x002ee20000300800 */
[----:B--2---:R-:W-:Y:S01]  /*c8b0*/  IMAD.SHL.U32 R28, R27, 0x10, RZ ;  /* 0x000000101b1c7824 */ /* 0x004fe200078e00ff */
[----:B------:R-:W-:Y:S02]  /*c8c0*/  LOP3.LUT R3, R14, 0x30, R3, 0x48, !PT ;  /* 0x000000300e037812 */ /* 0x000fe400078e4803 */
[----:B------:R-:W3:Y:S02]  /*c8d0*/  LDL.LU R22, [R1+0x1e4] ;  /* 0x0001e40001167983 */ /* 0x000ee40000300800 */
[----:B------:R-:W-:Y:S02]  /*c8e0*/  LOP3.LUT R28, R28, 0xe00, RZ, 0xc0, !PT ;  /* 0x00000e001c1c7812 */ /* 0x000fe400078ec0ff */
[----:B------:R-:W2:Y:S02]  /*c8f0*/  LDL.LU R21, [R1+0x1c8] ;  /* 0x0001c80001157983 */ /* 0x000ea40000300800 */
[----:B------:R-:W-:-:S02]  /*c900*/  IADD3 R28, PT, PT, R28, UR4, R4 ;  /* 0x000000041c1c7c10 */ /* 0x000fc4000fffe004 */
[----:B------:R-:W2:Y:S03]  /*c910*/  LDL.LU R14, [R1+0x1cc] ;  /* 0x0001cc00010e7983 */ /* 0x000ea60000300800 */
[----:B------:R-:W-:Y:S01]  /*c920*/  IMAD.IADD R28, R3, 0x1, R28 ;  /* 0x00000001031c7824 */ /* 0x000fe200078e021c */
[----:B------:R-:W-:Y:S06]  /*c930*/  BAR.SYNC.DEFER_BLOCKING 0x0 ;  /* 0x0000000000007b1d */ /* 0x000fec0000010000 */
[----:B------:R-:W2:Y:S04]  /*c940*/  LDL.LU R20, [R1+0x1c0] ;  /* 0x0001c00001147983 */ /* 0x000ea80000300800 */
[----:B------:R-:W2:Y:S04]  /*c950*/  LDL.LU R15, [R1+0x1c4] ;  /* 0x0001c400010f7983 */ /* 0x000ea80000300800 */
[----:B------:R-:W2:Y:S04]  /*c960*/  LDL.LU R13, [R1+0x1ac] ;  /* 0x0001ac00010d7983 */ /* 0x000ea80000300800 */
[----:B------:R-:W2:Y:S04]  /*c970*/  LDL.LU R12, [R1+0x1b0] ;  /* 0x0001b000010c7983 */ /* 0x000ea80000300800 */
[----:B------:R-:W0:Y:S04]  /*c980*/  LDSM.16.M88.4 R24, [R28] ;  /* 0x000000001c18783b */ /* 0x000e280000000200 */
[----:B------:R-:W2:Y:S04]  /*c990*/  LDL.LU R11, [R1+0x1a4] ;  /* 0x0001a400010b7983 */ /* 0x000ea80000300800 */
[----:B------:R-:W2:Y:S04]  /*c9a0*/  LDL.LU R10, [R1+0x1a8] ;  /* 0x0001a800010a7983 */ /* 0x000ea80000300800 */
[----:B------:R-:W2:Y:S04]  /*c9b0*/  LDL.LU R9, [R1+0x190] ;  /* 0x0001900001097983 */ /* 0x000ea80000300800 */
[----:B------:R-:W2:Y:S01]  /*c9c0*/  LDL.LU R8, [R1+0x194] ;  /* 0x0001940001087983 */ /* 0x000ea20000300800 */
[----:B------:R-:W-:-:S03]  /*c9d0*/  IMAD R4, R5, 0x100, R6 ;  /* 0x0000010005047824 */ /* 0x000fc600078e0206 */
[----:B0-----:R-:W-:Y:S01]  /*c9e0*/  STL.64 [R1+0x310], R24 ;  /* 0x0003101801007387 */ /* 0x001fe20000100a00 */
[----:B------:R-:W-:Y:S02]  /*c9f0*/  IMAD.MOV.U32 R2, RZ, RZ, R24 ;  /* 0x000000ffff027224 */ /* 0x000fe400078e0018 */
[----:B------:R-:W-:Y:S01]  /*ca00*/  IMAD.MOV.U32 R3, RZ, RZ, R25 ;  /* 0x000000ffff037224 */ /* 0x000fe200078e0019 */
[----:B------:R0:W-:Y:S04]  /*ca10*/  STL.64 [R1+0x318], R26 ;  /* 0x0003181a01007387 */ /* 0x0001e80000100a00 */
[----:B0-----:R-:W2:Y:S04]  /*ca20*/  LDL.LU.64 R26, [R1+0xe40] ;  /* 0x000e4000011a7983 */ /* 0x001ea80000300a00 */
[----:B------:R-:W2:Y:S04]  /*ca30*/  LDL.LU.64 R24, [R1+0xe38] ;  /* 0x000e380001187983 */ /* 0x000ea80000300a00 */
[----:B------:R-:W2:Y:S04]  /*ca40*/  LDL.LU R5, [R1+0x148] ;  /* 0x0001480001057983 */ /* 0x000ea80000300800 */
[----:B------:R-:W3:Y:S01]  /*ca50*/  LDL.LU R6, [R1+0x188] ;  /* 0x0001880001067983 */ /* 0x000ee20000300800 */
[----:B--2---:R-:W-:-:S03]  /*ca60*/  IMAD R5, R7, 0x100, R5 ;  /* 0x0000010007057824 */ /* 0x004fc600078e0205 */
[----:B------:R-:W3:Y:S01]  /*ca70*/  LDL.LU R7, [R1+0x18c] ;  /* 0x00018c0001077983 */ /* 0x000ee20000300800 */
[----:B------:R-:W-:Y:S01]  /*ca80*/  F2FP.F16.E4M3.UNPACK_B R4, R4 ;  /* 0x00000004ff04723e */ /* 0x000fe200020006ff */
[----:B---3--:R-:W-:Y:S02]  /*ca90*/  IMAD R6, R6, 0x100, R7 ;  /* 0x0000010006067824 */ /* 0x008fe400078e0207 */
[----:B------:R-:W-:Y:S02]  /*caa0*/  IMAD R7, R9, 0x100, R8 ;  /* 0x0000010009077824 */ /* 0x000fe400078e0208 */
[----:B------:R-:W-:Y:S02]  /*cab0*/  IMAD R8, R11, 0x100, R10 ;  /* 0x000001000b087824 */ /* 0x000fe400078e020a */
[----:B------:R-:W-:Y:S02]  /*cac0*/  IMAD R11, R21, 0x100, R14 ;  /* 0x00000100150b7824 */ /* 0x000fe400078e020e */
[----:B------:R-:W-:-:S02]  /*cad0*/  IMAD R10, R20, 0x100, R15 ;  /* 0x00000100140a7824 */ /* 0x000fc400078e020f */
[----:B----4-:R-:W-:Y:S02]  /*cae0*/  IMAD R14, R17, 0x100, R16 ;  /* 0x00000100110e7824 */ /* 0x010fe400078e0210 */
[----:B------:R-:W-:Y:S01]  /*caf0*/  IMAD R15, R19, 0x100, R18 ;  /* 0x00000100130f7824 */ /* 0x000fe200078e0212 */
[----:B------:R-:W2:Y:S04]  /*cb00*/  LDL.LU.64 R16, [R1+0x220] ;  /* 0x0002200001107983 */ /* 0x000ea80000300a00 */
[----:B------:R-:W2:Y:S01]  /*cb10*/  LDL.LU.64 R18, [R1+0x228] ;  /* 0x0002280001127983 */ /* 0x000ea20000300a00 */
[----:B------:R-:W-:Y:S02]  /*cb20*/  IMAD R20, R26, 0x100, R27 ;  /* 0x000001001a147824 */ /* 0x000fe400078e021b */
[----:B------:R-:W-:-:S02]  /*cb30*/  IMAD R21, R24, 0x100, R25 ;  /* 0x0000010018157824 */ /* 0x000fc400078e0219 */
[----:B------:R-:W0:Y:S01]  /*cb40*/  LDSM.16.M88.4 R24, [R28+0x1000] ;  /* 0x001000001c18783b */ /* 0x000e220000000200 */
[----:B------:R-:W-:Y:S02]  /*cb50*/  F2FP.F16.E4M3.UNPACK_B R5, R5 ;  /* 0x00000005ff05723e */ /* 0x000fe400020006ff */
[----:B------:R-:W-:Y:S02]  /*cb60*/  F2FP.F16.E4M3.UNPACK_B R6, R6 ;  /* 0x00000006ff06723e */ /* 0x000fe400020006ff */
[----:B------:R-:W-:Y:S02]  /*cb70*/  F2FP.F16.E4M3.UNPACK_B R7, R7 ;  /* 0x00000007ff07723e */ /* 0x000fe400020006ff */
[----:B------:R-:W-:Y:S02]  /*cb80*/  F2FP.F16.E4M3.UNPACK_B R2, R2 ;  /* 0x00000002ff02723e */ /* 0x000fe400020006ff */
[----:B------:R-:W-:Y:S01]  /*cb90*/  F2FP.F16.E4M3.UNPACK_B R3, R3 ;  /* 0x00000003ff03723e */ /* 0x000fe200020006ff */
[----:B------:R-:W-:-:S02]  /*cba0*/  IMAD R9, R13, 0x100, R12 ;  /* 0x000001000d097824 */ /* 0x000fc400078e020c */
[----:B------:R-:W-:Y:S01]  /*cbb0*/  IMAD R13, R29, 0x100, R0 ;  /* 0x000001001d0d7824 */ /* 0x000fe200078e0200 */
[----:B0-----:R0:W-:Y:S01]  /*cbc0*/  STL.64 [R1+0x340], R24 ;  /* 0x0003401801007387 */ /* 0x0011e20000100a00 */
[----:B------:R-:W-:Y:S02]  /*cbd0*/  IMAD.MOV.U32 R29, RZ, RZ, R24 ;  /* 0x000000ffff1d7224 */ /* 0x000fe400078e0018 */
[----:B------:R-:W-:Y:S01]  /*cbe0*/  IMAD.MOV.U32 R0, RZ, RZ, R25 ;  /* 0x000000ffff007224 */ /* 0x000fe200078e0019 */
[----:B------:R1:W-:Y:S04]  /*cbf0*/  STL.64 [R1+0x348], R26 ;  /* 0x0003481a01007387 */ /* 0x0003e80000100a00 */
[----:B0-----:R-:W3:Y:S04]  /*cc00*/  LDL.LU.64 R24, [R1+0x80] ;  /* 0x0000800001187983 */ /* 0x001ee80000300a00 */
[----:B-1----:R-:W3:Y:S01]  /*cc10*/  LDL.LU.64 R26, [R1+0x88] ;  /* 0x00008800011a7983 */ /* 0x002ee20000300a00 */
[----:B--2---:R-:W-:-:S15]  /*cc20*/  HMMA.16816.F32 R16, R4, R2, R16 ;  /* 0x000000020410723c */ /* 0x004fde0000001810 */
[----:B------:R-:W-:-:S04]  /*cc30*/  NOP ;  /* 0x0000000000007918 */ /* 0x000fc80000000000 */
[----:B------:R-:W-:Y:S04]  /*cc40*/  STL.64 [R1+0xd0], R16 ;  /* 0x0000d01001007387 */ /* 0x000fe80000100a00 */
[----:B------:R0:W-:Y:S04]  /*cc50*/  STL.64 [R1+0xd8], R18 ;  /* 0x0000d81201007387 */ /* 0x0001e80000100a00 */
[----:B0-----:R-:W2:Y:S04]  /*cc60*/  LDL.LU.64 R18, [R1+0xe30] ;  /* 0x000e300001127983 */ /* 0x001ea80000300a00 */
[----:B------:R-:W4:Y:S04]  /*cc70*/  LDL.LU.64 R16, [R1+0xe28] ;  /* 0x000e280001107983 */ /* 0x000f280000300a00 */
[----:B------:R-:W-:Y:S04]  /*cc80*/  STL.64 [R1+0xe10], R6 ;  /* 0x000e100601007387 */ /* 0x000fe80000100a00 */
[----:B------:R0:W-:Y:S04]  /*cc90*/  STL.64 [R1+0xe08], R4 ;  /* 0x000e080401007387 */ /* 0x0001e80000100a00 */
[----:B0-----:R-:W2:Y:S04]  /*cca0*/  LDL.LU.64 R4, [R1+0x10] ;  /* 0x0000100001047983 */ /* 0x001ea80000300a00 */
[----:B------:R-:W2:Y:S01]  /*ccb0*/  LDL.LU.64 R6, [R1+0x18] ;  /* 0x0000180001067983 */ /* 0x000ea20000300a00 */
[----:B------:R-:W-:Y:S01]  /*ccc0*/  F2FP.F16.E4M3.UNPACK_B R8, R8 ;  /* 0x00000008ff08723e */ /* 0x000fe200020006ff */
[----:B------:R-:W-:Y:S01]  /*ccd0*/  IMAD R12, R23, 0x100, R22 ;  /* 0x00000100170c7824 */ /* 0x000fe200078e0216 */
[----:B------:R-:W-:-:S02]  /*cce0*/  F2FP.F16.E4M3.UNPACK_B R9, R9 ;  /* 0x00000009ff09723e */ /* 0x000fc400020006ff */
[----:B------:R-:W-:Y:S02]  /*ccf0*/  F2FP.F16.E4M3.UNPACK_B R10, R10 ;  /* 0x0000000aff0a723e */ /* 0x000fe400020006ff */
[----:B------:R-:W-:Y:S01]  /*cd00*/  F2FP.F16.E4M3.UNPACK_B R11, R11 ;  /* 0x0000000bff0b723e */ /* 0x000fe200020006ff */
[----:B--2---:R-:W-:Y:S04]  /*cd10*/  STL.64 [R1+0xe20], R6 ;  /* 0x000e200601007387 */ /* 0x004fe80000100a00 */
[----:B------:R0:W-:Y:S04]  /*cd20*/  STL.64 [R1+0xe18], R4 ;  /* 0x000e180401007387 */ /* 0x0001e80000100a00 */
[----:B0-----:R-:W2:Y:S04]  /*cd30*/  LDL.LU.64 R4, [R1+0x30] ;  /* 0x0000300001047983 */ /* 0x001ea80000300a00 */
[----:B------:R-:W2:Y:S01]  /*cd40*/  LDL.LU.64 R6, [R1+0x38] ;  /* 0x0000380001067983 */ /* 0x000ea20000300a00 */
[----:B------:R-:W-:Y:S01]  /*cd50*/  F2FP.F16.E4M3.UNPACK_B R12, R12 ;  /* 0x0000000cff0c723e */ /* 0x000fe200020006ff */
[----:B---3--:R-:W-:Y:S01]  /*cd60*/  HMMA.16816.F32 R24, R8, R2, R24 ;  /* 0x000000020818723c */ /* 0x008fe20000001818 */
[----:B------:R-:W-:-:S02]  /*cd70*/  F2FP.F16.E4M3.UNPACK_B R13, R13 ;  /* 0x0000000dff0d723e */ /* 0x000fc400020006ff */
[----:B------:R-:W-:Y:S02]  /*cd80*/  F2FP.F16.E4M3.UNPACK_B R14, R14 ;  /* 0x0000000eff0e723e */ /* 0x000fe400020006ff */
[----:B------:R-:W-:Y:S01]  /*cd90*/  F2FP.F16.E4M3.UNPACK_B R15, R15 ;  /* 0x0000000fff0f723e */ /* 0x000fe200020006ff */
[----:B----4-:R-:W-:Y:S02]  /*cda0*/  IMAD R23, R16, 0x100, R17 ;  /* 0x0000010010177824 */ /* 0x010fe400078e0211 */
[----:B------:R-:W-:-:S11]  /*cdb0*/  IMAD R22, R18, 0x100, R19 ;  /* 0x0000010012167824 */ /* 0x000fd600078e0213 */
[----:B------:R0:W-:Y:S04]  /*cdc0*/  STL.64 [R1+0x1f0], R24 ;  /* 0x0001f01801007387 */ /* 0x0001e80000100a00 */
[----:B------:R1:W-:Y:S04]  /*cdd0*/  STL.64 [R1+0x1f8], R26 ;  /* 0x0001f81a01007387 */ /* 0x0003e80000100a00 */
[----:B0-----:R-:W3:Y:S04]  /*cde0*/  LDL.LU.64 R24, [R1+0xa0] ;  /* 0x0000a00001187983 */ /* 0x001ee80000300a00 */
[----:B-1----:R-:W3:Y:S04]  /*cdf0*/  LDL.LU.64 R26, [R1+0xa8] ;  /* 0x0000a800011a7983 */ /* 0x002ee80000300a00 */
[----:B------:R-:W4:Y:S04]  /*ce00*/  LDL.LU.64 R16, [R1+0x60] ;  /* 0x0000600001107983 */ /* 0x000f280000300a00 */
[----:B------:R-:W4:Y:S01]  /*ce10*/  LDL.LU.64 R18, [R1+0x68] ;  /* 0x0000680001127983 */ /* 0x000f220000300a00 */
[----:B--2---:R-:W-:-:S15]  /*ce20*/  HMMA.16816.F32 R4, R12, R2, R4 ;  /* 0x000000020c04723c */ /* 0x004fde0000001804 */
[----:B------:R-:W-:-:S04]  /*ce30*/  NOP ;  /* 0x0000000000007918 */ /* 0x000fc80000000000 */
[----:B------:R-:W-:Y:S04]  /*ce40*/  STL.64 [R1+0x200], R4 ;  /* 0x0002000401007387 */ /* 0x000fe80000100a00 */
[----:B------:R0:W-:Y:S04]  /*ce50*/  STL.64 [R1+0x208], R6 ;  /* 0x0002080601007387 */ /* 0x0001e80000100a00 */
[----:B0-----:R-:W2:Y:S04]  /*ce60*/  LDL.LU.64 R6, [R1+0xe20] ;  /* 0x000e200001067983 */ /* 0x001ea80000300a00 */
[----:B------:R-:W2:Y:S01]  /*ce70*/  LDL.LU.64 R4, [R1+0xe18] ;  /* 0x000e180001047983 */ /* 0x000ea20000300a00 */
[----:B------:R-:W-:-:S02]  /*ce80*/  F2FP.F16.E4M3.UNPACK_B R20, R20 ;  /* 0x00000014ff14723e */ /* 0x000fc400020006ff */
[----:B------:R-:W-:Y:S02]  /*ce90*/  F2FP.F16.E4M3.UNPACK_B R21, R21 ;  /* 0x00000015ff15723e */ /* 0x000fe400020006ff */
[----:B------:R-:W-:Y:S02]  /*cea0*/  F2FP.F16.E4M3.UNPACK_B R22, R22 ;  /* 0x00000016ff16723e */ /* 0x000fe400020006ff */
[----:B------:R-:W-:-:S07]  /*ceb0*/  F2FP.F16.E4M3.UNPACK_B R23, R23 ;  /* 0x00000017ff17723e */ /* 0x000fce00020006ff */
[----:B--2---:R-:W-:-:S15]  /*cec0*/  HMMA.16816.F32 R4, R20, R2, R4 ;  /* 0x000000021404723c */ /* 0x004fde0000001804 */
[----:B------:R-:W-:-:S04]  /*ced0*/  NOP ;  /* 0x0000000000007918 */ /* 0x000fc80000000000 */
[----:B------:R-:W-:Y:S04]  /*cee0*/  STL.64 [R1+0x1e0], R4 ;  /* 0x0001e00401007387 */ /* 0x000fe80000100a00 */
[----:B------:R0:W-:Y:S04]  /*cef0*/  STL.64 [R1+0x1e8], R6 ;  /* 0x0001e80601007387 */ /* 0x0001e80000100a00 */
[----:B0-----:R-:W2:Y:S04]  /*cf00*/  LDL.LU.64 R6, [R1+0xe10] ;  /* 0x000e100001067983 */ /* 0x001ea80000300a00 */
[----:B------:R-:W3:Y:S04]  /*cf10*/  LDL.LU.64 R4, [R1+0xe08] ;  /* 0x000e080001047983 */ /* 0x000ee80000300a00 */
[----:B------:R-:W-:Y:S04]  /*cf20*/  STL.64 [R1+0xe00], R22 ;  /* 0x000e001601007387 */ /* 0x000fe80000100a00 */
[----:B------:R0:W-:Y:S04]  /*cf30*/  STL.64 [R1+0xdf8], R20 ;  /* 0x000df81401007387 */ /* 0x0001e80000100a00 */
[----:B0-----:R-:W4:Y:S04]  /*cf40*/  LDL.LU.64 R20, [R1+0x230] ;  /* 0x0002300001147983 */ /* 0x001f280000300a00 */
[----:B------:R-:W4:Y:S01]  /*cf50*/  LDL.LU.64 R22, [R1+0x238] ;  /* 0x0002380001167983 */ /* 0x000f220000300a00 */
[----:B------:R-:W-:-:S02]  /*cf60*/  F2FP.F16.E4M3.UNPACK_B R2, R29 ;  /* 0x0000001dff02723e */ /* 0x000fc400020006ff */
[----:B------:R-:W-:Y:S01]  /*cf70*/  F2FP.F16.E4M3.UNPACK_B R3, R0 ;  /* 0x00000000ff03723e */ /* 0x000fe200020006ff */
[----:B--2---:R-:W-:Y:S04]  /*cf80*/  STL.64 [R1+0xdf0], R6 ;  /* 0x000df00601007387 */ /* 0x004fe80000100a00 */
[----:B---3--:R0:W-:Y:S02]  /*cf90*/  STL.64 [R1+0xde8], R4 ;  /* 0x000de80401007387 */ /* 0x0081e40000100a00 */
[----:B----4-:R-:W-:-:S15]  /*cfa0*/  HMMA.16816.F32 R20, R4, R2, R20 ;  /* 0x000000020414723c */ /* 0x010fde0000001814 */
[----:B------:R-:W-:-:S04]  /*cfb0*/  NOP ;  /* 0x0000000000007918 */ /* 0x000fc80000000000 */
[----:B------:R-:W-:Y:S04]  /*cfc0*/  STL.64 [R1+0xf0], R20 ;  /* 0x0000f01401007387 */ /* 0x000fe80000100a00 */
[----:B------:R-:W-:Y:S04]  /*cfd0*/  STL.64 [R1+0xf8], R22 ;  /* 0x0000f81601007387 */ /* 0x000fe80000100a00 */
[----:B------:R-:W1:Y:S04]  /*cfe0*/  LDSM.16.M88.4 R20, [R28+0x2000] ;  /* 0x002000001c14783b */ /* 0x000e680000000200 */
[----:B------:R-:W-:Y:S01]  /*cff0*/  STL.64 [R1+0xde0], R10 ;  /* 0x000de00a01007387 */ /* 0x000fe20000100a00 */
[-C--:B0-----:R-:W-:Y:S03]  /*d000*/  HMMA.16816.F32 R4, R8, R2.reuse, R24 ;  /* 0x000000020804723c */ /* 0x081fe60000001818 */
[----:B-1----:R-:W-:Y:S04]  /*d010*/  STL.64 [R1+0x300], R20 ;  /* 0x0003001401007387 */ /* 0x002fe80000100a00 */
[----:B------:R-:W-:Y:S04]  /*d020*/  STL.64 [R1+0x308], R22 ;  /* 0x0003081601007387 */ /* 0x000fe80000100a00 */
[----:B------:R-:W0:Y:S04]  /*d030*/  LDSM.16.M88.4 R20, [R28+0x3000] ;  /* 0x003000001c14783b */ /* 0x000e280000000200 */
[----:B------:R1:W-:Y:S02]  /*d040*/  STL.64 [R1+0xdd8], R8 ;  /* 0x000dd80801007387 */ /* 0x0003e40000100a00 */
[----:B-1----:R-:W-:Y:S02]  /*d050*/  HMMA.16816.F32 R8, R12, R2, R16 ;  /* 0x000000020c08723c */ /* 0x002fe40000001810 */
[----:B------:R1:W-:Y:S04]  /*d060*/  STL.64 [R1+0x1b0], R4 ;  /* 0x0001b00401007387 */ /* 0x0003e80000100a00 */
[----:B------:R2:W-:Y:S04]  /*d070*/  STL.64 [R1+0x1b8], R6 ;  /* 0x0001b80601007387 */ /* 0x0005e80000100a00 */
[----:B-1----:R-:W3:Y:S04]  /*d080*/  LDL.LU.64 R4, [R1] ;  /* 0x0000000001047983 */ /* 0x002ee80000300a00 */
[----:B0-----:R-:W-:Y:S04]  /*d090*/  STL.64 [R1+0x320], R20 ;  /* 0x0003201401007387 */ /* 0x001fe80000100a00 */
[----:B------:R-:W-:Y:S04]  /*d0a0*/  STL.64 [R1+0x328], R22 ;  /* 0x0003281601007387 */ /* 0x000fe80000100a00 */
[----:B--2---:R-:W3:Y:S04]  /*d0b0*/  LDL.LU.64 R6, [R1+0x8] ;  /* 0x0000080001067983 */ /* 0x004ee80000300a00 */
[----:B------:R0:W-:Y:S04]  /*d0c0*/  STL.64 [R1+0x1d0], R8 ;  /* 0x0001d00801007387 */ /* 0x0001e80000100a00 */
[----:B------:R1:W-:Y:S04]  /*d0d0*/  STL.64 [R1+0x1d8], R10 ;  /* 0x0001d80a01007387 */ /* 0x0003e80000100a00 */
[----:B------:R-:W2:Y:S04]  /*d0e0*/  LDSM.16.M88.4 R20, [R28+0x4000] ;  /* 0x004000001c14783b */ /* 0x000ea80000000200 */
[----:B0-----:R-:W4:Y:S04]  /*d0f0*/  LDL.LU.64 R8, [R1+0x250] ;  /* 0x0002500001087983 */ /* 0x001f280000300a00 */
[----:B-1----:R-:W4:Y:S04]  /*d100*/  LDL.LU.64 R10, [R1+0x258] ;  /* 0x00025800010a7983 */ /* 0x002f280000300a00 */
[----:B------:R-:W-:Y:S04]  /*d110*/  STL.64 [R1+0xdd0], R14 ;  /* 0x000dd00e01007387 */ /* 0x000fe80000100a00 */
[----:B------:R0:W-:Y:S04]  /*d120*/  STL.64 [R1+0xdc8], R12 ;  /* 0x000dc80c01007387 */ /* 0x0001e80000100a00 */
[----:B0-----:R-:W2:Y:S04]  /*d130*/  LDL.LU.64 R12, [R1+0x170] ;  /* 0x00017000010c7983 */ /* 0x001ea80000300a00 */
[----:B------:R-:W2:Y:S04]  /*d140*/  LDL.LU.64 R14, [R1+0x178] ;  /* 0x00017800010e7983 */ /* 0x000ea80000300a00 */
[----:B------:R-:W2:Y:S04]  /*d150*/  LDL.LU.64 R24, [R1+0x90] ;  /* 0x0000900001187983 */ /* 0x000ea80000300a00 */
[----:B------:R-:W2:Y:S04]  /*d160*/  LDL.LU.64 R26, [R1+0x98] ;  /* 0x00009800011a7983 */ /* 0x000ea80000300a00 */
[----:B------:R-:W2:Y:S04]  /*d170*/  LDL.LU.64 R16, [R1+0x110] ;  /* 0x0001100001107983 */ /* 0x000ea80000300a00 */
[----:B------:R-:W2:Y:S04]  /*d180*/  LDL.LU.64 R18, [R1+0x118] ;  /* 0x0001180001127983 */ /* 0x000ea80000300a00 */
[----:B--2---:R-:W-:Y:S04]  /*d190*/  STL.64 [R1+0xda0], R18 ;  /* 0x000da01201007387 */ /* 0x004fe80000100a00 */
[----:B------:R0:W-:Y:S04]  /*d1a0*/  STL.64 [R1+0xd98], R16 ;  /* 0x000d981001007387 */ /* 0x0001e80000100a00 */
[----:B0-----:R-:W2:Y:S04]  /*d1b0*/  LDL.LU.64 R16, [R1+0x150] ;  /* 0x0001500001107983 */ /* 0x001ea80000300a00 */
[----:B------:R-:W2:Y:S01]  /*d1c0*/  LDL.LU.64 R18, [R1+0x158] ;  /* 0x0001580001127983 */ /* 0x000ea20000300a00 */
[----:B------:R-:W-:-:S02]  /*d1d0*/  IMAD.MOV.U32 R29, RZ, RZ, R20 ;  /* 0x000000ffff1d7224 */ /* 0x000fc400078e0014 */
[----:B------:R-:W-:Y:S01]  /*d1e0*/  IMAD.MOV.U32 R0, RZ, RZ, R21 ;  /* 0x000000ffff007224 */ /* 0x000fe200078e0015 */
[----:B--2---:R-:W-:Y:S04]  /*d1f0*/  STL.64 [R1+0xdb0], R18 ;  /* 0x000db01201007387 */ /* 0x004fe80000100a00 */
[----:B------:R0:W-:Y:S04]  /*d200*/  STL.64 [R1+0xda8], R16 ;  /* 0x000da81001007387 */ /* 0x0001e80000100a00 */
[----:B0-----:R-:W2:Y:S04]  /*d210*/  LDL.LU.64 R16, [R1+0x290] ;  /* 0x0002900001107983 */ /* 0x001ea80000300a00 */
[----:B------:R-:W2:Y:S04]  /*d220*/  LDL.LU.64 R18, [R1+0x298] ;  /* 0x0002980001127983 */ /* 0x000ea80000300a00 */
[----:B------:R-:W-:Y:S04]  /*d230*/  STL.64 [R1+0x330], R20 ;  /* 0x0003301401007387 */ /* 0x000fe80000100a00 */
[----:B------:R0:W-:Y:S04]  /*d240*/  STL.64 [R1+0x338], R22 ;  /* 0x0003381601007387 */ /* 0x0001e80000100a00 */
[----:B0-----:R-:W3:Y:S04]  /*d250*/  LDL.LU.64 R22, [R1+0xe00] ;  /* 0x000e000001167983 */ /* 0x001ee80000300a00 */
[----:B------:R-:W3:Y:S02]  /*d260*/  LDL.LU.64 R20, [R1+0xdf8] ;  /* 0x000df80001147983 */ /* 0x000ee40000300a00 */
[----:B---3--:R-:W-:-:S15]  /*d270*/  HMMA.16816.F32 R4, R20, R2, R4 ;  /* 0x000000021404723c */ /* 0x008fde0000001804 */
[----:B------:R-:W-:-:S04]  /*d280*/  NOP ;  /* 0x0000000000007918 */ /* 0x000fc80000000000 */
[----:B------:R-:W-:Y:S04]  /*d290*/  STL.64 [R1+0x1c0], R4 ;  /* 0x0001c00401007387 */ /* 0x000fe80000100a00 */
[----:B------:R0:W-:Y:S04]  /*d2a0*/  STL.64 [R1+0x1c8], R6 ;  /* 0x0001c80601007387 */ /* 0x0001e80000100a00 */
[----:B0-----:R-:W4:Y:S04]  /*d2b0*/  LDL.LU.64 R6, [R1+0xdf0] ;  /* 0x000df00001067983 */ /* 0x001f280000300a00 */
[----:B------:R-:W4:Y:S04]  /*d2c0*/  LDL.LU.64 R4, [R1+0xde8] ;  /* 0x000de80001047983 */ /* 0x000f280000300a00 */
[----:B------:R-:W3:Y:S04]  /*d2d0*/  LDL R2, [R1+0x300] ;  /* 0x0003000001027983 */ /* 0x000ee80000100800 */
[----:B------:R-:W2:Y:S01]  /*d2e0*/  LDL R3, [R1+0x304] ;  /* 0x0003040001037983 */ /* 0x000ea20000100800 */
[----:B---3--:R-:W-:-:S02]  /*d2f0*/  F2FP.F16.E4M3.UNPACK_B R2, R2 ;  /* 0x00000002ff02723e */ /* 0x008fc400020006ff */
[----:B--2---:R-:W-:-:S07]  /*d300*/  F2FP.F16.E4M3.UNPACK_B R3, R3 ;  /* 0x00000003ff03723e */ /* 0x004fce00020006ff */
[----:B----4-:R-:W-:-:S15]  /*d310*/  HMMA.16816.F32 R8, R4, R2, R8 ;  /* 0x000000020408723c */ /* 0x010fde0000001808 */
[----:B------:R-:W-:-:S04]  /*d320*/  NOP ;  /* 0x0000000000007918 */ /* 0x000fc80000000000 */
[----:B------:R-:W-:Y:S04]  /*d330*/  STL.64 [R1+0xe0], R8 ;  /* 0x0000e00801007387 */ /* 0x000fe80000100a00 */
[----:B------:R0:W-:Y:S04]  /*d340*/  STL.64 [R1+0xe8], R10 ;  /* 0x0000e80a01007387 */ /* 0x0001e80000100a00 */
[----:B0-----:R-:W2:Y:S04]  /*d350*/  LDL.LU.64 R10, [R1+0xde0] ;  /* 0x000de000010a7983 */ /* 0x001ea80000300a00 */
[----:B------:R-:W2:Y:S02]  /*d360*/  LDL.LU.64 R8, [R1+0xdd8] ;  /* 0x000dd80001087983 */ /* 0x000ea40000300a00 */
[----:B--2---:R-:W-:-:S15]  /*d370*/  HMMA.16816.F32 R12, R8, R2, R12 ;  /* 0x00000002080c723c */ /* 0x004fde000000180c */
        /* <DEDUP_REMOVED lines=11> */
[----:B--2---:R-:W-:Y:S02]  /*d430*/  HMMA.16816.F32 R24, R20, R2, R24 ;  /* 0x000000021418723c */ /* 0x004fe40000001818 */
[----:B------:R-:W2:Y:S04]  /*d440*/  LDL R2, [R1+0x320] ;  /* 0x0003200001027983 */ /* 0x000ea80000100800 */
[----:B------:R-:W3:-:S13]  /*d450*/  LDL R3, [R1+0x324] ;  /* 0x0003240001037983 */ /* 0x000eda0000100800 */
[----:B------:R0:W-:Y:S04]  /*d460*/  STL.64 [R1+0x180], R24 ;  /* 0x0001801801007387 */ /* 0x0001e80000100a00 */
[----:B------:R1:W-:Y:S04]  /*d470*/  STL.64 [R1+0x188], R26 ;  /* 0x0001881a01007387 */ /* 0x0003e80000100a00 */
[----:B0-----:R-:W4:Y:S04]  /*d480*/  LDL.LU.64 R24, [R1+0x350] ;  /* 0x0003500001187983 */ /* 0x001f280000300a00 */
[----:B-1----:R-:W4:Y:S01]  /*d490*/  LDL.LU.64 R26, [R1+0x358] ;  /* 0x00035800011a7983 */ /* 0x002f220000300a00 */
[----:B--2---:R-:W-:-:S02]  /*d4a0*/  F2FP.F16.E4M3.UNPACK_B R2, R2 ;  /* 0x00000002ff02723e */ /* 0x004fc400020006ff */
[----:B---3--:R-:W-:-:S07]  /*d4b0*/  F2FP.F16.E4M3.UNPACK_B R3, R3 ;  /* 0x00000003ff03723e */ /* 0x008fce00020006ff */
[----:B------:R-:W-:-:S15]  /*d4c0*/  HMMA.16816.F32 R16, R4, R2, R16 ;  /* 0x000000020410723c */ /* 0x000fde0000001810 */
        /* <DEDUP_REMOVED lines=16> */
[----:B------:R-:W2:Y:S04]  /*d5d0*/  LDL.LU.64 R16, [R1+0xd88] ;  /* 0x000d880001107983 */ /* 0x000ea80000300a00 */
[----:B------:R-:W-:Y:S04]  /*d5e0*/  STL.64 [R1+0xd80], R14 ;  /* 0x000d800e01007387 */ /* 0x000fe80000100a00 */
[----:B------:R0:W-:Y:S04]  /*d5f0*/  STL.64 [R1+0xd78], R12 ;  /* 0x000d780c01007387 */ /* 0x0001e80000100a00 */
[----:B0-----:R-:W3:Y:S04]  /*d600*/  LDL.LU.64 R12, [R1+0x240] ;  /* 0x00024000010c7983 */ /* 0x001ee80000300a00 */
[----:B------:R-:W3:Y:S01]  /*d610*/  LDL.LU.64 R14, [R1+0x248] ;  /* 0x00024800010e7983 */ /* 0x000ee20000300a00 */
[----:B--2---:R-:W-:Y:S01]  /*d620*/  HMMA.16816.F32 R16, R20, R2, R16 ;  /* 0x000000021410723c */ /* 0x004fe20000001810 */
[----:B------:R-:W-:-:S02]  /*d630*/  F2FP.F16.E4M3.UNPACK_B R2, R29 ;  /* 0x0000001dff02723e */ /* 0x000fc400020006ff */
[----:B------:R-:W-:-:S07]  /*d640*/  F2FP.F16.E4M3.UNPACK_B R3, R0 ;  /* 0x00000000ff03723e */ /* 0x000fce00020006ff */
[-C--:B----4-:R-:W-:Y:S08]  /*d650*/  HMMA.16816.F32 R24, R4, R2.reuse, R24 ;  /* 0x000000020418723c */ /* 0x090ff00000001818 */
[-C--:B---3--:R-:W-:Y:S01]  /*d660*/  HMMA.16816.F32 R12, R8, R2.reuse, R12 ;  /* 0x00000002080c723c */ /* 0x088fe2000000180c */
[----:B------:R0:W-:Y:S04]  /*d670*/  STL.64 [R1+0x140], R16 ;  /* 0x0001401001007387 */ /* 0x0001e80000100a00 */
[----:B------:R1:W-:Y:S04]  /*d680*/  STL.64 [R1+0x148], R18 ;  /* 0x0001481201007387 */ /* 0x0003e80000100a00 */
[----:B0-----:R-:W2:Y:S04]  /*d690*/  LDL.LU.64 R16, [R1+0x50] ;  /* 0x0000500001107983 */ /* 0x001ea80000300a00 */
[----:B-1----:R-:W2:Y:S04]  /*d6a0*/  LDL.LU.64 R18, [R1+0x58] ;  /* 0x0000580001127983 */ /* 0x002ea80000300a00 */
[----:B------:R-:W-:Y:S04]  /*d6b0*/  STL.64 [R1+0xce0], R26 ;  /* 0x000ce01a01007387 */ /* 0x000fe80000100a00 */
[----:B------:R0:W-:Y:S04]  /*d6c0*/  STL.64 [R1+0xcd8], R24 ;  /* 0x000cd81801007387 */ /* 0x0001e80000100a00 */
[----:B0-----:R-:W3:Y:S04]  /*d6d0*/  LDL.LU.64 R24, [R1+0x360] ;  /* 0x0003600001187983 */ /* 0x001ee80000300a00 */
[----:B------:R-:W3:Y:S04]  /*d6e0*/  LDL.LU.64 R26, [R1+0x368] ;  /* 0x00036800011a7983 */ /* 0x000ee80000300a00 */
[----:B------:R-:W-:Y:S04]  /*d6f0*/  STL.64 [R1+0x100], R12 ;  /* 0x0001000c01007387 */ /* 0x000fe80000100a00 */
[----:B------:R0:W-:Y:S04]  /*d700*/  STL.64 [R1+0x108], R14 ;  /* 0x0001080e01007387 */ /* 0x0001e80000100a00 */
[----:B0-----:R-:W4:Y:S04]  /*d710*/  LDL.LU.64 R14, [R1+0xd80] ;  /* 0x000d8000010e7983 */ /* 0x001f280000300a00 */
[----:B------:R-:W2:Y:S04]  /*d720*/  LDL.LU.64 R12, [R1+0xd78] ;  /* 0x000d7800010c7983 */ /* 0x000ea80000300a00 */
[----:B------:R-:W-:Y:S04]  /*d730*/  STL.64 [R1+0xd58], R10 ;  /* 0x000d580a01007387 */ /* 0x000fe80000100a00 */
[----:B------:R0:W-:Y:S04]  /*d740*/  STL.64 [R1+0xd50], R8 ;  /* 0x000d500801007387 */ /* 0x0001e80000100a00 */
[----:B0-----:R-:W3:Y:S04]  /*d750*/  LDL.LU.64 R8, [R1+0x120] ;  /* 0x0001200001087983 */ /* 0x001ee80000300a00 */
[----:B------:R-:W3:Y:S04]  /*d760*/  LDL.LU.64 R10, [R1+0x128] ;  /* 0x00012800010a7983 */ /* 0x000ee80000300a00 */
[----:B----4-:R-:W-:Y:S04]  /*d770*/  STL.64 [R1+0xd38], R14 ;  /* 0x000d380e01007387 */ /* 0x010fe80000100a00 */
[----:B--2---:R-:W-:Y:S01]  /*d780*/  STL.64 [R1+0xd30], R12 ;  /* 0x000d300c01007387 */ /* 0x004fe20000100a00 */
[----:B---3--:R-:W-:-:S15]  /*d790*/  HMMA.16816.F32 R8, R12, R2, R8 ;  /* 0x000000020c08723c */ /* 0x008fde0000001808 */
[----:B------:R-:W-:-:S04]  /*d7a0*/  NOP ;  /* 0x0000000000007918 */ /* 0x000fc80000000000 */
[----:B------:R-:W-:Y:S04]  /*d7b0*/  STL.64 [R1+0x120], R8 ;  /* 0x0001200801007387 */ /* 0x000fe80000100a00 */
[----:B------:R0:W-:Y:S02]  /*d7c0*/  STL.64 [R1+0x128], R10 ;  /* 0x0001280a01007387 */ /* 0x0001e40000100a00 */
[----:B0-----:R-:W-:Y:S02]  /*d7d0*/  HMMA.16816.F32 R8, R20, R2, R16 ;  /* 0x000000021408723c */ /* 0x001fe40000001810 */
[----:B------:R-:W-:Y:S04]  /*d7e0*/  STL.64 [R1+0xd18], R22 ;  /* 0x000d181601007387 */ /* 0x000fe80000100a00 */
[----:B------:R-:W-:-:S13]  /*d7f0*/  STL.64 [R1+0xd10], R20 ;  /* 0x000d101401007387 */ /* 0x000fda0000100a00 */
[----:B------:R-:W-:Y:S04]  /*d800*/  STL.64 [R1+0x110], R8 ;  /* 0x0001100801007387 */ /* 0x000fe80000100a00 */
[----:B------:R-:W-:Y:S04]  /*d810*/  STL.64 [R1+0x118], R10 ;  /* 0x0001180a01007387 */ /* 0x000fe80000100a00 */
[----:B------:R-:W0:Y:S02]  /*d820*/  LDSM.16.M88.4 R8, [R28+0x5000] ;  /* 0x005000001c08783b */ /* 0x000e240000000200 */
[----:B0-----:R-:W-:-:S02]  /*d830*/  IMAD.MOV.U32 R2, RZ, RZ, R8 ;  /* 0x000000ffff027224 */ /* 0x001fc400078e0008 */
[----:B------:R-:W-:-:S03]  /*d840*/  IMAD.MOV.U32 R0, RZ, RZ, R9 ;  /* 0x000000ffff007224 */ /* 0x000fc600078e0009 */
[----:B------:R-:W-:Y:S02]  /*d850*/  F2FP.F16.E4M3.UNPACK_B R18, R2 ;  /* 0x00000002ff12723e */ /* 0x000fe400020006ff */
[----:B------:R-:W-:-:S07]  /*d860*/  F2FP.F16.E4M3.UNPACK_B R19, R0 ;  /* 0x00000000ff13723e */ /* 0x000fce00020006ff */
[----:B------:R-:W-:Y:S01]  /*d870*/  HMMA.16816.F32 R12, R4, R18, R24 ;  /* 0x00000012040c723c */ /* 0x000fe20000001818 */
[----:B------:R0:W-:Y:S04]  /*d880*/  STL.64 [R1+0x2d0], R8 ;  /* 0x0002d00801007387 */ /* 0x0001e80000100a00 */
[----:B------:R1:W-:Y:S04]  /*d890*/  STL.64 [R1+0x2d8], R10 ;  /* 0x0002d80a01007387 */ /* 0x0003e80000100a00 */
[----:B------:R-:W-:Y:S04]  /*d8a0*/  STL.64 [R1+0xd70], R18 ;  /* 0x000d701201007387 */ /* 0x000fe80000100a00 */
[----:B0-----:R-:W2:Y:S04]  /*d8b0*/  LDL.LU.64 R8, [R1+0x370] ;  /* 0x0003700001087983 */ /* 0x001ea80000300a00 */
[----:B------:R-:W0:Y:S04]  /*d8c0*/  LDSM.16.M88.4 R16, [R28+0x6000] ;  /* 0x006000001c10783b */ /* 0x000e280000000200 */
[----:B------:R-:W-:Y:S04]  /*d8d0*/  STL.64 [R1+0xa0], R12 ;  /* 0x0000a00c01007387 */ /* 0x000fe80000100a00 */
[----:B------:R-:W-:Y:S04]  /*d8e0*/  STL.64 [R1+0xa8], R14 ;  /* 0x0000a80e01007387 */ /* 0x000fe80000100a00 */
[----:B-1----:R-:W3:Y:S04]  /*d8f0*/  LDL.LU.64 R10, [R1+0x378] ;  /* 0x00037800010a7983 */ /* 0x002ee80000300a00 */
[----:B---3--:R-:W-:Y:S04]  /*d900*/  STL.64 [R1+0xd68], R10 ;  /* 0x000d680a01007387 */ /* 0x008fe80000100a00 */
[----:B--2---:R1:W-:Y:S04]  /*d910*/  STL.64 [R1+0xd60], R8 ;  /* 0x000d600801007387 */ /* 0x0043e80000100a00 */
[----:B-1----:R-:W2:Y:S04]  /*d920*/  LDL.LU.64 R8, [R1+0x380] ;  /* 0x0003800001087983 */ /* 0x002ea80000300a00 */
[----:B------:R-:W2:Y:S04]  /*d930*/  LDL.LU.64 R10, [R1+0x388] ;  /* 0x00038800010a7983 */ /* 0x000ea80000300a00 */
[----:B------:R-:W3:Y:S04]  /*d940*/  LDL.LU.64 R24, [R1+0x2b0] ;  /* 0x0002b00001187983 */ /* 0x000ee80000300a00 */
[----:B------:R-:W4:Y:S04]  /*d950*/  LDL.LU.64 R26, [R1+0x2b8] ;  /* 0x0002b800011a7983 */ /* 0x000f280000300a00 */
[----:B----4-:R-:W-:Y:S04]  /*d960*/  STL.64 [R1+0xd48], R26 ;  /* 0x000d481a01007387 */ /* 0x010fe80000100a00 */
[----:B---3--:R1:W-:Y:S04]  /*d970*/  STL.64 [R1+0xd40], R24 ;  /* 0x000d401801007387 */ /* 0x0083e80000100a00 */
[----:B-1----:R-:W3:Y:S04]  /*d980*/  LDL.LU.64 R24, [R1+0x2c0] ;  /* 0x0002c00001187983 */ /* 0x002ee80000300a00 */
[----:B------:R-:W3:Y:S04]  /*d990*/  LDL.LU.64 R26, [R1+0x2c8] ;  /* 0x0002c800011a7983 */ /* 0x000ee80000300a00 */
[----:B------:R-:W4:Y:S04]  /*d9a0*/  LDL.LU.64 R12, [R1+0x2a0] ;  /* 0x0002a000010c7983 */ /* 0x000f280000300a00 */
[----:B------:R-:W4:Y:S04]  /*d9b0*/  LDL.LU.64 R14, [R1+0x2a8] ;  /* 0x0002a800010e7983 */ /* 0x000f280000300a00 */
[----:B------:R-:W2:Y:S04]  /*d9c0*/  LDL.LU.64 R20, [R1+0x270] ;  /* 0x0002700001147983 */ /* 0x000ea80000300a00 */
[----:B------:R-:W2:Y:S01]  /*d9d0*/  LDL.LU.64 R22, [R1+0x278] ;  /* 0x0002780001167983 */ /* 0x000ea20000300a00 */
[----:B0-----:R-:W-:-:S02]  /*d9e0*/  IMAD.MOV.U32 R2, RZ, RZ, R16 ;  /* 0x000000ffff027224 */ /* 0x001fc400078e0010 */
[----:B------:R-:W-:Y:S01]  /*d9f0*/  IMAD.MOV.U32 R0, RZ, RZ, R17 ;  /* 0x000000ffff007224 */ /* 0x000fe200078e0011 */
[----:B--2---:R-:W-:Y:S04]  /*da00*/  STL.64 [R1+0xd28], R22 ;  /* 0x000d281601007387 */ /* 0x004fe80000100a00 */
[----:B------:R0:W-:Y:S04]  /*da10*/  STL.64 [R1+0xd20], R20 ;  /* 0x000d201401007387 */ /* 0x0001e80000100a00 */
[----:B0-----:R-:W2:Y:S04]  /*da20*/  LDL.LU.64 R20, [R1+0x280] ;  /* 0x0002800001147983 */ /* 0x001ea80000300a00 */
[----:B------:R-:W2:Y:S04]  /*da30*/  LDL.LU.64 R22, [R1+0x288] ;  /* 0x0002880001167983 */ /* 0x000ea80000300a00 */
[----:B------:R0:W-:Y:S02]  /*da40*/  STL.64 [R1+0x2f0], R16 ;  /* 0x0002f01001007387 */ /* 0x0001e40000100a00 */
[----:B0-----:R-:W-:-:S02]  /*da50*/  F2FP.F16.E4M3.UNPACK_B R16, R2 ;  /* 0x00000002ff10723e */ /* 0x001fc400020006ff */
[----:B------:R-:W-:-:S07]  /*da60*/  F2FP.F16.E4M3.UNPACK_B R17, R0 ;  /* 0x00000000ff11723e */ /* 0x000fce00020006ff */
[----:B------:R-:W-:Y:S01]  /*da70*/  HMMA.16816.F32 R8, R4, R16, R8 ;  /* 0x000000100408723c */ /* 0x000fe20000001808 */
[----:B------:R0:W-:Y:S04]  /*da80*/  STL.64 [R1+0x2f8], R18 ;  /* 0x0002f81201007387 */ /* 0x0001e80000100a00 */
[----:B0-----:R-:W3:-:S14]  /*da90*/  LDL.LU.64 R18, [R1+0xd70] ;  /* 0x000d700001127983 */ /* 0x001edc0000300a00 */
[----:B------:R-:W-:Y:S04]  /*daa0*/  STL.64 [R1+0xb0], R8 ;  /* 0x0000b00801007387 */ /* 0x000fe80000100a00 */
[----:B------:R-:W-:Y:S04]  /*dab0*/  STL.64 [R1+0xb8], R10 ;  /* 0x0000b80a01007387 */ /* 0x000fe80000100a00 */
[----:B------:R-:W0:Y:S04]  /*dac0*/  LDSM.16.M88.4 R8, [R28+0x7000] ;  /* 0x007000001c08783b */ /* 0x000e280000000200 */
[----:B0-----:R-:W-:Y:S01]  /*dad0*/  STL.64 [R1+0x2e0], R8 ;  /* 0x0002e00801007387 */ /* 0x001fe20000100a00 */
[----:B------:R-:W-:-:S02]  /*dae0*/  IMAD.MOV.U32 R2, RZ, RZ, R8 ;  /* 0x000000ffff027224 */ /* 0x000fc400078e0008 */
[----:B------:R-:W-:Y:S01]  /*daf0*/  IMAD.MOV.U32 R0, RZ, RZ, R9 ;  /* 0x000000ffff007224 */ /* 0x000fe200078e0009 */
[----:B------:R0:W-:Y:S04]  /*db00*/  STL.64 [R1+0x2e8], R10 ;  /* 0x0002e80a01007387 */ /* 0x0001e80000100a00 */
[----:B0-----:R-:W2:Y:S04]  /*db10*/  LDL.LU.64 R10, [R1+0xd68] ;  /* 0x000d6800010a7983 */ /* 0x001ea80000300a00 */
[----:B------:R-:W2:Y:S01]  /*db20*/  LDL.LU.64 R8, [R1+0xd60] ;  /* 0x000d600001087983 */ /* 0x000ea20000300a00 */
[----:B------:R-:W-:-:S02]  /*db30*/  F2FP.F16.E4M3.UNPACK_B R2, R2 ;  /* 0x00000002ff02723e */ /* 0x000fc400020006ff */
[----:B------:R-:W-:-:S07]  /*db40*/  F2FP.F16.E4M3.UNPACK_B R3, R0 ;  /* 0x00000000ff03723e */ /* 0x000fce00020006ff */
[----:B--2---:R-:W-:Y:S01]  /*db50*/  HMMA.16816.F32 R4, R4, R2, R8 ;  /* 0x000000020404723c */ /* 0x004fe20000001808 */
[----:B------:R-:W3:Y:S04]  /*db60*/  LDL.LU.64 R10, [R1+0xd58] ;  /* 0x000d5800010a7983 */ /* 0x000ee80000300a00 */
[----:B------:R-:W3:-:S14]  /*db70*/  LDL.LU.64 R8, [R1+0xd50] ;  /* 0x000d500001087983 */ /* 0x000edc0000300a00 */
[----:B------:R0:W-:Y:S04]  /*db80*/  STL.64 [R1+0x50], R4 ;  /* 0x0000500401007387 */ /* 0x0001e80000100a00 */
[----:B------:R1:W-:Y:S04]  /*db90*/  STL.64 [R1+0x58], R6 ;  /* 0x0000580601007387 */ /* 0x0003e80000100a00 */
[----:B0-----:R-:W2:Y:S04]  /*dba0*/  LDL.LU.64 R4, [R1+0x260] ;  /* 0x0002600001047983 */ /* 0x001ea80000300a00 */
[----:B-1----:R-:W2:Y:S01]  /*dbb0*/  LDL.LU.64 R6, [R1+0x268] ;  /* 0x0002680001067983 */ /* 0x002ea20000300a00 */
[----:B---3--:R-:W-:-:S15]  /*dbc0*/  HMMA.16816.F32 R24, R8, R18, R24 ;  /* 0x000000120818723c */ /* 0x008fde0000001818 */
[----:B------:R-:W-:-:S04]  /*dbd0*/  NOP ;  /* 0x0000000000007918 */ /* 0x000fc80000000000 */
[----:B------:R-:W-:Y:S04]  /*dbe0*/  STL.64 [R1+0x90], R24 ;  /* 0x0000901801007387 */ /* 0x000fe80000100a00 */
[----:B------:R0:W-:Y:S04]  /*dbf0*/  STL.64 [R1+0x98], R26 ;  /* 0x0000981a01007387 */ /* 0x0001e80000100a00 */
[----:B0-----:R-:W3:Y:S04]  /*dc00*/  LDL.LU.64 R26, [R1+0xd48] ;  /* 0x000d4800011a7983 */ /* 0x001ee80000300a00 */
[----:B------:R-:W3:Y:S02]  /*dc10*/  LDL.LU.64 R24, [R1+0xd40] ;  /* 0x000d400001187983 */ /* 0x000ee40000300a00 */
[C---:B---3--:R-:W-:Y:S08]  /*dc20*/  HMMA.16816.F32 R24, R8.reuse, R16, R24 ;  /* 0x000000100818723c */ /* 0x048ff00000001818 */
[----:B----4-:R-:W-:Y:S11]  /*dc30*/  HMMA.16816.F32 R8, R8, R2, R12 ;  /* 0x000000020808723c */ /* 0x010ff6000000180c */
[----:B------:R0:W-:Y:S04]  /*dc40*/  STL.64 [R1+0x80], R24 ;  /* 0x0000801801007387 */ /* 0x0001e80000100a00 */
[----:B------:R1:W-:Y:S04]  /*dc50*/  STL.64 [R1+0x88], R26 ;  /* 0x0000881a01007387 */ /* 0x0003e80000100a00 */
[----:B0-----:R-:W3:Y:S04]  /*dc60*/  LDL.LU.64 R24, [R1+0x160] ;  /* 0x0001600001187983 */ /* 0x001ee80000300a00 */
[----:B-1----:R-:W3:Y:S04]  /*dc70*/  LDL.LU.64 R26, [R1+0x168] ;  /* 0x00016800011a7983 */ /* 0x002ee80000300a00 */
[----:B------:R-:W4:Y:S04]  /*dc80*/  LDL.LU.64 R14, [R1+0xd38] ;  /* 0x000d3800010e7983 */ /* 0x000f280000300a00 */
[----:B------:R-:W4:Y:S04]  /*dc90*/  LDL.LU.64 R12, [R1+0xd30] ;  /* 0x000d3000010c7983 */ /* 0x000f280000300a00 */
[----:B------:R0:W-:Y:S04]  /*dca0*/  STL.64 [R1+0x40], R8 ;  /* 0x0000400801007387 */ /* 0x0001e80000100a00 */
[----:B------:R1:W-:Y:S04]  /*dcb0*/  STL.64 [R1+0x48], R10 ;  /* 0x0000480a01007387 */ /* 0x0003e80000100a00 */
[----:B0-----:R-:W2:Y:S04]  /*dcc0*/  LDL.LU.64 R8, [R1+0x210] ;  /* 0x0002100001087983 */ /* 0x001ea80000300a00 */
[----:B-1----:R-:W2:Y:S01]  /*dcd0*/  LDL.LU.64 R10, [R1+0x218] ;  /* 0x00021800010a7983 */ /* 0x002ea20000300a00 */
[----:B----4-:R-:W-:-:S15]  /*dce0*/  HMMA.16816.F32 R20, R12, R18, R20 ;  /* 0x000000120c14723c */ /* 0x010fde0000001814 */
[----:B------:R-:W-:-:S04]  /*dcf0*/  NOP ;  /* 0x0000000000007918 */ /* 0x000fc80000000000 */
[----:B------:R-:W-:Y:S04]  /*dd00*/  STL.64 [R1+0x70], R20 ;  /* 0x0000701401007387 */ /* 0x000fe80000100a00 */
[----:B------:R0:W-:Y:S04]  /*dd10*/  STL.64 [R1+0x78], R22 ;  /* 0x0000781601007387 */ /* 0x0001e80000100a00 */
[----:B0-----:R-:W4:Y:S04]  /*dd20*/  LDL.LU.64 R22, [R1+0xd28] ;  /* 0x000d280001167983 */ /* 0x001f280000300a00 */
[----:B------:R-:W4:Y:S01]  /*dd30*/  LDL.LU.64 R20, [R1+0xd20] ;  /* 0x000d200001147983 */ /* 0x000f220000300a00 */
[C---:B--2---:R-:W-:Y:S08]  /*dd40*/  HMMA.16816.F32 R4, R12.reuse, R2, R4 ;  /* 0x000000020c04723c */ /* 0x044ff00000001804 */
[----:B----4-:R-:W-:-:S15]  /*dd50*/  HMMA.16816.F32 R20, R12, R16, R20 ;  /* 0x000000100c14723c */ /* 0x010fde0000001814 */
[----:B------:R-:W-:-:S04]  /*dd60*/  NOP ;  /* 0x0000000000007918 */ /* 0x000fc80000000000 */
[----:B------:R-:W-:Y:S04]  /*dd70*/  STL.64 [R1+0x60], R20 ;  /* 0x0000601401007387 */ /* 0x000fe80000100a00 */
[----:B------:R0:W-:Y:S04]  /*dd80*/  STL.64 [R1+0x68], R22 ;  /* 0x0000681601007387 */ /* 0x0001e80000100a00 */
[----:B0-----:R-:W2:Y:S04]  /*dd90*/  LDL.LU.64 R22, [R1+0xd18] ;  /* 0x000d180001167983 */ /* 0x001ea80000300a00 */
[----:B------:R-:W2:Y:S04]  /*dda0*/  LDL.LU.64 R20, [R1+0xd10] ;  /* 0x000d100001147983 */ /* 0x000ea80000300a00 */
[----:B------:R0:W-:Y:S04]  /*ddb0*/  STL.64 [R1+0x30], R4 ;  /* 0x0000300401007387 */ /* 0x0001e80000100a00 */
[----:B------:R-:W4:Y:S04]  /*ddc0*/  LDL.LU R14, [R1+0x39c] ;  /* 0x00039c00010e7983 */ /* 0x000f280000300800 */
[----:B------:R-:W4:Y:S01]  /*ddd0*/  LDL.LU R15, [R1+0x398] ;  /* 0x00039800010f7983 */ /* 0x000f220000300800 */
[----:B------:R-:W-:-:S02]  /*dde0*/  IMAD.MOV.U32 R0, RZ, RZ, R7 ;  /* 0x000000ffff007224 */ /* 0x000fc400078e0007 */
[----:B------:R-:W-:Y:S01]  /*ddf0*/  IMAD.MOV.U32 R29, RZ, RZ, R6 ;  /* 0x000000ffff1d7224 */ /* 0x000fe200078e0006 */
[----:B----4-:R2:W-:Y:S04]  /*de00*/  STL.64 [R1+0xd08], R14 ;  /* 0x000d080e01007387 */ /* 0x0105e80000100a00 */
[----:B0-----:R-:W4:Y:S04]  /*de10*/  LDL.LU R4, [R1+0x3a4] ;  /* 0x0003a40001047983 */ /* 0x001f280000300800 */
[----:B------:R-:W4:Y:S01]  /*de20*/  LDL.LU R5, [R1+0x3a0] ;  /* 0x0003a00001057983 */ /* 0x000f220000300800 */
[C---:B--2---:R-:W-:Y:S03]  /*de30*/  HMMA.16816.F32 R12, R20.reuse, R18, R8 ;  /* 0x00000012140c723c */ /* 0x044fe60000001808 */
[----:B------:R-:W2:Y:S04]  /*de40*/  LDL.LU R6, [R1+0x3ac] ;  /* 0x0003ac0001067983 */ /* 0x000ea80000300800 */
[----:B------:R-:W2:Y:S01]  /*de50*/  LDL.LU R28, [R1+0x3a8] ;  /* 0x0003a800011c7983 */ /* 0x000ea20000300800 */
[C---:B---3--:R-:W-:Y:S03]  /*de60*/  HMMA.16816.F32 R8, R20.reuse, R16, R24 ;  /* 0x000000101408723c */ /* 0x048fe60000001818 */
[----:B------:R-:W-:Y:S04]  /*de70*/  STL [R1+0xcac], R0 ;  /* 0x000cac0001007387 */ /* 0x000fe80000100800 */
[----:B------:R-:W-:Y:S04]  /*de80*/  STL [R1+0xca8], R29 ;  /* 0x000ca81d01007387 */ /* 0x000fe80000100800 */
[----:B------:R0:W-:Y:S04]  /*de90*/  STL.64 [R1+0x20], R12 ;  /* 0x0000200c01007387 */ /* 0x0001e80000100a00 */
[----:B------:R1:W-:Y:S04]  /*dea0*/  STL.64 [R1+0x28], R14 ;  /* 0x0000280e01007387 */ /* 0x0003e80000100a00 */
[----:B0-----:R-:W3:Y:S04]  /*deb0*/  LDL.LU.64 R12, [R1+0x130] ;  /* 0x00013000010c7983 */ /* 0x001ee80000300a00 */
[----:B-1----:R-:W3:Y:S04]  /*dec0*/  LDL.LU.64 R14, [R1+0x138] ;  /* 0x00013800010e7983 */ /* 0x002ee80000300a00 */
[----:B------:R-:W-:Y:S04]  /*ded0*/  STL.64 [R1+0x10], R8 ;  /* 0x0000100801007387 */ /* 0x000fe80000100a00 */
[----:B------:R0:W-:Y:S04]  /*dee0*/  STL.64 [R1+0x18], R10 ;  /* 0x0000180a01007387 */ /* 0x0001e80000100a00 */
[----:B0-----:R-:W2:Y:S04]  /*def0*/  LDL.LU R11, [R1+0x3b4] ;  /* 0x0003b400010b7983 */ /* 0x001ea80000300800 */
[----:B------:R-:W2:Y:S04]  /*df00*/  LDL.LU R7, [R1+0x3b0] ;  /* 0x0003b00001077983 */ /* 0x000ea80000300800 */
[----:B------:R-:W2:Y:S04]  /*df10*/  LDL.LU R9, [R1+0x304] ;  /* 0x0003040001097983 */ /* 0x000ea80000300800 */
[----:B------:R-:W2:Y:S04]  /*df20*/  LDL.LU R10, [R1+0x320] ;  /* 0x00032000010a7983 */ /* 0x000ea80000300800 */
[----:B------:R-:W2:Y:S04]  /*df30*/  LDL.LU R24, [R1+0xe0] ;  /* 0x0000e00001187983 */ /* 0x000ea80000300800 */
[----:B------:R-:W2:Y:S04]  /*df40*/  LDL.LU R25, [R1+0xe4] ;  /* 0x0000e40001197983 */ /* 0x000ea80000300800 */
[----:B------:R-:W2:Y:S04]  /*df50*/  LDL.LU R26, [R1+0xe8] ;  /* 0x0000e800011a7983 */ /* 0x000ea80000300800 */
[----:B------:R-:W2:Y:S04]  /*df60*/  LDL.LU R27, [R1+0xec] ;  /* 0x0000ec00011b7983 */ /* 0x000ea80000300800 */
[----:B------:R-:W3:Y:S04]  /*df70*/  LDL.LU R18, [R1+0x310] ;  /* 0x0003100001127983 */ /* 0x000ee80000300800 */
[----:B------:R-:W3:Y:S04]  /*df80*/  LDL.LU R19, [R1+0x314] ;  /* 0x0003140001137983 */ /* 0x000ee80000300800 */
[----:B------:R-:W3:Y:S04]  /*df90*/  LDL.LU R29, [R1+0x340] ;  /* 0x00034000011d7983 */ /* 0x000ee80000300800 */
[----:B------:R-:W3:Y:S04]  /*dfa0*/  LDL.LU R0, [R1+0x344] ;  /* 0x0003440001007983 */ /* 0x000ee80000300800 */
[----:B------:R-:W3:Y:S04]  /*dfb0*/  LDL.LU R8, [R1+0x300] ;  /* 0x0003000001087983 */ /* 0x000ee80000300800 */
[----:B--2---:R-:W-:Y:S04]  /*dfc0*/  STL.64 [R1+0xcf0], R26 ;  /* 0x000cf01a01007387 */ /* 0x004fe80000100a00 */
[----:B------:R0:W-:Y:S04]  /*dfd0*/  STL.64 [R1+0xce8], R24 ;  /* 0x000ce81801007387 */ /* 0x0001e80000100a00 */
[----:B0-----:R-:W2:Y:S04]  /*dfe0*/  LDL.LU R24, [R1+0xf0] ;  /* 0x0000f00001187983 */ /* 0x001ea80000300800 */
[----:B------:R-:W2:Y:S04]  /*dff0*/  LDL.LU R25, [R1+0xf4] ;  /* 0x0000f40001197983 */ /* 0x000ea80000300800 */
[----:B------:R-:W2:Y:S04]  /*e000*/  LDL.LU R26, [R1+0xf8] ;  /* 0x0000f800011a7983 */ /* 0x000ea80000300800 */
[----:B------:R-:W2:Y:S01]  /*e010*/  LDL.LU R27, [R1+0xfc] ;  /* 0x0000fc00011b7983 */ /* 0x000ea20000300800 */
[----:B---3--:R-:W-:Y:S03]  /*e020*/  HMMA.16816.F32 R20, R20, R2, R12 ;  /* 0x000000021414723c */ /* 0x008fe6000000180c */
[----:B--2---:R-:W-:Y:S04]  /*e030*/  STL.64 [R1+0xd00], R26 ;  /* 0x000d001a01007387 */ /* 0x004fe80000100a00 */
[----:B------:R0:W-:Y:S04]  /*e040*/  STL.64 [R1+0xcf8], R24 ;  /* 0x000cf81801007387 */ /* 0x0001e80000100a00 */
[----:B0-----:R-:W2:Y:S04]  /*e050*/  LDL.LU R24, [R1+0xd0] ;  /* 0x0000d00001187983 */ /* 0x001ea80000300800 */
[----:B------:R-:W2:Y:S04]  /*e060*/  LDL.LU R25, [R1+0xd4] ;  /* 0x0000d40001197983 */ /* 0x000ea80000300800 */
[----:B------:R-:W2:Y:S04]  /*e070*/  LDL.LU R26, [R1+0xd8] ;  /* 0x0000d800011a7983 */ /* 0x000ea80000300800 */
[----:B------:R-:W2:Y:S04]  /*e080*/  LDL.LU R27, [R1+0xdc] ;  /* 0x0000dc00011b7983 */ /* 0x000ea80000300800 */
[----:B------:R-:W3:Y:S01]  /*e090*/  LDL.LU.64 R14, [R1+0xd08] ;  /* 0x000d0800010e7983 */ /* 0x000ee20000300a00 */
[----:B----4-:R-:W-:-:S03]  /*e0a0*/  IMAD R13, R5, 0x100, R4 ;  /* 0x00000100050d7824 */ /* 0x010fc600078e0204 */
[----:B------:R0:W-:Y:S02]  /*e0b0*/  STL.64 [R1], R20 ;  /* 0x0000001401007387 */ /* 0x0001e40000100a00 */
[----:B------:R-:W-:Y:S02]  /*e0c0*/  F2FP.F16.E4M3.UNPACK_B R13, R13 ;  /* 0x0000000dff0d723e */ /* 0x000fe400020006ff */
[----:B0-----:R-:W-:Y:S02]  /*e0d0*/  F2FP.F16.E4M3.UNPACK_B R20, R18.H1 ;  /* 0x00000012ff14723e */ /* 0x001fe400030006ff */
[----:B------:R-:W-:Y:S01]  /*e0e0*/  F2FP.F16.E4M3.UNPACK_B R21, R19.H1 ;  /* 0x00000013ff15723e */ /* 0x000fe200030006ff */
[----:B------:R-:W-:Y:S04]  /*e0f0*/  STL.64 [R1+0x8], R22 ;  /* 0x0000081601007387 */ /* 0x000fe80000100a00 */
[----:B------:R-:W4:Y:S01]  /*e100*/  LDL.LU R4, [R1+0x324] ;  /* 0x0003240001047983 */ /* 0x000f220000300800 */
[----:B---3--:R-:W-:-:S02]  /*e110*/  IMAD R12, R15, 0x100, R14 ;  /* 0x000001000f0c7824 */ /* 0x008fc400078e020e */
[----:B------:R-:W-:Y:S02]  /*e120*/  IMAD R14, R28, 0x100, R6 ;  /* 0x000001001c0e7824 */ /* 0x000fe400078e0206 */
[----:B------:R-:W-:Y:S01]  /*e130*/  IMAD R15, R7, 0x100, R11 ;  /* 0x00000100070f7824 */ /* 0x000fe200078e020b */
[----:B------:R-:W-:Y:S01]  /*e140*/  F2FP.F16.E4M3.UNPACK_B R12, R12 ;  /* 0x0000000cff0c723e */ /* 0x000fe200020006ff */
[----:B------:R-:W3:Y:S01]  /*e150*/  LDL.LU R28, [R1+0x330] ;  /* 0x00033000011c7983 */ /* 0x000ee20000300800 */
[----:B------:R-:W-:Y:S02]  /*e160*/  F2FP.F16.E4M3.UNPACK_B R14, R14 ;  /* 0x0000000eff0e723e */ /* 0x000fe400020006ff */
[----:B------:R-:W-:Y:S01]  /*e170*/  F2FP.F16.E4M3.UNPACK_B R15, R15 ;  /* 0x0000000fff0f723e */ /* 0x000fe200020006ff */
[----:B------:R-:W3:Y:S04]  /*e180*/  LDL.LU R5, [R1+0x334] ;  /* 0x0003340001057983 */ /* 0x000ee80000300800 */
[----:B------:R-:W3:Y:S02]  /*e190*/  LDL.LU R6, [R1+0x2d0] ;  /* 0x0002d00001067983 */ /* 0x000ee40000300800 */
[----:B--2---:R-:W-:Y:S02]  /*e1a0*/  HMMA.16816.F32 R24, R12, R20, R24 ;  /* 0x000000140c18723c */ /* 0x004fe40000001818 */
[----:B------:R-:W2:Y:S04]  /*e1b0*/  LDL.LU R7, [R1+0x2d4] ;  /* 0x0002d40001077983 */ /* 0x000ea80000300800 */
[----:B------:R-:W2:-:S13]  /*e1c0*/  LDL.LU R11, [R1+0x2f0] ;  /* 0x0002f000010b7983 */ /* 0x000e9a0000300800 */
[----:B------:R-:W-:Y:S04]  /*e1d0*/  STL.64 [R1+0xd0], R24 ;  /* 0x0000d01801007387 */ /* 0x000fe80000100a00 */
[----:B------:R0:W-:Y:S04]  /*e1e0*/  STL.64 [R1+0xd8], R26 ;  /* 0x0000d81a01007387 */ /* 0x0001e80000100a00 */
[----:B0-----:R-:W2:Y:S04]  /*e1f0*/  LDL.LU.64 R26, [R1+0xd00] ;  /* 0x000d0000011a7983 */ /* 0x001ea80000300a00 */
[----:B------:R-:W2:Y:S01]  /*e200*/  LDL.LU.64 R24, [R1+0xcf8] ;  /* 0x000cf80001187983 */ /* 0x000ea20000300a00 */
[----:B------:R-:W-:-:S02]  /*e210*/  F2FP.F16.E4M3.UNPACK_B R18, R29.H1 ;  /* 0x0000001dff12723e */ /* 0x000fc400030006ff */
[----:B------:R-:W-:Y:S01]  /*e220*/  F2FP.F16.E4M3.UNPACK_B R19, R0.H1 ;  /* 0x00000000ff13723e */ /* 0x000fe200030006ff */
[----:B------:R0:W-:Y:S04]  /*e230*/  STL [R1+0xcb4], R20 ;  /* 0x000cb41401007387 */ /* 0x0001e80000100800 */
[----:B------:R1:W-:Y:S04]  /*e240*/  STL [R1+0xcb0], R21 ;  /* 0x000cb01501007387 */ /* 0x0003e80000100800 */
[----:B0-----:R-:W3:Y:S04]  /*e250*/  LDL.LU R20, [R1+0xa0] ;  /* 0x0000a00001147983 */ /* 0x001ee80000300800 */
[----:B-1----:R-:W3:Y:S04]  /*e260*/  LDL.LU R21, [R1+0xa4] ;  /* 0x0000a40001157983 */ /* 0x002ee80000300800 */
[----:B------:R-:W3:Y:S04]  /*e270*/  LDL.LU R22, [R1+0xa8] ;  /* 0x0000a80001167983 */ /* 0x000ee80000300800 */
[----:B------:R-:W3:Y:S01]  /*e280*/  LDL.LU R23, [R1+0xac] ;  /* 0x0000ac0001177983 */ /* 0x000ee20000300800 */
[----:B--2---:R-:W-:-:S15]  /*e290*/  HMMA.16816.F32 R24, R12, R18, R24 ;  /* 0x000000120c18723c */ /* 0x004fde0000001818 */
[----:B------:R-:W-:-:S04]  /*e2a0*/  NOP ;  /* 0x0000000000007918 */ /* 0x000fc80000000000 */
[----:B------:R-:W-:Y:S04]  /*e2b0*/  STL.64 [R1+0xf0], R24 ;  /* 0x0000f01801007387 */ /* 0x000fe80000100a00 */
[----:B------:R0:W-:Y:S04]  /*e2c0*/  STL.64 [R1+0xf8], R26 ;  /* 0x0000f81a01007387 */ /* 0x0001e80000100a00 */
[----:B0-----:R-:W2:Y:S04]  /*e2d0*/  LDL.LU.64 R26, [R1+0xcf0] ;  /* 0x000cf000011a7983 */ /* 0x001ea80000300a00 */
[----:B------:R-:W2:Y:S01]  /*e2e0*/  LDL.LU.64 R24, [R1+0xce8] ;  /* 0x000ce80001187983 */ /* 0x000ea20000300a00 */
[----:B------:R-:W-:-:S02]  /*e2f0*/  F2FP.F16.E4M3.UNPACK_B R16, R8.H1 ;  /* 0x00000008ff10723e */ /* 0x000fc400030006ff */
[----:B------:R-:W-:-:S07]  /*e300*/  F2FP.F16.E4M3.UNPACK_B R17, R9.H1 ;  /* 0x00000009ff11723e */ /* 0x000fce00030006ff */
        /* <DEDUP_REMOVED lines=8> */
[----:B0-----:R-:W2:Y:S04]  /*e390*/  LDL.LU R16, [R1+0xc0] ;  /* 0x0000c00001107983 */ /* 0x001ea80000300800 */
[----:B------:R-:W2:Y:S04]  /*e3a0*/  LDL.LU R17, [R1+0xc4] ;  /* 0x0000c40001117983 */ /* 0x000ea80000300800 */
[----:B------:R-:W2:Y:S04]  /*e3b0*/  LDL.LU R18, [R1+0xc8] ;  /* 0x0000c80001127983 */ /* 0x000ea80000300800 */
[----:B------:R-:W2:Y:S01]  /*e3c0*/  LDL.LU R19, [R1+0xcc] ;  /* 0x0000cc0001137983 */ /* 0x000ea20000300800 */
[----:B------:R-:W-:-:S02]  /*e3d0*/  F2FP.F16.E4M3.UNPACK_B R2, R10.H1 ;  /* 0x0000000aff02723e */ /* 0x000fc400030006ff */
[----:B----4-:R-:W-:Y:S02]  /*e3e0*/  F2FP.F16.E4M3.UNPACK_B R3, R4.H1 ;  /* 0x00000004ff03723e */ /* 0x010fe400030006ff */
[----:B---3--:R-:W-:Y:S02]  /*e3f0*/  F2FP.F16.E4M3.UNPACK_B R4, R28.H1 ;  /* 0x0000001cff04723e */ /* 0x008fe400030006ff */
[----:B------:R-:W-:Y:S02]  /*e400*/  F2FP.F16.E4M3.UNPACK_B R5, R5.H1 ;  /* 0x00000005ff05723e */ /* 0x000fe400030006ff */
[----:B------:R-:W-:Y:S02]  /*e410*/  F2FP.F16.E4M3.UNPACK_B R6, R6.H1 ;  /* 0x00000006ff06723e */ /* 0x000fe400030006ff */
[----:B------:R-:W-:Y:S01]  /*e420*/  F2FP.F16.E4M3.UNPACK_B R7, R7.H1 ;  /* 0x00000007ff07723e */ /* 0x000fe200030006ff */
[----:B--2---:R-:W-:-:S15]  /*e430*/  HMMA.16816.F32 R16, R12, R2, R16 ;  /* 0x000000020c10723c */ /* 0x004fde0000001810 */
[----:B------:R-:W-:-:S04]  /*e440*/  NOP ;  /* 0x0000000000007918 */ /* 0x000fc80000000000 */
[----:B------:R-:W-:Y:S01]  /*e450*/  STL.64 [R1+0xc0], R16 ;  /* 0x0000c01001007387 */ /* 0x000fe20000100a00 */
[----:B------:R-:W-:-:S03]  /*e460*/  IMAD.MOV.U32 R28, RZ, RZ, R19 ;  /* 0x000000ffff1c7224 */ /* 0x000fc600078e0013 */
[----:B------:R0:W-:Y:S02]  /*e470*/  STL [R1+0xc8], R18 ;  /* 0x0000c81201007387 */ /* 0x0001e40000100800 */
[----:B0-----:R-:W-:-:S15]  /*e480*/  HMMA.16816.F32 R16, R12, R4, R24 ;  /* 0x000000040c10723c */ /* 0x001fde0000001818 */
        /* <DEDUP_REMOVED lines=8> */
[----:B------:R-:W2:Y:S04]  /*e510*/  LDL.LU R24, [R1+0x3e4] ;  /* 0x0003e40001187983 */ /* 0x000ea80000300800 */
[----:B------:R-:W2:Y:S04]  /*e520*/  LDL.LU R25, [R1+0x3e0] ;  /* 0x0003e00001197983 */ /* 0x000ea80000300800 */
[----:B------:R-:W3:Y:S04]  /*e530*/  LDL.LU R26, [R1+0x3ec] ;  /* 0x0003ec00011a7983 */ /* 0x000ee80000300800 */
[----:B------:R-:W3:Y:S04]  /*e540*/  LDL.LU R27, [R1+0x3e8] ;  /* 0x0003e800011b7983 */ /* 0x000ee80000300800 */
[----:B---3--:R-:W-:Y:S04]  /*e550*/  STL.64 [R1+0xc40], R26 ;  /* 0x000c401a01007387 */ /* 0x008fe80000100a00 */
[----:B--2---:R0:W-:Y:S04]  /*e560*/  STL.64 [R1+0xc38], R24 ;  /* 0x000c381801007387 */ /* 0x0041e80000100a00 */
[----:B0-----:R-:W2:Y:S04]  /*e570*/  LDL.LU R24, [R1+0x80] ;  /* 0x0000800001187983 */ /* 0x001ea80000300800 */
[----:B------:R-:W2:Y:S04]  /*e580*/  LDL.LU R25, [R1+0x84] ;  /* 0x0000840001197983 */ /* 0x000ea80000300800 */
[----:B------:R-:W3:Y:S04]  /*e590*/  LDL.LU R26, [R1+0x88] ;  /* 0x00008800011a7983 */ /* 0x000ee80000300800 */
[----:B------:R-:W3:Y:S04]  /*e5a0*/  LDL.LU R27, [R1+0x8c] ;  /* 0x00008c00011b7983 */ /* 0x000ee80000300800 */
[----:B------:R-:W4:Y:S04]  /*e5b0*/  LDL.LU R4, [R1+0x150] ;  /* 0x0001500001047983 */ /* 0x000f280000300800 */
[----:B------:R-:W4:Y:S04]  /*e5c0*/  LDL.LU R5, [R1+0x154] ;  /* 0x0001540001057983 */ /* 0x000f280000300800 */
[----:B------:R-:W2:Y:S04]  /*e5d0*/  LDL.LU R6, [R1+0x158] ;  /* 0x0001580001067983 */ /* 0x000ea80000300800 */
[----:B------:R-:W2:Y:S01]  /*e5e0*/  LDL.LU R7, [R1+0x15c] ;  /* 0x00015c0001077983 */ /* 0x000ea20000300800 */
[----:B------:R-:W-:-:S03]  /*e5f0*/  F2FP.F16.E4M3.UNPACK_B R8, R11.H1 ;  /* 0x0000000bff08723e */ /* 0x000fc600030006ff */
[----:B--2---:R-:W-:Y:S04]  /*e600*/  STL.64 [R1+0xc80], R6 ;  /* 0x000c800601007387 */ /* 0x004fe80000100a00 */
[----:B----4-:R0:W-:Y:S04]  /*e610*/  STL.64 [R1+0xc78], R4 ;  /* 0x000c780401007387 */ /* 0x0101e80000100a00 */
[----:B0-----:R-:W2:Y:S04]  /*e620*/  LDL.LU R4, [R1+0x190] ;  /* 0x0001900001047983 */ /* 0x001ea80000300800 */
[----:B------:R-:W2:Y:S04]  /*e630*/  LDL.LU R5, [R1+0x194] ;  /* 0x0001940001057983 */ /* 0x000ea80000300800 */
[----:B------:R-:W4:Y:S04]  /*e640*/  LDL.LU R6, [R1+0x198] ;  /* 0x0001980001067983 */ /* 0x000f280000300800 */
[----:B------:R-:W4:Y:S04]  /*e650*/  LDL.LU R7, [R1+0x19c] ;  /* 0x00019c0001077983 */ /* 0x000f280000300800 */
[----:B------:R-:W2:Y:S04]  /*e660*/  LDL.LU R11, [R1+0x2e4] ;  /* 0x0002e400010b7983 */ /* 0x000ea80000300800 */
        /* <DEDUP_REMOVED lines=16> */
[----:B---3--:R-:W-:-:S03]  /*e770*/  F2FP.F16.E4M3.UNPACK_B R9, R9.H1 ;  /* 0x00000009ff09723e */ /* 0x008fc600030006ff */
[----:B--2---:R-:W-:Y:S04]  /*e780*/  STL.64 [R1+0xcd0], R18 ;  /* 0x000cd01201007387 */ /* 0x004fe80000100a00 */
[----:B------:R0:W-:Y:S04]  /*e790*/  STL.64 [R1+0xcc8], R16 ;  /* 0x000cc81001007387 */ /* 0x0001e80000100a00 */
[----:B0-----:R-:W2:Y:S04]  /*e7a0*/  LDL.LU R16, [R1+0xb0] ;  /* 0x0000b00001107983 */ /* 0x001ea80000300800 */
[----:B------:R-:W2:Y:S04]  /*e7b0*/  LDL.LU R17, [R1+0xb4] ;  /* 0x0000b40001117983 */ /* 0x000ea80000300800 */
[----:B------:R-:W2:Y:S04]  /*e7c0*/  LDL.LU R18, [R1+0xb8] ;  /* 0x0000b80001127983 */ /* 0x000ea80000300800 */
[----:B------:R-:W2:Y:S04]  /*e7d0*/  LDL.LU R19, [R1+0xbc] ;  /* 0x0000bc0001137983 */ /* 0x000ea80000300800 */
[----:B----4-:R-:W-:Y:S04]  /*e7e0*/  STL.64 [R1+0xc90], R6 ;  /* 0x000c900601007387 */ /* 0x010fe80000100a00 */
[----:B------:R0:W-:Y:S04]  /*e7f0*/  STL.64 [R1+0xc88], R4 ;  /* 0x000c880401007387 */ /* 0x0001e80000100a00 */
[----:B0-----:R-:W3:Y:S04]  /*e800*/  LDL.LU R4, [R1+0x1b0] ;  /* 0x0001b00001047983 */ /* 0x001ee80000300800 */
[----:B------:R-:W3:Y:S04]  /*e810*/  LDL.LU R5, [R1+0x1b4] ;  /* 0x0001b40001057983 */ /* 0x000ee80000300800 */
[----:B------:R-:W3:Y:S04]  /*e820*/  LDL.LU R6, [R1+0x1b8] ;  /* 0x0001b80001067983 */ /* 0x000ee80000300800 */
[----:B------:R-:W3:Y:S04]  /*e830*/  LDL.LU R7, [R1+0x1bc] ;  /* 0x0001bc0001077983 */ /* 0x000ee80000300800 */
[----:B------:R-:W-:Y:S04]  /*e840*/  STL.64 [R1+0xc50], R26 ;  /* 0x000c501a01007387 */ /* 0x000fe80000100a00 */
[----:B------:R0:W-:Y:S04]  /*e850*/  STL.64 [R1+0xc48], R24 ;  /* 0x000c481801007387 */ /* 0x0001e80000100a00 */
[----:B0-----:R-:W4:Y:S04]  /*e860*/  LDL.LU R24, [R1+0x90] ;  /* 0x0000900001187983 */ /* 0x001f280000300800 */
[----:B------:R-:W4:Y:S04]  /*e870*/  LDL.LU R25, [R1+0x94] ;  /* 0x0000940001197983 */ /* 0x000f280000300800 */
[----:B------:R-:W3:Y:S04]  /*e880*/  LDL.LU R26, [R1+0x98] ;  /* 0x00009800011a7983 */ /* 0x000ee80000300800 */
[----:B------:R-:W3:Y:S01]  /*e890*/  LDL.LU R27, [R1+0x9c] ;  /* 0x00009c00011b7983 */ /* 0x000ee20000300800 */
[----:B--2---:R-:W-:Y:S03]  /*e8a0*/  HMMA.16816.F32 R16, R12, R8, R16 ;  /* 0x000000080c10723c */ /* 0x004fe60000001810 */
[----:B---3--:R-:W-:Y:S04]  /*e8b0*/  STL.64 [R1+0xc60], R26 ;  /* 0x000c601a01007387 */ /* 0x008fe80000100a00 */
[----:B----4-:R0:W-:Y:S04]  /*e8c0*/  STL.64 [R1+0xc58], R24 ;  /* 0x000c581801007387 */ /* 0x0101e80000100a00 */
[----:B0-----:R-:W2:Y:S04]  /*e8d0*/  LDL.LU R24, [R1+0x100] ;  /* 0x0001000001187983 */ /* 0x001ea80000300800 */
[----:B------:R-:W2:Y:S04]  /*e8e0*/  LDL.LU R25, [R1+0x104] ;  /* 0x0001040001197983 */ /* 0x000ea80000300800 */
[----:B------:R-:W2:Y:S04]  /*e8f0*/  LDL.LU R26, [R1+0x108] ;  /* 0x00010800011a7983 */ /* 0x000ea80000300800 */
[----:B------:R-:W2:Y:S04]  /*e900*/  LDL.LU R27, [R1+0x10c] ;  /* 0x00010c00011b7983 */ /* 0x000ea80000300800 */
[----:B------:R-:W3:Y:S04]  /*e910*/  LDL.LU R22, [R1+0x3f4] ;  /* 0x0003f40001167983 */ /* 0x000ee80000300800 */
[----:B------:R-:W3:Y:S04]  /*e920*/  LDL.LU R23, [R1+0x3f0] ;  /* 0x0003f00001177983 */ /* 0x000ee80000300800 */
[----:B------:R-:W-:Y:S04]  /*e930*/  STL.64 [R1+0x2c0], R16 ;  /* 0x0002c01001007387 */ /* 0x000fe80000100a00 */
[----:B------:R0:W-:Y:S04]  /*e940*/  STL.64 [R1+0x2c8], R18 ;  /* 0x0002c81201007387 */ /* 0x0001e80000100a00 */
[----:B0-----:R-:W4:Y:S04]  /*e950*/  LDL.LU.64 R18, [R1+0xcd0] ;  /* 0x000cd00001127983 */ /* 0x001f280000300a00 */
[----:B------:R-:W4:Y:S01]  /*e960*/  LDL.LU.64 R16, [R1+0xcc8] ;  /* 0x000cc80001107983 */ /* 0x000f220000300a00 */
[----:B------:R-:W-:-:S02]  /*e970*/  F2FP.F16.E4M3.UNPACK_B R10, R10.H1 ;  /* 0x0000000aff0a723e */ /* 0x000fc400030006ff */
[----:B------:R-:W-:-:S07]  /*e980*/  F2FP.F16.E4M3.UNPACK_B R11, R11.H1 ;  /* 0x0000000bff0b723e */ /* 0x000fce00030006ff */
[----:B----4-:R-:W-:Y:S01]  /*e990*/  HMMA.16816.F32 R12, R12, R10, R16 ;  /* 0x0000000a0c0c723c */ /* 0x010fe20000001810 */
[----:B------:R-:W4:Y:S04]  /*e9a0*/  LDL.LU.64 R18, [R1+0xcc0] ;  /* 0x000cc00001127983 */ /* 0x000f280000300a00 */
[----:B------:R-:W4:-:S14]  /*e9b0*/  LDL.LU.64 R16, [R1+0xcb8] ;  /* 0x000cb80001107983 */ /* 0x000f1c0000300a00 */
[----:B------:R0:W-:Y:S04]  /*e9c0*/  STL.64 [R1+0xa0], R12 ;  /* 0x0000a00c01007387 */ /* 0x0001e80000100a00 */
[----:B------:R1:W-:Y:S04]  /*e9d0*/  STL.64 [R1+0xa8], R14 ;  /* 0x0000a80e01007387 */ /* 0x0003e80000100a00 */
[----:B0-----:R-:W2:Y:S04]  /*e9e0*/  LDL.LU R12, [R1+0x3b8] ;  /* 0x0003b800010c7983 */ /* 0x001ea80000300800 */
[----:B------:R-:W3:Y:S04]  /*e9f0*/  LDL.LU R13, [R1+0x3c0] ;  /* 0x0003c000010d7983 */ /* 0x000ee80000300800 */
[----:B-1----:R-:W4:Y:S04]  /*ea00*/  LDL.LU R14, [R1+0x3c8] ;  /* 0x0003c800010e7983 */ /* 0x002f280000300800 */
[----:B------:R-:W4:Y:S01]  /*ea10*/  LDL.LU R15, [R1+0x3d0] ;  /* 0x0003d000010f7983 */ /* 0x000f220000300800 */
[----:B--2---:R-:W-:-:S03]  /*ea20*/  IMAD R12, R12, 0x100, R20 ;  /* 0x000001000c0c7824 */ /* 0x004fc600078e0214 */
[----:B------:R-:W2:Y:S01]  /*ea30*/  LDL.LU R20, [R1+0xcb4] ;  /* 0x000cb40001147983 */ /* 0x000ea20000300800 */
[----:B---3--:R-:W-:-:S03]  /*ea40*/  IMAD R13, R13, 0x100, R21 ;  /* 0x000001000d0d7824 */ /* 0x008fc600078e0215 */
[----:B------:R-:W2:Y:S01]  /*ea50*/  LDL.LU R21, [R1+0xcb0] ;  /* 0x000cb00001157983 */ /* 0x000ea20000300800 */
[----:B----4-:R-:W-:Y:S02]  /*ea60*/  IMAD R14, R14, 0x100, R0 ;  /* 0x000001000e0e7824 */ /* 0x010fe400078e0200 */
[----:B------:R-:W-:Y:S01]  /*ea70*/  IMAD R15, R15, 0x100, R29 ;  /* 0x000001000f0f7824 */ /* 0x000fe200078e021d */
[----:B------:R-:W-:Y:S01]  /*ea80*/  F2FP.F16.E4M3.UNPACK_B R12, R12 ;  /* 0x0000000cff0c723e */ /* 0x000fe200020006ff */
[----:B------:R-:W3:Y:S01]  /*ea90*/  LDL.LU R0, [R1+0xcac] ;  /* 0x000cac0001007983 */ /* 0x000ee20000300800 */
[----:B------:R-:W-:Y:S02]  /*eaa0*/  F2FP.F16.E4M3.UNPACK_B R13, R13 ;  /* 0x0000000dff0d723e */ /* 0x000fe400020006ff */
[----:B------:R-:W-:Y:S01]  /*eab0*/  F2FP.F16.E4M3.UNPACK_B R14, R14 ;  /* 0x0000000eff0e723e */ /* 0x000fe200020006ff */
[----:B------:R-:W4:Y:S01]  /*eac0*/  LDL.LU R29, [R1+0xca8] ;  /* 0x000ca800011d7983 */ /* 0x000f220000300800 */
[----:B------:R-:W-:-:S07]  /*ead0*/  F2FP.F16.E4M3.UNPACK_B R15, R15 ;  /* 0x0000000fff0f723e */ /* 0x000fce00020006ff */
[----:B--2---:R-:W-:-:S15]  /*eae0*/  HMMA.16816.F32 R16, R12, R20, R16 ;  /* 0x000000140c10723c */ /* 0x004fde0000001810 */
[----:B------:R-:W-:-:S04]  /*eaf0*/  NOP ;  /* 0x0000000000007918 */ /* 0x000fc80000000000 */
[----:B------:R-:W-:Y:S04]  /*eb00*/  STL.64 [R1+0x2b0], R16 ;  /* 0x0002b01001007387 */ /* 0x000fe80000100a00 */
[----:B------:R0:W-:Y:S04]  /*eb10*/  STL.64 [R1+0x2b8], R18 ;  /* 0x0002b81201007387 */ /* 0x0001e80000100a00 */
[----:B0-----:R-:W2:Y:S04]  /*eb20*/  LDL.LU.64 R18, [R1+0xca0] ;  /* 0x000ca00001127983 */ /* 0x001ea80000300a00 */
[----:B------:R-:W3:Y:S01]  /*eb30*/  LDL.LU.64 R16, [R1+0xc98] ;  /* 0x000c980001107983 */ /* 0x000ee20000300a00 */
[----:B--2---:R-:W-:-:S15]  /*eb40*/  HMMA.16816.F32 R4, R12, R18, R4 ;  /* 0x000000120c04723c */ /* 0x004fde0000001804 */
[----:B------:R-:W-:-:S04]  /*eb50*/  NOP ;  /* 0x0000000000007918 */ /* 0x000fc80000000000 */
        /* <DEDUP_REMOVED lines=8> */
[----:B0-----:R-:W2:Y:S04]  /*ebe0*/  LDL.LU.64 R6, [R1+0xc80] ;  /* 0x000c800001067983 */ /* 0x001ea80000300a00 */
[----:B------:R-:W2:Y:S04]  /*ebf0*/  LDL.LU.64 R4, [R1+0xc78] ;  /* 0x000c780001047983 */ /* 0x000ea80000300a00 */
[----:B------:R0:W-:Y:S04]  /*ec00*/  STL.64 [R1+0xc30], R18 ;  /* 0x000c301201007387 */ /* 0x0001e80000100a00 */
[----:B0-----:R-:W3:Y:S04]  /*ec10*/  LDL.LU R18, [R1+0x3dc] ;  /* 0x0003dc0001127983 */ /* 0x001ee80000300800 */
[----:B------:R-:W3:Y:S04]  /*ec20*/  LDL.LU R19, [R1+0x3d8] ;  /* 0x0003d80001137983 */ /* 0x000ee80000300800 */
[----:B------:R-:W-:Y:S01]  /*ec30*/  STL.64 [R1+0xc28], R16 ;  /* 0x000c281001007387 */ /* 0x000fe20000100a00 */
        /* <DEDUP_REMOVED lines=20> */
[----:B0-----:R-:W3:Y:S04]  /*ed80*/  LDL.LU R4, [R1+0x40] ;  /* 0x0000400001047983 */ /* 0x001ee80000300800 */
[----:B------:R-:W3:Y:S04]  /*ed90*/  LDL.LU R5, [R1+0x44] ;  /* 0x0000440001057983 */ /* 0x000ee80000300800 */
[----:B------:R-:W3:Y:S04]  /*eda0*/  LDL.LU R6, [R1+0x48] ;  /* 0x0000480001067983 */ /* 0x000ee80000300800 */
[----:B------:R-:W3:Y:S01]  /*edb0*/  LDL.LU R7, [R1+0x4c] ;  /* 0x00004c0001077983 */ /* 0x000ee20000300800 */
[----:B--2---:R-:W-:-:S15]  /*edc0*/  HMMA.16816.F32 R24, R12, R8, R24 ;  /* 0x000000080c18723c */ /* 0x004fde0000001818 */
[----:B------:R-:W-:-:S04]  /*edd0*/  NOP ;  /* 0x0000000000007918 */ /* 0x000fc80000000000 */
[----:B------:R-:W-:Y:S01]  /*ede0*/  STL.64 [R1+0x260], R24 ;  /* 0x0002601801007387 */ /* 0x000fe20000100a00 */
[----:B---3--:R-:W-:Y:S03]  /*edf0*/  HMMA.16816.F32 R4, R12, R10, R4 ;  /* 0x0000000a0c04723c */ /* 0x008fe60000001804 */
[----:B------:R0:W-:Y:S04]  /*ee00*/  STL.64 [R1+0x268], R26 ;  /* 0x0002681a01007387 */ /* 0x0001e80000100a00 */
[----:B0-----:R-:W2:Y:S04]  /*ee10*/  LDL.LU.64 R26, [R1+0xc40] ;  /* 0x000c4000011a7983 */ /* 0x001ea80000300a00 */
[----:B------:R-:W3:Y:S04]  /*ee20*/  LDL.LU.64 R24, [R1+0xc38] ;  /* 0x000c380001187983 */ /* 0x000ee80000300a00 */
[----:B------:R-:W-:Y:S04]  /*ee30*/  STL.64 [R1+0xbe0], R10 ;  /* 0x000be00a01007387 */ /* 0x000fe80000100a00 */
[----:B------:R0:W-:Y:S04]  /*ee40*/  STL.64 [R1+0xbd8], R8 ;  /* 0x000bd80801007387 */ /* 0x0001e80000100a00 */
[----:B------:R1:W-:Y:S04]  /*ee50*/  STL.64 [R1+0x90], R4 ;  /* 0x0000900401007387 */ /* 0x0003e80000100a00 */
[----:B------:R1:W-:Y:S04]  /*ee60*/  STL.64 [R1+0x98], R6 ;  /* 0x0000980601007387 */ /* 0x0003e80000100a00 */
[----:B0-----:R-:W2:Y:S04]  /*ee70*/  LDL.LU R8, [R1+0x70] ;  /* 0x0000700001087983 */ /* 0x001ea80000300800 */
[----:B------:R-:W2:Y:S04]  /*ee80*/  LDL.LU R9, [R1+0x74] ;  /* 0x0000740001097983 */ /* 0x000ea80000300800 */
[----:B------:R-:W2:Y:S04]  /*ee90*/  LDL.LU R10, [R1+0x78] ;  /* 0x00007800010a7983 */ /* 0x000ea80000300800 */
[----:B------:R-:W2:Y:S04]  /*eea0*/  LDL.LU R11, [R1+0x7c] ;  /* 0x00007c00010b7983 */ /* 0x000ea80000300800 */
[----:B-1----:R-:W2:Y:S04]  /*eeb0*/  LDL.LU R4, [R1+0x170] ;  /* 0x0001700001047983 */ /* 0x002ea80000300800 */
[----:B------:R-:W2:Y:S04]  /*eec0*/  LDL.LU R5, [R1+0x174] ;  /* 0x0001740001057983 */ /* 0x000ea80000300800 */
[----:B------:R-:W2:Y:S04]  /*eed0*/  LDL.LU R6, [R1+0x178] ;  /* 0x0001780001067983 */ /* 0x000ea80000300800 */
[----:B------:R-:W2:Y:S01]  /*eee0*/  LDL.LU R7, [R1+0x17c] ;  /* 0x00017c0001077983 */ /* 0x000ea20000300800 */
[----:B------:R-:W-:-:S03]  /*eef0*/  IMAD R12, R19, 0x100, R18 ;  /* 0x00000100130c7824 */ /* 0x000fc600078e0212 */
        /* <DEDUP_REMOVED lines=10> */
[----:B------:R-:W-:-:S02]  /*efa0*/  IMAD R15, R23, 0x100, R22 ;  /* 0x00000100170f7824 */ /* 0x000fc400078e0216 */
[----:B---3--:R-:W-:Y:S02]  /*efb0*/  IMAD R13, R25, 0x100, R24 ;  /* 0x00000100190d7824 */ /* 0x008fe400078e0218 */
[----:B------:R-:W-:Y:S01]  /*efc0*/  IMAD R14, R27, 0x100, R26 ;  /* 0x000001001b0e7824 */ /* 0x000fe200078e021a */
[----:B--2---:R-:W-:Y:S04]  /*efd0*/  STL.64 [R1+0xc20], R6 ;  /* 0x000c200601007387 */ /* 0x004fe80000100a00 */
[----:B------:R0:W-:Y:S04]  /*efe0*/  STL.64 [R1+0xc18], R4 ;  /* 0x000c180401007387 */ /* 0x0001e80000100a00 */
[----:B0-----:R-:W2:Y:S04]  /*eff0*/  LDL.LU R4, [R1+0x1d0] ;  /* 0x0001d00001047983 */ /* 0x001ea80000300800 */
[----:B------:R-:W2:Y:S04]  /*f000*/  LDL.LU R5, [R1+0x1d4] ;  /* 0x0001d40001057983 */ /* 0x000ea80000300800 */
[----:B------:R-:W2:Y:S04]  /*f010*/  LDL.LU R6, [R1+0x1d8] ;  /* 0x0001d80001067983 */ /* 0x000ea80000300800 */
[----:B------:R-:W2:Y:S04]  /*f020*/  LDL.LU R7, [R1+0x1dc] ;  /* 0x0001dc0001077983 */ /* 0x000ea80000300800 */
[----:B------:R-:W-:Y:S04]  /*f030*/  STL.64 [R1+0xbf0], R10 ;  /* 0x000bf00a01007387 */ /* 0x000fe80000100a00 */
[----:B------:R0:W-:Y:S04]  /*f040*/  STL.64 [R1+0xbe8], R8 ;  /* 0x000be80801007387 */ /* 0x0001e80000100a00 */
[----:B0-----:R-:W3:Y:S04]  /*f050*/  LDL.LU R8, [R1+0x120] ;  /* 0x0001200001087983 */ /* 0x001ee80000300800 */
[----:B------:R-:W3:Y:S04]  /*f060*/  LDL.LU R9, [R1+0x124] ;  /* 0x0001240001097983 */ /* 0x000ee80000300800 */
[----:B------:R-:W3:Y:S04]  /*f070*/  LDL.LU R10, [R1+0x128] ;  /* 0x00012800010a7983 */ /* 0x000ee80000300800 */
[----:B------:R-:W3:Y:S04]  /*f080*/  LDL.LU R11, [R1+0x12c] ;  /* 0x00012c00010b7983 */ /* 0x000ee80000300800 */
[----:B------:R-:W2:Y:S04]  /*f090*/  LDL.LU R22, [R1+0x3f8] ;  /* 0x0003f80001167983 */ /* 0x000ea80000300800 */
[----:B------:R-:W2:Y:S04]  /*f0a0*/  LDL.LU R23, [R1+0x400] ;  /* 0x0004000001177983 */ /* 0x000ea80000300800 */
[----:B------:R-:W2:Y:S04]  /*f0b0*/  LDL.LU R24, [R1+0x40c] ;  /* 0x00040c0001187983 */ /* 0x000ea80000300800 */
[----:B------:R-:W2:Y:S04]  /*f0c0*/  LDL.LU R25, [R1+0x408] ;  /* 0x0004080001197983 */ /* 0x000ea80000300800 */
[----:B------:R-:W2:Y:S04]  /*f0d0*/  LDL.LU R26, [R1+0x414] ;  /* 0x00041400011a7983 */ /* 0x000ea80000300800 */
[----:B------:R-:W2:Y:S01]  /*f0e0*/  LDL.LU R27, [R1+0x410] ;  /* 0x00041000011b7983 */ /* 0x000ea20000300800 */
[----:B------:R-:W-:-:S02]  /*f0f0*/  F2FP.F16.E4M3.UNPACK_B R12, R12 ;  /* 0x0000000cff0c723e */ /* 0x000fc400020006ff */
[----:B------:R-:W-:Y:S02]  /*f100*/  F2FP.F16.E4M3.UNPACK_B R13, R13 ;  /* 0x0000000dff0d723e */ /* 0x000fe400020006ff */
[----:B------:R-:W-:Y:S02]  /*f110*/  F2FP.F16.E4M3.UNPACK_B R14, R14 ;  /* 0x0000000eff0e723e */ /* 0x000fe400020006ff */
[----:B------:R-:W-:-:S07]  /*f120*/  F2FP.F16.E4M3.UNPACK_B R15, R15 ;  /* 0x0000000fff0f723e */ /* 0x000fce00020006ff */
[C---:B------:R-:W-:Y:S01]  /*f130*/  HMMA.16816.F32 R16, R12.reuse, R20, R16 ;  /* 0x000000140c10723c */ /* 0x040fe20000001810 */
        /* <DEDUP_REMOVED lines=25> */
[----:B------:R-:W3:Y:S01]  /*f2d0*/  LDL.LU R17, [R1+0x34] ;  /* 0x0000340001117983 */ /* 0x000ee20000300800 */
[----:B--2---:R-:W-:-:S15]  /*f2e0*/  HMMA.16816.F32 R4, R12, R2, R4 ;  /* 0x000000020c04723c */ /* 0x004fde0000001804 */
[----:B------:R-:W-:-:S04]  /*f2f0*/  NOP ;  /* 0x0000000000007918 */ /* 0x000fc80000000000 */
[----:B------:R-:W-:Y:S04]  /*f300*/  STL.64 [R1+0x1d0], R4 ;  /* 0x0001d00401007387 */ /* 0x000fe80000100a00 */
[----:B------:R0:W-:Y:S04]  /*f310*/  STL.64 [R1+0x1d8], R6 ;  /* 0x0001d80601007387 */ /* 0x0001e80000100a00 */
[----:B0-----:R-:W2:Y:S04]  /*f320*/  LDL.LU.64 R6, [R1+0xc00] ;  /* 0x000c000001067983 */ /* 0x001ea80000300a00 */
[----:B------:R-:W2:Y:S01]  /*f330*/  LDL.LU.64 R4, [R1+0xbf8] ;  /* 0x000bf80001047983 */ /* 0x000ea20000300a00 */
[----:B----4-:R-:W-:-:S02]  /*f340*/  IMAD.MOV.U32 R18, RZ, RZ, R29 ;  /* 0x000000ffff127224 */ /* 0x010fc400078e001d */
[----:B------:R-:W-:Y:S01]  /*f350*/  IMAD.MOV.U32 R19, RZ, RZ, R0 ;  /* 0x000000ffff137224 */ /* 0x000fe200078e0000 */
[----:B--2---:R-:W-:-:S15]  /*f360*/  HMMA.16816.F32 R8, R12, R4, R8 ;  /* 0x000000040c08723c */ /* 0x004fde0000001808 */
[----:B------:R-:W-:-:S04]  /*f370*/  NOP ;  /* 0x0000000000007918 */ /* 0x000fc80000000000 */
[----:B------:R-:W-:Y:S01]  /*f380*/  IMAD.MOV.U32 R29, RZ, RZ, R10 ;  /* 0x000000ffff1d7224 */ /* 0x000fe200078e000a */
[----:B------:R0:W-:Y:S01]  /*f390*/  STL.64 [R1+0x230], R8 ;  /* 0x0002300801007387 */ /* 0x0001e20000100a00 */
[----:B------:R-:W-:-:S03]  /*f3a0*/  IMAD.MOV.U32 R0, RZ, RZ, R11 ;  /* 0x000000ffff007224 */ /* 0x000fc600078e000b */
[----:B------:R-:W2:Y:S04]  /*f3b0*/  LDL.LU.64 R10, [R1+0xbf0] ;  /* 0x000bf000010a7983 */ /* 0x000ea80000300a00 */
[----:B0-----:R-:W2:Y:S04]  /*f3c0*/  LDL.LU.64 R8, [R1+0xbe8] ;  /* 0x000be80001087983 */ /* 0x001ea80000300a00 */
[----:B------:R-:W-:Y:S04]  /*f3d0*/  STL [R1+0xa2c], R0 ;  /* 0x000a2c0001007387 */ /* 0x000fe80000100800 */
[----:B------:R-:W-:Y:S01]  /*f3e0*/  STL [R1+0xa28], R29 ;  /* 0x000a281d01007387 */ /* 0x000fe20000100800 */
[----:B--2---:R-:W-:-:S15]  /*f3f0*/  HMMA.16816.F32 R8, R12, R6, R8 ;  /* 0x000000060c08723c */ /* 0x004fde0000001808 */
[----:B------:R-:W-:-:S04]  /*f400*/  NOP ;  /* 0x0000000000007918 */ /* 0x000fc80000000000 */
[----:B------:R-:W-:Y:S04]  /*f410*/  STL.64 [R1+0x1b0], R8 ;  /* 0x0001b00801007387 */ /* 0x000fe80000100a00 */
[----:B------:R0:W-:Y:S04]  /*f420*/  STL.64 [R1+0x1b8], R10 ;  /* 0x0001b80a01007387 */ /* 0x0001e80000100a00 */
[----:B0-----:R-:W3:Y:S04]  /*f430*/  LDL.LU.64 R10, [R1+0xbe0] ;  /* 0x000be000010a7983 */ /* 0x001ee80000300a00 */
[----:B------:R-:W2:Y:S04]  /*f440*/  LDL.LU.64 R8, [R1+0xbd8] ;  /* 0x000bd80001087983 */ /* 0x000ea80000300a00 */
[----:B------:R0:W-:Y:S04]  /*f450*/  STL.64 [R1+0xb90], R6 ;  /* 0x000b900601007387 */ /* 0x0001e80000100a00 */
[----:B0-----:R-:W4:Y:S04]  /*f460*/  LDL.LU R6, [R1+0x3fc] ;  /* 0x0003fc0001067983 */ /* 0x001f280000300800 */
[----:B------:R-:W4:Y:S04]  /*f470*/  LDL.LU R7, [R1+0x404] ;  /* 0x0004040001077983 */ /* 0x000f280000300800 */
[----:B------:R-:W-:Y:S01]  /*f480*/  STL.64 [R1+0xb88], R4 ;  /* 0x000b880401007387 */ /* 0x000fe20000100a00 */
[C---:B--2---:R-:W-:Y:S08]  /*f490*/  HMMA.16816.F32 R24, R12.reuse, R8, R24 ;  /* 0x000000080c18723c */ /* 0x044ff00000001818 */
[----:B---3--:R-:W-:Y:S11]  /*f4a0*/  HMMA.16816.F32 R12, R12, R10, R16 ;  /* 0x0000000a0c0c723c */ /* 0x008ff60000001810 */
[----:B------:R-:W-:Y:S01]  /*f4b0*/  IMAD.MOV.U32 R0, RZ, RZ, R26 ;  /* 0x000000ffff007224 */ /* 0x000fe200078e001a */
[----:B------:R0:W-:Y:S01]  /*f4c0*/  STL.64 [R1+0x1a0], R24 ;  /* 0x0001a01801007387 */ /* 0x0001e20000100a00 */
[----:B------:R-:W-:-:S03]  /*f4d0*/  IMAD.MOV.U32 R29, RZ, RZ, R27 ;  /* 0x000000ffff1d7224 */ /* 0x000fc600078e001b */
[----:B------:R-:W2:Y:S01]  /*f4e0*/  LDL.LU.64 R26, [R1+0xbd0] ;  /* 0x000bd000011a7983 */ /* 0x000ea20000300a00 */
[----:B----4-:R-:W-:-:S03]  /*f4f0*/  IMAD R22, R22, 0x100, R6 ;  /* 0x0000010016167824 */ /* 0x010fc600078e0206 */
[----:B0-----:R-:W3:Y:S04]  /*f500*/  LDL.LU.64 R24, [R1+0xbc8] ;  /* 0x000bc80001187983 */ /* 0x001ee80000300a00 */
[----:B------:R-:W-:Y:S04]  /*f510*/  STL [R1+0xa34], R0 ;  /* 0x000a340001007387 */ /* 0x000fe80000100800 */
[----:B------:R-:W-:Y:S04]  /*f520*/  STL [R1+0xa30], R29 ;  /* 0x000a301d01007387 */ /* 0x000fe80000100800 */
[----:B------:R-:W4:Y:S01]  /*f530*/  LDL.LU R4, [R1+0x140] ;  /* 0x0001400001047983 */ /* 0x000f220000300800 */
[----:B------:R-:W-:-:S03]  /*f540*/  IMAD R23, R23, 0x100, R7 ;  /* 0x0000010017177824 */ /* 0x000fc600078e0207 */
[----:B------:R-:W-:Y:S04]  /*f550*/  STL.64 [R1+0x100], R12 ;  /* 0x0001000c01007387 */ /* 0x000fe80000100a00 */
[----:B------:R-:W-:Y:S04]  /*f560*/  STL.64 [R1+0x108], R14 ;  /* 0x0001080e01007387 */ /* 0x000fe80000100a00 */
[----:B------:R-:W4:Y:S04]  /*f570*/  LDL.LU R5, [R1+0x144] ;  /* 0x0001440001057983 */ /* 0x000f280000300800 */
[----:B------:R-:W2:Y:S04]  /*f580*/  LDL.LU R6, [R1+0x148] ;  /* 0x0001480001067983 */ /* 0x000ea80000300800 */
[----:B------:R-:W2:Y:S04]  /*f590*/  LDL.LU R7, [R1+0x14c] ;  /* 0x00014c0001077983 */ /* 0x000ea80000300800 */
[----:B------:R-:W3:Y:S04]  /*f5a0*/  LDL.LU R16, [R1+0x1e0] ;  /* 0x0001e00001107983 */ /* 0x000ee80000300800 */
[----:B------:R-:W3:Y:S04]  /*f5b0*/  LDL.LU R17, [R1+0x1e4] ;  /* 0x0001e40001117983 */ /* 0x000ee80000300800 */
[----:B------:R-:W3:Y:S04]  /*f5c0*/  LDL.LU R18, [R1+0x1e8] ;  /* 0x0001e80001127983 */ /* 0x000ee80000300800 */
[----:B------:R-:W3:Y:S04]  /*f5d0*/  LDL.LU R19, [R1+0x1ec] ;  /* 0x0001ec0001137983 */ /* 0x000ee80000300800 */
[----:B--2---:R-:W-:Y:S04]  /*f5e0*/  STL.64 [R1+0xba0], R6 ;  /* 0x000ba00601007387 */ /* 0x004fe80000100a00 */
[----:B----4-:R0:W-:Y:S04]  /*f5f0*/  STL.64 [R1+0xb98], R4 ;  /* 0x000b980401007387 */ /* 0x0101e80000100a00 */
[----:B0-----:R-:W2:Y:S04]  /*f600*/  LDL.LU R4, [R1+0x180] ;  /* 0x0001800001047983 */ /* 0x001ea80000300800 */
[----:B------:R-:W2:Y:S04]  /*f610*/  LDL.LU R5, [R1+0x184] ;  /* 0x0001840001057983 */ /* 0x000ea80000300800 */
[----:B------:R-:W4:Y:S04]  /*f620*/  LDL.LU R6, [R1+0x188] ;  /* 0x0001880001067983 */ /* 0x000f280000300800 */
[----:B------:R-:W4:Y:S01]  /*f630*/  LDL.LU R7, [R1+0x18c] ;  /* 0x00018c0001077983 */ /* 0x000f220000300800 */
[----:B---3--:R-:W-:-:S02]  /*f640*/  IMAD R24, R25, 0x100, R24 ;  /* 0x0000010019187824 */ /* 0x008fc400078e0218 */
[----:B------:R-:W-:Y:S01]  /*f650*/  IMAD R25, R27, 0x100, R26 ;  /* 0x000001001b197824 */ /* 0x000fe200078e021a */
[----:B------:R-:W-:Y:S01]  /*f660*/  F2FP.F16.E4M3.UNPACK_B R12, R22 ;  /* 0x00000016ff0c723e */ /* 0x000fe200020006ff */
[----:B----4-:R-:W-:Y:S04]  /*f670*/  STL.64 [R1+0xbb0], R6 ;  /* 0x000bb00601007387 */ /* 0x010fe80000100a00 */
[----:B--2---:R0:W-:Y:S04]  /*f680*/  STL.64 [R1+0xba8], R4 ;  /* 0x000ba80401007387 */ /* 0x0041e80000100a00 */
        /* <DEDUP_REMOVED lines=8> */
[----:B------:R-:W4:Y:S04]  /*f710*/  LDL.LU R10, [R1+0x28] ;  /* 0x00002800010a7983 */ /* 0x000f280000300800 */
[----:B------:R-:W4:Y:S01]  /*f720*/  LDL.LU R11, [R1+0x2c] ;  /* 0x00002c00010b7983 */ /* 0x000f220000300800 */
[----:B------:R-:W-:-:S02]  /*f730*/  F2FP.F16.E4M3.UNPACK_B R13, R23 ;  /* 0x00000017ff0d723e */ /* 0x000fc400020006ff */
[----:B------:R-:W-:Y:S02]  /*f740*/  F2FP.F16.E4M3.UNPACK_B R14, R24 ;  /* 0x00000018ff0e723e */ /* 0x000fe400020006ff */
[----:B------:R-:W-:-:S07]  /*f750*/  F2FP.F16.E4M3.UNPACK_B R15, R25 ;  /* 0x00000019ff0f723e */ /* 0x000fce00020006ff */
[C---:B------:R-:W-:Y:S01]  /*f760*/  HMMA.16816.F32 R16, R12.reuse, R20, R16 ;  /* 0x000000140c10723c */ /* 0x040fe20000001810 */
[----:B----4-:R-:W-:Y:S04]  /*f770*/  STL.64 [R1+0xb80], R10 ;  /* 0x000b800a01007387 */ /* 0x010fe80000100a00 */
[----:B---3--:R0:W-:Y:S04]  /*f780*/  STL.64 [R1+0xb78], R8 ;  /* 0x000b780801007387 */ /* 0x0081e80000100a00 */
[----:B0-----:R-:W3:Y:S04]  /*f790*/  LDL.LU R8, [R1+0x110] ;  /* 0x0001100001087983 */ /* 0x001ee80000300800 */
[----:B------:R-:W3:Y:S04]  /*f7a0*/  LDL.LU R9, [R1+0x114] ;  /* 0x0001140001097983 */ /* 0x000ee80000300800 */
[----:B------:R-:W3:Y:S04]  /*f7b0*/  LDL.LU R10, [R1+0x118] ;  /* 0x00011800010a7983 */ /* 0x000ee80000300800 */
[----:B------:R-:W3:Y:S04]  /*f7c0*/  LDL.LU R11, [R1+0x11c] ;  /* 0x00011c00010b7983 */ /* 0x000ee80000300800 */
[----:B------:R-:W4:Y:S04]  /*f7d0*/  LDL R22, [R1+0x31c] ;  /* 0x00031c0001167983 */ /* 0x000f280000100800 */
[----:B------:R-:W2:Y:S04]  /*f7e0*/  LDL R23, [R1+0x318] ;  /* 0x0003180001177983 */ /* 0x000ea80000100800 */
[----:B------:R-:W2:Y:S04]  /*f7f0*/  LDL.LU R24, [R1] ;  /* 0x0000000001187983 */ /* 0x000ea80000300800 */
[----:B------:R-:W2:Y:S04]  /*f800*/  LDL.LU R25, [R1+0x4] ;  /* 0x0000040001197983 */ /* 0x000ea80000300800 */
[----:B------:R-:W2:Y:S04]  /*f810*/  LDL.LU R26, [R1+0x8] ;  /* 0x00000800011a7983 */ /* 0x000ea80000300800 */
[----:B------:R-:W2:Y:S04]  /*f820*/  LDL.LU R27, [R1+0xc] ;  /* 0x00000c00011b7983 */ /* 0x000ea80000300800 */
[----:B------:R-:W-:Y:S04]  /*f830*/  STL.64 [R1+0x220], R16 ;  /* 0x0002201001007387 */ /* 0x000fe80000100a00 */
[----:B------:R0:W-:Y:S04]  /*f840*/  STL.64 [R1+0x228], R18 ;  /* 0x0002281201007387 */ /* 0x0001e80000100a00 */
[----:B0-----:R-:W2:Y:S04]  /*f850*/  LDL.LU.64 R18, [R1+0xbc0] ;  /* 0x000bc00001127983 */ /* 0x001ea80000300a00 */
[----:B------:R-:W3:Y:S04]  /*f860*/  LDL.LU.64 R16, [R1+0xbb8] ;  /* 0x000bb80001107983 */ /* 0x000ee80000300a00 */
[----:B------:R-:W3:Y:S04]  /*f870*/  LDL.LU R20, [R1+0x434] ;  /* 0x0004340001147983 */ /* 0x000ee80000300800 */
[----:B------:R-:W3:Y:S01]  /*f880*/  LDL.LU R21, [R1+0x430] ;  /* 0x0004300001157983 */ /* 0x000ee20000300800 */
[----:B--2---:R-:W-:-:S15]  /*f890*/  HMMA.16816.F32 R4, R12, R18, R4 ;  /* 0x000000120c04723c */ /* 0x004fde0000001804 */
[----:B------:R-:W-:-:S04]  /*f8a0*/  NOP ;  /* 0x0000000000007918 */ /* 0x000fc80000000000 */
[----:B------:R-:W-:Y:S04]  /*f8b0*/  STL.64 [R1+0x210], R4 ;  /* 0x0002100401007387 */ /* 0x000fe80000100a00 */
[----:B------:R0:W-:Y:S04]  /*f8c0*/  STL.64 [R1+0x218], R6 ;  /* 0x0002180601007387 */ /* 0x0001e80000100a00 */
[----:B0-----:R-:W3:Y:S04]  /*f8d0*/  LDL.LU.64 R6, [R1+0xbb0] ;  /* 0x000bb00001067983 */ /* 0x001ee80000300a00 */
[----:B------:R-:W3:Y:S04]  /*f8e0*/  LDL.LU.64 R4, [R1+0xba8] ;  /* 0x000ba80001047983 */ /* 0x000ee80000300a00 */
[----:B------:R-:W2:Y:S04]  /*f8f0*/  LDL.LU R18, [R1+0x42c] ;  /* 0x00042c0001127983 */ /* 0x000ea80000300800 */
[----:B------:R-:W2:Y:S01]  /*f900*/  LDL.LU R19, [R1+0x428] ;  /* 0x0004280001137983 */ /* 0x000ea20000300800 */
[----:B---3--:R-:W-:-:S15]  /*f910*/  HMMA.16816.F32 R4, R12, R16, R4 ;  /* 0x000000100c04723c */ /* 0x008fde0000001804 */
        /* <DEDUP_REMOVED lines=12> */
[----:B------:R-:W2:Y:S04]  /*f9e0*/  LDL.LU.64 R4, [R1+0xb88] ;  /* 0x000b880001047983 */ /* 0x000ea80000300a00 */
[----:B------:R-:W3:Y:S04]  /*f9f0*/  LDL.LU R2, [R1+0x41c] ;  /* 0x00041c0001027983 */ /* 0x000ee80000300800 */
[----:B------:R-:W3:Y:S01]  /*fa00*/  LDL.LU R3, [R1+0x418] ;  /* 0x0004180001037983 */ /* 0x000ee20000300800 */
[----:B--2---:R-:W-:-:S15]  /*fa10*/  HMMA.16816.F32 R8, R12, R4, R8 ;  /* 0x000000040c08723c */ /* 0x004fde0000001808 */
[----:B------:R-:W-:-:S04]  /*fa20*/  NOP ;  /* 0x0000000000007918 */ /* 0x000fc80000000000 */
[----:B------:R-:W-:Y:S01]  /*fa30*/  STL [R1+0x40], R8 ;  /* 0x0000400801007387 */ /* 0x000fe20000100800 */
[----:B------:R-:W-:Y:S02]  /*fa40*/  IMAD.MOV.U32 R29, RZ, RZ, R10 ;  /* 0x000000ffff1d7224 */ /* 0x000fe400078e000a */
[----:B------:R-:W-:Y:S01]  /*fa50*/  IMAD.MOV.U32 R0, RZ, RZ, R9 ;  /* 0x000000ffff007224 */ /* 0x000fe200078e0009 */
[----:B------:R0:W-:Y:S04]  /*fa60*/  STL [R1+0x4c], R11 ;  /* 0x00004c0b01007387 */ /* 0x0001e80000100800 */
[----:B0-----:R-:W3:Y:S04]  /*fa70*/  LDL.LU.64 R10, [R1+0xb80] ;  /* 0x000b8000010a7983 */ /* 0x001ee80000300a00 */
[----:B------:R-:W3:Y:S04]  /*fa80*/  LDL.LU.64 R8, [R1+0xb78] ;  /* 0x000b780001087983 */ /* 0x000ee80000300a00 */
[----:B------:R-:W-:Y:S04]  /*fa90*/  STL [R1+0xa3c], R29 ;  /* 0x000a3c1d01007387 */ /* 0x000fe80000100800 */
[----:B------:R-:W-:Y:S01]  /*faa0*/  STL [R1+0xa38], R0 ;  /* 0x000a380001007387 */ /* 0x000fe20000100800 */
[----:B---3--:R-:W-:Y:S03]  /*fab0*/  HMMA.16816.F32 R4, R12, R6, R8 ;  /* 0x000000060c04723c */ /* 0x008fe60000001808 */
[----:B------:R-:W2:Y:S04]  /*fac0*/  LDL.LU.64 R10, [R1+0xb70] ;  /* 0x000b7000010a7983 */ /* 0x000ea80000300a00 */
[----:B------:R-:W3:-:S12]  /*fad0*/  LDL.LU.64 R8, [R1+0xb68] ;  /* 0x000b680001087983 */ /* 0x000ed80000300a00 */
[----:B------:R0:W-:Y:S04]  /*fae0*/  STL.64 [R1+0x20], R4 ;  /* 0x0000200401007387 */ /* 0x0001e80000100a00 */
[----:B------:R1:W-:Y:S04]  /*faf0*/  STL.64 [R1+0x28], R6 ;  /* 0x0000280601007387 */ /* 0x0003e80000100a00 */
[----:B0-----:R-:W3:Y:S04]  /*fb00*/  LDL.LU R4, [R1+0x10] ;  /* 0x0000100001047983 */ /* 0x001ee80000300800 */
[----:B------:R-:W3:Y:S04]  /*fb10*/  LDL.LU R5, [R1+0x14] ;  /* 0x0000140001057983 */ /* 0x000ee80000300800 */
[----:B-1----:R-:W3:Y:S04]  /*fb20*/  LDL.LU R6, [R1+0x18] ;  /* 0x0000180001067983 */ /* 0x002ee80000300800 */
[----:B------:R-:W3:Y:S01]  /*fb30*/  LDL.LU R7, [R1+0x1c] ;  /* 0x00001c0001077983 */ /* 0x000ee20000300800 */
[C---:B--2---:R-:W-:Y:S08]  /*fb40*/  HMMA.16816.F32 R24, R12.reuse, R10, R24 ;  /* 0x0000000a0c18723c */ /* 0x044ff00000001818 */
[----:B---3--:R-:W-:-:S15]  /*fb50*/  HMMA.16816.F32 R4, R12, R8, R4 ;  /* 0x000000080c04723c */ /* 0x008fde0000001804 */
[----:B------:R-:W-:-:S04]  /*fb60*/  NOP ;  /* 0x0000000000007918 */ /* 0x000fc80000000000 */
[----:B------:R-:W-:Y:S02]  /*fb70*/  IMAD.MOV.U32 R0, RZ, RZ, R7 ;  /* 0x000000ffff007224 */ /* 0x000fe400078e0007 */
[----:B------:R-:W-:Y:S01]  /*fb80*/  IMAD.MOV.U32 R29, RZ, RZ, R6 ;  /* 0x000000ffff1d7224 */ /* 0x000fe200078e0006 */
[----:B------:R-:W-:Y:S04]  /*fb90*/  STL.64 [R1+0x10], R4 ;  /* 0x0000100401007387 */ /* 0x000fe80000100a00 */
[----:B------:R-:W-:Y:S04]  /*fba0*/  STL [R1+0xa78], R0 ;  /* 0x000a780001007387 */ /* 0x000fe80000100800 */
[----:B------:R-:W-:Y:S04]  /*fbb0*/  STL [R1+0xa60], R29 ;  /* 0x000a601d01007387 */ /* 0x000fe80000100800 */
[----:B------:R-:W-:Y:S04]  /*fbc0*/  STL.64 [R1+0x970], R26 ;  /* 0x0009701a01007387 */ /* 0x000fe80000100a00 */
[----:B------:R-:W-:Y:S04]  /*fbd0*/  STL.64 [R1+0x968], R24 ;  /* 0x0009681801007387 */ /* 0x000fe80000100a00 */
[----:B------:R-:W2:Y:S04]  /*fbe0*/  LDL R10, [R1+0x2f8] ;  /* 0x0002f800010a7983 */ /* 0x000ea80000100800 */
[----:B------:R-:W2:Y:S04]  /*fbf0*/  LDL R11, [R1+0x2fc] ;  /* 0x0002fc00010b7983 */ /* 0x000ea80000100800 */
[----:B------:R-:W3:Y:S04]  /*fc00*/  LDL R8, [R1+0x2d8] ;  /* 0x0002d80001087983 */ /* 0x000ee80000100800 */
[----:B------:R-:W3:Y:S04]  /*fc10*/  LDL R9, [R1+0x2dc] ;  /* 0x0002dc0001097983 */ /* 0x000ee80000100800 */
[----:B------:R-:W4:Y:S04]  /*fc20*/  LDL R7, [R1+0x33c] ;  /* 0x00033c0001077983 */ /* 0x000f280000100800 */
[----:B--2---:R-:W-:Y:S04]  /*fc30*/  STL.64 [R1+0xb30], R10 ;  /* 0x000b300a01007387 */ /* 0x004fe80000100a00 */
[----:B---3--:R0:W-:Y:S04]  /*fc40*/  STL.64 [R1+0xb28], R8 ;  /* 0x000b280801007387 */ /* 0x0081e80000100a00 */
[----:B0-----:R-:W2:Y:S04]  /*fc50*/  LDL.LU R8, [R1+0xc0] ;  /* 0x0000c00001087983 */ /* 0x001ea80000300800 */
[----:B------:R-:W2:Y:S04]  /*fc60*/  LDL.LU R9, [R1+0xc4] ;  /* 0x0000c40001097983 */ /* 0x000ea80000300800 */
[----:B------:R-:W3:Y:S01]  /*fc70*/  LDL.LU R10, [R1+0xc8] ;  /* 0x0000c800010a7983 */ /* 0x000ee20000300800 */
[----:B------:R-:W-:-:S02]  /*fc80*/  IMAD R4, R19, 0x100, R18 ;  /* 0x0000010013047824 */ /* 0x000fc400078e0212 */
[----:B------:R-:W-:Y:S01]  /*fc90*/  IMAD.MOV.U32 R11, RZ, RZ, R28 ;  /* 0x000000ffff0b7224 */ /* 0x000fe200078e001c */
[----:B------:R-:W2:Y:S01]  /*fca0*/  LDL R18, [R1+0x348] ;  /* 0x0003480001127983 */ /* 0x000ea20000100800 */
[----:B------:R-:W-:Y:S01]  /*fcb0*/  IMAD R5, R21, 0x100, R20 ;  /* 0x0000010015057824 */ /* 0x000fe200078e0214 */
[----:B------:R-:W-:Y:S02]  /*fcc0*/  F2FP.F16.E4M3.UNPACK_B R14, R4 ;  /* 0x00000004ff0e723e */ /* 0x000fe400020006ff */
[----:B------:R-:W-:Y:S01]  /*fcd0*/  F2FP.F16.E4M3.UNPACK_B R20, R23 ;  /* 0x00000017ff14723e */ /* 0x000fe200020006ff */
[----:B------:R-:W4:Y:S04]  /*fce0*/  LDL R19, [R1+0x34c] ;  /* 0x00034c0001137983 */ /* 0x000f280000100800 */
[----:B------:R-:W4:Y:S04]  /*fcf0*/  LDL R23, [R1+0x308] ;  /* 0x0003080001177983 */ /* 0x000f280000100800 */
[----:B------:R-:W4:Y:S04]  /*fd00*/  LDL R28, [R1+0x30c] ;  /* 0x00030c00011c7983 */ /* 0x000f280000100800 */
[----:B------:R-:W4:Y:S04]  /*fd10*/  LDL R4, [R1+0x328] ;  /* 0x0003280001047983 */ /* 0x000f280000100800 */
[----:B---3--:R-:W-:Y:S04]  /*fd20*/  STL.64 [R1+0xb40], R10 ;  /* 0x000b400a01007387 */ /* 0x008fe80000100a00 */
[----:B--2---:R0:W-:Y:S04]  /*fd30*/  STL.64 [R1+0xb38], R8 ;  /* 0x000b380801007387 */ /* 0x0041e80000100a00 */
[----:B0-----:R-:W2:Y:S04]  /*fd40*/  LDL.LU R8, [R1+0xe0] ;  /* 0x0000e00001087983 */ /* 0x001ea80000300800 */
        /* <DEDUP_REMOVED lines=8> */
[----:B------:R-:W3:Y:S01]  /*fdd0*/  LDL.LU R11, [R1+0xfc] ;  /* 0x0000fc00010b7983 */ /* 0x000ee20000300800 */
[----:B------:R-:W-:Y:S01]  /*fde0*/  IMAD R2, R3, 0x100, R2 ;  /* 0x0000010003027824 */ /* 0x000fe200078e0202 */
[----:B------:R-:W-:Y:S01]  /*fdf0*/  F2FP.F16.E4M3.UNPACK_B R15, R5 ;  /* 0x00000005ff0f723e */ /* 0x000fe200020006ff */
[----:B------:R-:W-:Y:S01]  /*fe00*/  IMAD R3, R17, 0x100, R16 ;  /* 0x0000010011037824 */ /* 0x000fe200078e0210 */
[----:B---3--:R-:W-:Y:S04]  /*fe10*/  STL.64 [R1+0xb60], R10 ;  /* 0x000b600a01007387 */ /* 0x008fe80000100a00 */
[----:B--2---:R0:W-:Y:S04]  /*fe20*/  STL.64 [R1+0xb58], R8 ;  /* 0x000b580801007387 */ /* 0x0041e80000100a00 */
[----:B0-----:R-:W2:Y:S04]  /*fe30*/  LDL.LU R8, [R1+0xd0] ;  /* 0x0000d00001087983 */ /* 0x001ea80000300800 */
[----:B------:R-:W2:Y:S04]  /*fe40*/  LDL.LU R9, [R1+0xd4] ;  /* 0x0000d40001097983 */ /* 0x000ea80000300800 */
[----:B------:R-:W2:Y:S04]  /*fe50*/  LDL.LU R10, [R1+0xd8] ;  /* 0x0000d800010a7983 */ /* 0x000ea80000300800 */
[----:B------:R-:W2:Y:S04]  /*fe60*/  LDL.LU R11, [R1+0xdc] ;  /* 0x0000dc00010b7983 */ /* 0x000ea80000300800 */
[----:B------:R-:W3:Y:S04]  /*fe70*/  LDL R5, [R1+0x32c] ;  /* 0x00032c0001057983 */ /* 0x000ee80000100800 */
[----:B------:R-:W2:Y:S04]  /*fe80*/  LDL R6, [R1+0x338] ;  /* 0x0003380001067983 */ /* 0x000ea80000100800 */
[----:B------:R-:W2:Y:S04]  /*fe90*/  LDL R16, [R1+0x2e8] ;  /* 0x0002e80001107983 */ /* 0x000ea80000100800 */
[----:B------:R-:W2:Y:S04]  /*fea0*/  LDL R17, [R1+0x2ec] ;  /* 0x0002ec0001117983 */ /* 0x000ea80000100800 */
[----:B------:R-:W2:Y:S01]  /*feb0*/  LDL.LU R27, [R1+0x63c] ;  /* 0x00063c00011b7983 */ /* 0x000ea20000300800 */
[----:B------:R-:W-:-:S02]  /*fec0*/  F2FP.F16.E4M3.UNPACK_B R12, R2 ;  /* 0x00000002ff0c723e */ /* 0x000fc400020006ff */
[----:B------:R-:W-:Y:S02]  /*fed0*/  F2FP.F16.E4M3.UNPACK_B R13, R3 ;  /* 0x00000003ff0d723e */ /* 0x000fe400020006ff */
[----:B----4-:R-:W-:Y:S01]  /*fee0*/  F2FP.F16.E4M3.UNPACK_B R21, R22 ;  /* 0x00000016ff15723e */ /* 0x010fe200020006ff */
[----:B--2---:R0:W-:Y:S04]  /*fef0*/  STL [R1+0xb14], R27 ;  /* 0x000b141b01007387 */ /* 0x0041e80000100800 */
[----:B------:R-:W2:Y:S04]  /*ff00*/  LDL.LU R24, [R1+0x160] ;  /* 0x0001600001187983 */ /* 0x000ea80000300800 */
[----:B------:R-:W2:Y:S04]  /*ff10*/  LDL.LU R25, [R1+0x164] ;  /* 0x0001640001197983 */ /* 0x000ea80000300800 */
[----:B------:R-:W4:Y:S04]  /*ff20*/  LDL.LU R26, [R1+0x168] ;  /* 0x00016800011a7983 */ /* 0x000f280000300800 */
[----:B0-----:R-:W4:Y:S01]  /*ff30*/  LDL.LU R27, [R1+0x16c] ;  /* 0x00016c00011b7983 */ /* 0x001f220000300800 */
[----:B------:R-:W-:Y:S03]  /*ff40*/  HMMA.16816.F32 R8, R12, R20, R8 ;  /* 0x000000140c08723c */ /* 0x000fe60000001808 */
[----:B----4-:R-:W-:Y:S04]  /*ff50*/  STL.64 [R1+0xb20], R26 ;  /* 0x000b201a01007387 */ /* 0x010fe80000100a00 */
[----:B--2---:R0:W-:Y:S04]  /*ff60*/  STL.64 [R1+0xb18], R24 ;  /* 0x000b181801007387 */ /* 0x0041e80000100a00 */
[----:B0-----:R-:W2:Y:S04]  /*ff70*/  LDL.LU R24, [R1+0x130] ;  /* 0x0001300001187983 */ /* 0x001ea80000300800 */
[----:B------:R-:W2:Y:S04]  /*ff80*/  LDL.LU R25, [R1+0x134] ;  /* 0x0001340001197983 */ /* 0x000ea80000300800 */
[----:B------:R-:W2:Y:S04]  /*ff90*/  LDL.LU R26, [R1+0x138] ;  /* 0x00013800011a7983 */ /* 0x000ea80000300800 */
[----:B------:R-:W2:Y:S04]  /*ffa0*/  LDL.LU R27, [R1+0x13c] ;  /* 0x00013c00011b7983 */ /* 0x000ea80000300800 */
[----:B------:R-:W4:Y:S04]  /*ffb0*/  LDL.LU R22, [R1+0x638] ;  /* 0x0006380001167983 */ /* 0x000f280000300800 */
[----:B------:R-:W-:Y:S04]  /*ffc0*/  STL.64 [R1], R8 ;  /* 0x0000000801007387 */ /* 0x000fe80000100a00 */
[----:B------:R0:W-:Y:S04]  /*ffd0*/  STL.64 [R1+0x8], R10 ;  /* 0x0000080a01007387 */ /* 0x0001e80000100a00 */
[----:B0-----:R-:W2:Y:S04]  /*ffe0*/  LDL.LU.64 R10, [R1+0xb60] ;  /* 0x000b6000010a7983 */ /* 0x001ea80000300a00 */
[----:B------:R-:W2:Y:S01]  /*fff0*/  LDL.LU.64 R8, [R1+0xb58] ;  /* 0x000b580001087983 */ /* 0x000ea20000300a00 */
[----:B------:R-:W-:-:S02]  /*10000*/  F2FP.F16.E4M3.UNPACK_B R18, R18 ;  /* 0x00000012ff12723e */ /* 0x000fc400020006ff */
[----:B------:R-:W-:-:S07]  /*10010*/  F2FP.F16.E4M3.UNPACK_B R19, R19 ;  /* 0x00000013ff13723e */ /* 0x000fce00020006ff */
[----:B--2---:R-:W-:-:S15]  /*10020*/  HMMA.16816.F32 R8, R12, R18, R8 ;  /* 0x000000120c08723c */ /* 0x004fde0000001808 */
[----:B------:R-:W-:-:S04]  /*10030*/  NOP ;  /* 0x0000000000007918 */ /* 0x000fc80000000000 */
[----:B------:R-:W-:Y:S04]  /*10040*/  STL.64 [R1+0x30], R8 ;  /* 0x0000300801007387 */ /* 0x000fe80000100a00 */
[----:B------:R0:W-:Y:S04]  /*10050*/  STL.64 [R1+0x38], R10 ;  /* 0x0000380a01007387 */ /* 0x0001e80000100a00 */
[----:B0-----:R-:W2:Y:S04]  /*10060*/  LDL.LU.64 R10, [R1+0xb50] ;  /* 0x000b5000010a7983 */ /* 0x001ea80000300a00 */
[----:B------:R-:W2:Y:S01]  /*10070*/  LDL.LU.64 R8, [R1+0xb48] ;  /* 0x000b480001087983 */ /* 0x000ea20000300a00 */
[----:B------:R-:W-:-:S02]  /*10080*/  F2FP.F16.E4M3.UNPACK_B R2, R23 ;  /* 0x00000017ff02723e */ /* 0x000fc400020006ff */
[----:B------:R-:W-:Y:S01]  /*10090*/  F2FP.F16.E4M3.UNPACK_B R3, R28 ;  /* 0x0000001cff03723e */ /* 0x000fe200020006ff */
[----:B------:R-:W3:Y:S04]  /*100a0*/  LDL.LU R29, [R1+0x644] ;  /* 0x00064400011d7983 */ /* 0x000ee80000300800 */
[----:B------:R-:W3:Y:S04]  /*100b0*/  LDL.LU R23, [R1+0x640] ;  /* 0x0006400001177983 */ /* 0x000ee80000300800 */
[----:B------:R-:W-:Y:S04]  /*100c0*/  STL [R1+0xb10], R19 ;  /* 0x000b101301007387 */ /* 0x000fe80000100800 */
        /* <DEDUP_REMOVED lines=8> */
[----:B------:R-:W-:-:S02]  /*10150*/  F2FP.F16.E4M3.UNPACK_B R4, R4 ;  /* 0x00000004ff04723e */ /* 0x000fc400020006ff */
[----:B---3--:R-:W-:Y:S02]  /*10160*/  F2FP.F16.E4M3.UNPACK_B R5, R5 ;  /* 0x00000005ff05723e */ /* 0x008fe400020006ff */
[----:B------:R-:W-:Y:S02]  /*10170*/  F2FP.F16.E4M3.UNPACK_B R6, R6 ;  /* 0x00000006ff06723e */ /* 0x000fe400020006ff */
[----:B------:R-:W-:-:S07]  /*10180*/  F2FP.F16.E4M3.UNPACK_B R7, R7 ;  /* 0x00000007ff07723e */ /* 0x000fce00020006ff */
[C---:B------:R-:W-:Y:S01]  /*10190*/  HMMA.16816.F32 R24, R12.reuse, R6, R24 ;  /* 0x000000060c18723c */ /* 0x040fe20000001818 */
[----:B------:R-:W-:Y:S07]  /*101a0*/  STL [R1+0xaf8], R3 ;  /* 0x000af80301007387 */ /* 0x000fee0000100800 */
        /* <DEDUP_REMOVED lines=8> */
[----:B0-----:R-:W2:Y:S04]  /*10230*/  LDL.LU.64 R26, [R1+0xb20] ;  /* 0x000b2000011a7983 */ /* 0x001ea80000300a00 */
[----:B------:R-:W2:Y:S04]  /*10240*/  LDL.LU.64 R24, [R1+0xb18] ;  /* 0x000b180001187983 */ /* 0x000ea80000300a00 */
[----:B------:R-:W-:Y:S04]  /*10250*/  STL.64 [R1+0xad0], R6 ;  /* 0x000ad00601007387 */ /* 0x000fe80000100a00 */
[----:B------:R0:W-:Y:S04]  /*10260*/  STL.64 [R1+0xac8], R4 ;  /* 0x000ac80401007387 */ /* 0x0001e80000100a00 */
[----:B0-----:R-:W4:Y:S04]  /*10270*/  LDL.LU R4, [R1+0x2c0] ;  /* 0x0002c00001047983 */ /* 0x001f280000300800 */
[----:B------:R-:W4:Y:S04]  /*10280*/  LDL.LU R5, [R1+0x2c4] ;  /* 0x0002c40001057983 */ /* 0x000f280000300800 */
[----:B------:R-:W4:Y:S04]  /*10290*/  LDL.LU R6, [R1+0x2c8] ;  /* 0x0002c80001067983 */ /* 0x000f280000300800 */
[----:B------:R-:W4:Y:S01]  /*102a0*/  LDL.LU R7, [R1+0x2cc] ;  /* 0x0002cc0001077983 */ /* 0x000f220000300800 */
[----:B---3--:R-:W-:-:S02]  /*102b0*/  F2FP.F16.E4M3.UNPACK_B R8, R8 ;  /* 0x00000008ff08723e */ /* 0x008fc400020006ff */
[----:B------:R-:W-:-:S07]  /*102c0*/  F2FP.F16.E4M3.UNPACK_B R9, R9 ;  /* 0x00000009ff09723e */ /* 0x000fce00020006ff */
[----:B--2---:R-:W-:-:S15]  /*102d0*/  HMMA.16816.F32 R24, R12, R8, R24 ;  /* 0x000000080c18723c */ /* 0x004fde0000001818 */
[----:B------:R-:W-:-:S04]  /*102e0*/  NOP ;  /* 0x0000000000007918 */ /* 0x000fc80000000000 */
[----:B------:R-:W-:Y:S04]  /*102f0*/  STL.64 [R1+0x190], R24 ;  /* 0x0001901801007387 */ /* 0x000fe80000100a00 */
[----:B------:R0:W-:Y:S04]  /*10300*/  STL.64 [R1+0x198], R26 ;  /* 0x0001981a01007387 */ /* 0x0001e80000100a00 */
[----:B0-----:R-:W2:Y:S01]  /*10310*/  LDL.LU R27, [R1+0xb14] ;  /* 0x000b1400011b7983 */ /* 0x001ea20000300800 */
[----:B------:R-:W-:Y:S02]  /*10320*/  F2FP.F16.E4M3.UNPACK_B R10, R10 ;  /* 0x0000000aff0a723e */ /* 0x000fe400020006ff */
[----:B------:R-:W-:-:S07]  /*10330*/  F2FP.F16.E4M3.UNPACK_B R11, R11 ;  /* 0x0000000bff0b723e */ /* 0x000fce00020006ff */
[----:B----4-:R-:W-:Y:S01]  /*10340*/  HMMA.16816.F32 R4, R12, R10, R4 ;  /* 0x0000000a0c04723c */ /* 0x010fe20000001804 */
[----:B------:R-:W-:Y:S04]  /*10350*/  STL.64 [R1+0xab0], R10 ;  /* 0x000ab00a01007387 */ /* 0x000fe80000100a00 */
[----:B------:R-:W-:-:S14]  /*10360*/  STL.64 [R1+0xaa8], R8 ;  /* 0x000aa80801007387 */ /* 0x000fdc0000100a00 */
[----:B------:R-:W-:Y:S04]  /*10370*/  STL.64 [R1+0x200], R4 ;  /* 0x0002000401007387 */ /* 0x000fe80000100a00 */
[----:B------:R-:W-:Y:S04]  /*10380*/  STL.64 [R1+0x208], R6 ;  /* 0x0002080601007387 */ /* 0x000fe80000100a00 */
[----:B------:R-:W3:Y:S04]  /*10390*/  LDL.LU R24, [R1+0x1d0] ;  /* 0x0001d00001187983 */ /* 0x000ee80000300800 */
[----:B------:R-:W3:Y:S04]  /*103a0*/  LDL.LU R25, [R1+0x1d4] ;  /* 0x0001d40001197983 */ /* 0x000ee80000300800 */
[----:B------:R-:W4:Y:S01]  /*103b0*/  LDL.LU R26, [R1+0x1d8] ;  /* 0x0001d800011a7983 */ /* 0x000f220000300800 */
[----:B--2---:R-:W-:-:S03]  /*103c0*/  IMAD R22, R22, 0x100, R27 ;  /* 0x0000010016167824 */ /* 0x004fc600078e021b */
[----:B------:R-:W4:Y:S01]  /*103d0*/  LDL.LU R27, [R1+0x1dc] ;  /* 0x0001dc00011b7983 */ /* 0x000f220000300800 */
[----:B------:R-:W-:Y:S02]  /*103e0*/  IMAD R23, R23, 0x100, R29 ;  /* 0x0000010017177824 */ /* 0x000fe400078e021d */
[----:B------:R-:W-:Y:S01]  /*103f0*/  IMAD R28, R28, 0x100, R0 ;  /* 0x000001001c1c7824 */ /* 0x000fe200078e0200 */
[----:B----4-:R-:W-:Y:S04]  /*10400*/  STL.64 [R1+0xa48], R26 ;  /* 0x000a481a01007387 */ /* 0x010fe80000100a00 */
[----:B---3--:R0:W-:Y:S04]  /*10410*/  STL.64 [R1+0xa40], R24 ;  /* 0x000a401801007387 */ /* 0x0081e80000100a00 */
[----:B------:R-:W-:Y:S04]  /*10420*/  STL.64 [R1+0xb08], R22 ;  /* 0x000b081601007387 */ /* 0x000fe80000100a00 */
[----:B------:R-:W-:Y:S04]  /*10430*/  STL.64 [R1+0xb00], R20 ;  /* 0x000b001401007387 */ /* 0x000fe80000100a00 */
[----:B0-----:R-:W2:Y:S04]  /*10440*/  LDL.LU R24, [R1+0x1f0] ;  /* 0x0001f00001187983 */ /* 0x001ea80000300800 */
[----:B------:R-:W2:Y:S04]  /*10450*/  LDL.LU R25, [R1+0x1f4] ;  /* 0x0001f40001197983 */ /* 0x000ea80000300800 */
[----:B------:R-:W3:Y:S04]  /*10460*/  LDL.LU R26, [R1+0x1f8] ;  /* 0x0001f800011a7983 */ /* 0x000ee80000300800 */
[----:B------:R-:W3:Y:S04]  /*10470*/  LDL.LU R27, [R1+0x1fc] ;  /* 0x0001fc00011b7983 */ /* 0x000ee80000300800 */
[----:B------:R-:W4:Y:S04]  /*10480*/  LDL.LU R0, [R1+0x674] ;  /* 0x0006740001007983 */ /* 0x000f280000300800 */
[----:B----4-:R0:W-:Y:S04]  /*10490*/  STL [R1+0xa7c], R0 ;  /* 0x000a7c0001007387 */ /* 0x0101e80000100800 */
[----:B0-----:R-:W4:Y:S04]  /*104a0*/  LDL.LU R0, [R1+0x670] ;  /* 0x0006700001007983 */ /* 0x001f280000300800 */
[----:B----4-:R0:W-:Y:S04]  /*104b0*/  STL [R1+0xa80], R0 ;  /* 0x000a800001007387 */ /* 0x0101e80000100800 */
[----:B0-----:R-:W4:Y:S04]  /*104c0*/  LDL.LU R0, [R1+0x664] ;  /* 0x0006640001007983 */ /* 0x001f280000300800 */
[----:B----4-:R0:W-:Y:S04]  /*104d0*/  STL [R1+0xa84], R0 ;  /* 0x000a840001007387 */ /* 0x0101e80000100800 */
[----:B0-----:R-:W4:Y:S04]  /*104e0*/  LDL.LU R0, [R1+0x65c] ;  /* 0x00065c0001007983 */ /* 0x001f280000300800 */
[----:B------:R-:W4:Y:S04]  /*104f0*/  LDL.LU R29, [R1+0x668] ;  /* 0x00066800011d7983 */ /* 0x000f280000300800 */
[----:B---3--:R-:W-:Y:S04]  /*10500*/  STL.64 [R1+0xa58], R26 ;  /* 0x000a581a01007387 */ /* 0x008fe80000100a00 */
[----:B--2---:R0:W-:Y:S04]  /*10510*/  STL.64 [R1+0xa50], R24 ;  /* 0x000a501801007387 */ /* 0x0041e80000100a00 */
[----:B0-----:R-:W2:Y:S04]  /*10520*/  LDL.LU R24, [R1+0x250] ;  /* 0x0002500001187983 */ /* 0x001ea80000300800 */
[----:B------:R-:W2:Y:S04]  /*10530*/  LDL.LU R25, [R1+0x254] ;  /* 0x0002540001197983 */ /* 0x000ea80000300800 */
[----:B------:R-:W3:Y:S04]  /*10540*/  LDL.LU R26, [R1+0x258] ;  /* 0x00025800011a7983 */ /* 0x000ee80000300800 */
[----:B------:R-:W3:Y:S04]  /*10550*/  LDL.LU R27, [R1+0x25c] ;  /* 0x00025c00011b7983 */ /* 0x000ee80000300800 */
        /* <DEDUP_REMOVED lines=8> */
[----:B--2---:R-:W-:Y:S04]  /*105e0*/  STL.64 [R1+0xae0], R6 ;  /* 0x000ae00601007387 */ /* 0x004fe80000100a00 */
[----:B------:R0:W-:Y:S04]  /*105f0*/  STL.64 [R1+0xad8], R4 ;  /* 0x000ad80401007387 */ /* 0x0001e80000100a00 */
[----:B0-----:R-:W2:Y:S04]  /*10600*/  LDL.LU R4, [R1+0x2a0] ;  /* 0x0002a00001047983 */ /* 0x001ea80000300800 */
        /* <DEDUP_REMOVED lines=17> */
[----:B0-----:R-:W2:Y:S04]  /*10720*/  LDL.LU R8, [R1+0x150] ;  /* 0x0001500001087983 */ /* 0x001ea80000300800 */
[----:B------:R-:W2:Y:S04]  /*10730*/  LDL.LU R9, [R1+0x154] ;  /* 0x0001540001097983 */ /* 0x000ea80000300800 */
[----:B------:R-:W2:Y:S04]  /*10740*/  LDL.LU R10, [R1+0x158] ;  /* 0x00015800010a7983 */ /* 0x000ea80000300800 */
[----:B------:R-:W2:Y:S04]  /*10750*/  LDL.LU R11, [R1+0x15c] ;  /* 0x00015c00010b7983 */ /* 0x000ea80000300800 */
[----:B---3--:R-:W-:Y:S04]  /*10760*/  STL.64 [R1+0xa70], R26 ;  /* 0x000a701a01007387 */ /* 0x008fe80000100a00 */
[----:B------:R0:W-:Y:S04]  /*10770*/  STL.64 [R1+0xa68], R24 ;  /* 0x000a681801007387 */ /* 0x0001e80000100a00 */
[----:B0-----:R-:W3:Y:S04]  /*10780*/  LDL.LU R24, [R1+0x90] ;  /* 0x0000900001187983 */ /* 0x001ee80000300800 */
[----:B------:R-:W3:Y:S04]  /*10790*/  LDL.LU R25, [R1+0x94] ;  /* 0x0000940001197983 */ /* 0x000ee80000300800 */
[----:B------:R-:W2:Y:S04]  /*107a0*/  LDL.LU R26, [R1+0x98] ;  /* 0x00009800011a7983 */ /* 0x000ea80000300800 */
[----:B------:R-:W2:Y:S04]  /*107b0*/  LDL.LU R27, [R1+0x9c] ;  /* 0x00009c00011b7983 */ /* 0x000ea80000300800 */
[----:B--2---:R-:W-:Y:S04]  /*107c0*/  STL.64 [R1+0xa90], R26 ;  /* 0x000a901a01007387 */ /* 0x004fe80000100a00 */
[----:B---3--:R0:W-:Y:S04]  /*107d0*/  STL.64 [R1+0xa88], R24 ;  /* 0x000a881801007387 */ /* 0x0081e80000100a00 */
[----:B0-----:R-:W2:Y:S04]  /*107e0*/  LDL.LU R24, [R1+0x260] ;  /* 0x0002600001187983 */ /* 0x001ea80000300800 */
[----:B------:R-:W2:Y:S04]  /*107f0*/  LDL.LU R25, [R1+0x264] ;  /* 0x0002640001197983 */ /* 0x000ea80000300800 */
[----:B------:R-:W3:Y:S04]  /*10800*/  LDL.LU R26, [R1+0x268] ;  /* 0x00026800011a7983 */ /* 0x000ee80000300800 */
[----:B------:R-:W3:Y:S01]  /*10810*/  LDL.LU R27, [R1+0x26c] ;  /* 0x00026c00011b7983 */ /* 0x000ee20000300800 */
[----:B------:R-:W-:-:S02]  /*10820*/  F2FP.F16.E4M3.UNPACK_B R16, R16 ;  /* 0x00000010ff10723e */ /* 0x000fc400020006ff */
[----:B------:R-:W-:Y:S01]  /*10830*/  F2FP.F16.E4M3.UNPACK_B R17, R17 ;  /* 0x00000011ff11723e */ /* 0x000fe200020006ff */
[----:B------:R-:W-:-:S06]  /*10840*/  IMAD R3, R3, 0x100, R19 ;  /* 0x0000010003037824 */ /* 0x000fcc00078e0213 */
[----:B------:R-:W-:Y:S01]  /*10850*/  HMMA.16816.F32 R12, R12, R16, R20 ;  /* 0x000000100c0c723c */ /* 0x000fe20000001814 */
[----:B---3--:R-:W-:Y:S04]  /*10860*/  STL.64 [R1+0xaa0], R26 ;  /* 0x000aa01a01007387 */ /* 0x008fe80000100a00 */
[----:B--2---:R0:W-:Y:S04]  /*10870*/  STL.64 [R1+0xa98], R24 ;  /* 0x000a981801007387 */ /* 0x0041e80000100a00 */
[----:B0-----:R-:W2:Y:S04]  /*10880*/  LDL.LU R24, [R1+0x270] ;  /* 0x0002700001187983 */ /* 0x001ea80000300800 */
[----:B------:R-:W2:Y:S04]  /*10890*/  LDL.LU R25, [R1+0x274] ;  /* 0x0002740001197983 */ /* 0x000ea80000300800 */
[----:B------:R-:W2:Y:S04]  /*108a0*/  LDL.LU R26, [R1+0x278] ;  /* 0x00027800011a7983 */ /* 0x000ea80000300800 */
[----:B------:R-:W2:Y:S04]  /*108b0*/  LDL.LU R27, [R1+0x27c] ;  /* 0x00027c00011b7983 */ /* 0x000ea80000300800 */
[----:B------:R-:W3:Y:S04]  /*108c0*/  LDL.LU R19, [R1+0xb10] ;  /* 0x000b100001137983 */ /* 0x000ee80000300800 */
[----:B------:R-:W2:Y:S04]  /*108d0*/  LDL.LU.64 R22, [R1+0xb08] ;  /* 0x000b080001167983 */ /* 0x000ea80000300a00 */
[----:B------:R-:W3:Y:S04]  /*108e0*/  LDL.LU.64 R20, [R1+0xb00] ;  /* 0x000b000001147983 */ /* 0x000ee80000300a00 */
[----:B------:R-:W-:Y:S04]  /*108f0*/  STL.64 [R1+0xa0], R12 ;  /* 0x0000a00c01007387 */ /* 0x000fe80000100a00 */
[----:B------:R0:W-:Y:S02]  /*10900*/  STL.64 [R1+0xa8], R14 ;  /* 0x0000a80e01007387 */ /* 0x0001e40000100a00 */
[----:B0-----:R-:W-:-:S02]  /*10910*/  F2FP.F16.E4M3.UNPACK_B R14, R28 ;  /* 0x0000001cff0e723e */ /* 0x001fc400020006ff */
[----:B------:R-:W-:Y:S02]  /*10920*/  F2FP.F16.E4M3.UNPACK_B R15, R3 ;  /* 0x00000003ff0f723e */ /* 0x000fe400020006ff */
[----:B--2---:R-:W-:Y:S02]  /*10930*/  F2FP.F16.E4M3.UNPACK_B R12, R22 ;  /* 0x00000016ff0c723e */ /* 0x004fe400020006ff */
[----:B------:R-:W-:Y:S01]  /*10940*/  F2FP.F16.E4M3.UNPACK_B R13, R23 ;  /* 0x00000017ff0d723e */ /* 0x000fe200020006ff */
[----:B------:R-:W4:Y:S04]  /*10950*/  LDL.LU R22, [R1+0x658] ;  /* 0x0006580001167983 */ /* 0x000f280000300800 */
[----:B------:R-:W2:Y:S02]  /*10960*/  LDL.LU R23, [R1+0x660] ;  /* 0x0006600001177983 */ /* 0x000ea40000300800 */
[----:B---3--:R-:W-:Y:S02]  /*10970*/  HMMA.16816.F32 R4, R12, R20, R4 ;  /* 0x000000140c04723c */ /* 0x008fe40000001804 */
[----:B------:R-:W3:Y:S04]  /*10980*/  LDL.LU R28, [R1+0x66c] ;  /* 0x00066c00011c7983 */ /* 0x000ee80000300800 */
[----:B------:R-:W2:-:S13]  /*10990*/  LDL.LU R3, [R1+0xaf8] ;  /* 0x000af80001037983 */ /* 0x000e9a0000300800 */
        /* <DEDUP_REMOVED lines=33> */
[----:B------:R-:W2:Y:S01]  /*10bb0*/  LDL.LU.64 R24, [R1+0xa98] ;  /* 0x000a980001187983 */ /* 0x000ea20000300a00 */
[----:B----4-:R-:W-:Y:S01]  /*10bc0*/  IMAD R22, R22, 0x100, R0 ;  /* 0x0000010016167824 */ /* 0x010fe200078e0200 */
        /* <DEDUP_REMOVED lines=11> */
[----:B------:R-:W4:Y:S04]  /*10c80*/  LDL.LU R11, [R1+0x24c] ;  /* 0x00024c00010b7983 */ /* 0x000f280000300800 */
[----:B------:R-:W2:Y:S02]  /*10c90*/  LDL.LU R0, [R1+0xa84] ;  /* 0x000a840001007983 */ /* 0x000ea40000300800 */
[----:B--2---:R-:W-:-:S02]  /*10ca0*/  IMAD R23, R23, 0x100, R0 ;  /* 0x0000010017177824 */ /* 0x004fc400078e0200 */
[----:B------:R-:W3:Y:S02]  /*10cb0*/  LDL.LU R0, [R1+0xa80] ;  /* 0x000a800001007983 */ /* 0x000ee40000300800 */
[----:B---3--:R-:W-:Y:S02]  /*10cc0*/  IMAD R28, R28, 0x100, R0 ;  /* 0x000001001c1c7824 */ /* 0x008fe400078e0200 */
[----:B------:R-:W2:Y:S01]  /*10cd0*/  LDL.LU R0, [R1+0xa7c] ;  /* 0x000a7c0001007983 */ /* 0x000ea20000300800 */
[----:B------:R-:W-:Y:S01]  /*10ce0*/  HMMA.16816.F32 R12, R12, R16, R24 ;  /* 0x000000100c0c723c */ /* 0x000fe20000001818 */
[----:B--2---:R-:W-:Y:S02]  /*10cf0*/  IMAD R29, R29, 0x100, R0 ;  /* 0x000001001d1d7824 */ /* 0x004fe400078e0200 */
[----:B------:R-:W2:Y:S04]  /*10d00*/  LDL.LU R0, [R1+0xa78] ;  /* 0x000a780001007983 */ /* 0x000ea80000300800 */
[----:B------:R-:W3:Y:S04]  /*10d10*/  LDL.LU.64 R26, [R1+0xa70] ;  /* 0x000a7000011a7983 */ /* 0x000ee80000300a00 */
[----:B------:R-:W3:Y:S04]  /*10d20*/  LDL.LU.64 R24, [R1+0xa68] ;  /* 0x000a680001187983 */ /* 0x000ee80000300a00 */
[----:B------:R-:W-:Y:S04]  /*10d30*/  STL [R1+0x9f0], R17 ;  /* 0x0009f01101007387 */ /* 0x000fe80000100800 */
[----:B------:R0:W-:Y:S04]  /*10d40*/  STL.64 [R1+0x90], R12 ;  /* 0x0000900c01007387 */ /* 0x0001e80000100a00 */
[----:B------:R1:W-:Y:S01]  /*10d50*/  STL.64 [R1+0x98], R14 ;  /* 0x0000980e01007387 */ /* 0x0003e20000100a00 */
[----:B0-----:R-:W-:-:S02]  /*10d60*/  F2FP.F16.E4M3.UNPACK_B R12, R22 ;  /* 0x00000016ff0c723e */ /* 0x001fc400020006ff */
[----:B------:R-:W-:Y:S02]  /*10d70*/  F2FP.F16.E4M3.UNPACK_B R13, R23 ;  /* 0x00000017ff0d723e */ /* 0x000fe400020006ff */
[----:B-1----:R-:W-:Y:S02]  /*10d80*/  F2FP.F16.E4M3.UNPACK_B R14, R28 ;  /* 0x0000001cff0e723e */ /* 0x002fe400020006ff */
[----:B------:R-:W-:Y:S02]  /*10d90*/  F2FP.F16.E4M3.UNPACK_B R15, R29 ;  /* 0x0000001dff0f723e */ /* 0x000fe400020006ff */
[----:B------:R-:W2:Y:S05]  /*10da0*/  LDL.LU R29, [R1+0xa60] ;  /* 0x000a6000011d7983 */ /* 0x000eaa0000300800 */
[----:B---3--:R-:W-:-:S15]  /*10db0*/  HMMA.16816.F32 R24, R12, R20, R24 ;  /* 0x000000140c18723c */ /* 0x008fde0000001818 */
        /* <DEDUP_REMOVED lines=9> */
[----:B0-----:R-:W3:Y:S04]  /*10e50*/  LDL.LU.64 R26, [R1+0xa48] ;  /* 0x000a4800011a7983 */ /* 0x001ee80000300a00 */
[----:B------:R-:W3:Y:S01]  /*10e60*/  LDL.LU.64 R24, [R1+0xa40] ;  /* 0x000a400001187983 */ /* 0x000ee20000300a00 */
[----:B----4-:R-:W-:-:S15]  /*10e70*/  HMMA.16816.F32 R8, R12, R2, R8 ;  /* 0x000000020c08723c */ /* 0x010fde0000001808 */
[----:B------:R-:W-:-:S04]  /*10e80*/  NOP ;  /* 0x0000000000007918 */ /* 0x000fc80000000000 */
[----:B------:R-:W-:Y:S04]  /*10e90*/  STL.64 [R1+0x1e0], R8 ;  /* 0x0001e00801007387 */ /* 0x000fe80000100a00 */
[----:B------:R3:W-:Y:S02]  /*10ea0*/  STL.64 [R1+0x1e8], R10 ;  /* 0x0001e80a01007387 */ /* 0x0007e40000100a00 */
[----:B---3--:R-:W-:Y:S02]  /*10eb0*/  HMMA.16816.F32 R8, R12, R4, R24 ;  /* 0x000000040c08723c */ /* 0x008fe40000001818 */
[----:B------:R-:W3:-:S15]  /*10ec0*/  LDL.LU R24, [R1+0x10] ;  /* 0x0000100001187983 */ /* 0x000ede0000300800 */
[----:B------:R-:W-:Y:S02]  /*10ed0*/  NOP ;  /* 0x0000000000007918 */ /* 0x000fe40000000000 */
[----:B------:R-:W-:Y:S04]  /*10ee0*/  STL.64 [R1+0x1d0], R8 ;  /* 0x0001d00801007387 */ /* 0x000fe80000100a00 */
[----:B------:R-:W-:Y:S04]  /*10ef0*/  STL.64 [R1+0x1d8], R10 ;  /* 0x0001d80a01007387 */ /* 0x000fe80000100a00 */
[----:B------:R-:W3:Y:S01]  /*10f00*/  LDL.LU R25, [R1+0x14] ;  /* 0x0000140001197983 */ /* 0x000ee20000300800 */
[----:B--2---:R-:W-:Y:S02]  /*10f10*/  IMAD.MOV.U32 R26, RZ, RZ, R29 ;  /* 0x000000ffff1a7224 */ /* 0x004fe400078e001d */
[----:B------:R-:W-:Y:S01]  /*10f20*/  IMAD.MOV.U32 R27, RZ, RZ, R0 ;  /* 0x000000ffff1b7224 */ /* 0x000fe200078e0000 */
[----:B------:R-:W2:Y:S04]  /*10f30*/  LDL.LU R29, [R1+0xa3c] ;  /* 0x000a3c00011d7983 */ /* 0x000ea80000300800 */
[----:B------:R-:W4:Y:S04]  /*10f40*/  LDL.LU R0, [R1+0xa38] ;  /* 0x000a380001007983 */ /* 0x000f280000300800 */
[----:B------:R-:W-:Y:S04]  /*10f50*/  STL.64 [R1+0x980], R26 ;  /* 0x0009801a01007387 */ /* 0x000fe80000100a00 */
[----:B---3--:R0:W-:Y:S04]  /*10f60*/  STL.64 [R1+0x978], R24 ;  /* 0x0009781801007387 */ /* 0x0081e80000100a00 */
[----:B0-----:R-:W3:Y:S04]  /*10f70*/  LDL.LU R24, [R1+0x20] ;  /* 0x0000200001187983 */ /* 0x001ee80000300800 */
[----:B------:R-:W3:Y:S04]  /*10f80*/  LDL.LU R25, [R1+0x24] ;  /* 0x0000240001197983 */ /* 0x000ee80000300800 */
[----:B------:R-:W2:Y:S04]  /*10f90*/  LDL.LU R26, [R1+0x28] ;  /* 0x00002800011a7983 */ /* 0x000ea80000300800 */
[----:B------:R-:W2:Y:S04]  /*10fa0*/  LDL.LU R27, [R1+0x2c] ;  /* 0x00002c00011b7983 */ /* 0x000ea80000300800 */
[----:B--2---:R0:W-:Y:S04]  /*10fb0*/  STL.64 [R1+0x990], R26 ;  /* 0x0009901a01007387 */ /* 0x0041e80000100a00 */
[----:B---3--:R1:W-:Y:S01]  /*10fc0*/  STL.64 [R1+0x988], R24 ;  /* 0x0009881801007387 */ /* 0x0083e20000100a00 */
[----:B0-----:R-:W-:-:S03]  /*10fd0*/  IMAD.MOV.U32 R26, RZ, RZ, R29 ;  /* 0x000000ffff1a7224 */ /* 0x001fc600078e001d */
[----:B-1----:R-:W2:Y:S01]  /*10fe0*/  LDL.LU R24, [R1+0x40] ;  /* 0x0000400001187983 */ /* 0x002ea20000300800 */
[----:B----4-:R-:W-:-:S03]  /*10ff0*/  IMAD.MOV.U32 R25, RZ, RZ, R0 ;  /* 0x000000ffff197224 */ /* 0x010fc600078e0000 */
[----:B------:R-:W3:Y:S04]  /*11000*/  LDL.LU R0, [R1+0xa34] ;  /* 0x000a340001007983 */ /* 0x000ee80000300800 */
[----:B------:R-:W4:Y:S04]  /*11010*/  LDL.LU R29, [R1+0xa30] ;  /* 0x000a3000011d7983 */ /* 0x000f280000300800 */
[----:B------:R-:W2:Y:S04]  /*11020*/  LDL.LU R27, [R1+0x4c] ;  /* 0x00004c00011b7983 */ /* 0x000ea80000300800 */
[----:B------:R-:W2:Y:S04]  /*11030*/  LDL.LU R17, [R1+0x67c] ;  /* 0x00067c0001117983 */ /* 0x000ea80000300800 */
[----:B------:R3:W-:Y:S02]  /*11040*/  STL.64 [R1+0xa00], R18 ;  /* 0x000a001201007387 */ /* 0x0007e40000100a00 */
[----:B---3--:R-:W-:-:S02]  /*11050*/  IMAD.MOV.U32 R18, RZ, RZ, R0 ;  /* 0x000000ffff127224 */ /* 0x008fc400078e0000 */
[----:B--2---:R0:W-:Y:S01]  /*11060*/  STL.64 [R1+0x9f8], R16 ;  /* 0x0009f81001007387 */ /* 0x0041e20000100a00 */
[----:B----4-:R-:W-:-:S03]  /*11070*/  IMAD.MOV.U32 R19, RZ, RZ, R29 ;  /* 0x000000ffff137224 */ /* 0x010fc600078e001d */
[----:B0-----:R-:W2:Y:S04]  /*11080*/  LDL.LU R16, [R1+0x1a0] ;  /* 0x0001a00001107983 */ /* 0x001ea80000300800 */
[----:B------:R-:W2:Y:S04]  /*11090*/  LDL.LU R17, [R1+0x1a4] ;  /* 0x0001a40001117983 */ /* 0x000ea80000300800 */
[----:B------:R-:W3:Y:S04]  /*110a0*/  LDL.LU R0, [R1+0xa2c] ;  /* 0x000a2c0001007983 */ /* 0x000ee80000300800 */
[----:B------:R-:W4:Y:S04]  /*110b0*/  LDL.LU R29, [R1+0xa28] ;  /* 0x000a2800011d7983 */ /* 0x000f280000300800 */
[----:B------:R-:W-:Y:S04]  /*110c0*/  STL.64 [R1+0xa10], R18 ;  /* 0x000a101201007387 */ /* 0x000fe80000100a00 */
[----:B--2---:R0:W-:Y:S01]  /*110d0*/  STL.64 [R1+0xa08], R16 ;  /* 0x000a081001007387 */ /* 0x0041e20000100a00 */
[----:B---3--:R-:W-:-:S03]  /*110e0*/  IMAD.MOV.U32 R11, RZ, RZ, R0 ;  /* 0x000000ffff0b7224 */ /* 0x008fc600078e0000 */
[----:B0-----:R-:W2:Y:S04]  /*110f0*/  LDL.LU R16, [R1+0x1b0] ;  /* 0x0001b00001107983 */ /* 0x001ea80000300800 */
[----:B------:R-:W2:Y:S04]  /*11100*/  LDL.LU R17, [R1+0x1b4] ;  /* 0x0001b40001117983 */ /* 0x000ea80000300800 */
[----:B------:R-:W2:Y:S04]  /*11110*/  LDL.LU R18, [R1+0x1b8] ;  /* 0x0001b80001127983 */ /* 0x000ea80000300800 */
[----:B------:R-:W2:Y:S04]  /*11120*/  LDL.LU R19, [R1+0x1bc] ;  /* 0x0001bc0001137983 */ /* 0x000ea80000300800 */
[----:B------:R-:W3:Y:S01]  /*11130*/  LDL.LU R8, [R1+0x230] ;  /* 0x0002300001087983 */ /* 0x000ee20000300800 */
[----:B----4-:R-:W-:-:S03]  /*11140*/  IMAD.MOV.U32 R10, RZ, RZ, R29 ;  /* 0x000000ffff0a7224 */ /* 0x010fc600078e001d */
[----:B------:R-:W3:Y:S04]  /*11150*/  LDL.LU R9, [R1+0x234] ;  /* 0x0002340001097983 */ /* 0x000ee80000300800 */
[----:B------:R-:W4:Y:S04]  /*11160*/  LDL.LU R22, [R1+0x678] ;  /* 0x0006780001167983 */ /* 0x000f280000300800 */
[----:B------:R-:W2:Y:S04]  /*11170*/  LDL.LU R0, [R1+0x684] ;  /* 0x0006840001007983 */ /* 0x000ea80000300800 */
        /* <DEDUP_REMOVED lines=20> */
[----:B------:R-:W2:Y:S01]  /*112c0*/  LDL.LU R27, [R1+0x21c] ;  /* 0x00021c00011b7983 */ /* 0x000ea20000300800 */
[C---:B---3--:R-:W-:Y:S03]  /*112d0*/  HMMA.16816.F32 R8, R12.reuse, R6, R8 ;  /* 0x000000060c08723c */ /* 0x048fe60000001808 */
[----:B--2---:R-:W-:Y:S04]  /*112e0*/  STL.64 [R1+0x9d0], R26 ;  /* 0x0009d01a01007387 */ /* 0x004fe80000100a00 */
[----:B------:R0:W-:Y:S04]  /*112f0*/  STL.64 [R1+0x9c8], R24 ;  /* 0x0009c81801007387 */ /* 0x0001e80000100a00 */
        /* <DEDUP_REMOVED lines=8> */
[----:B------:R-:W2:Y:S04]  /*11380*/  LDL.LU R26, [R1+0x108] ;  /* 0x00010800011a7983 */ /* 0x000ea80000300800 */
[----:B------:R-:W2:Y:S04]  /*11390*/  LDL.LU R27, [R1+0x10c] ;  /* 0x00010c00011b7983 */ /* 0x000ea80000300800 */
[----:B------:R-:W-:Y:S04]  /*113a0*/  STL.64 [R1+0x1c0], R8 ;  /* 0x0001c00801007387 */ /* 0x000fe80000100a00 */
[----:B------:R0:W-:Y:S04]  /*113b0*/  STL.64 [R1+0x1c8], R10 ;  /* 0x0001c80a01007387 */ /* 0x0001e80000100a00 */
[----:B0-----:R-:W3:Y:S04]  /*113c0*/  LDL.LU.64 R10, [R1+0xa20] ;  /* 0x000a2000010a7983 */ /* 0x001ee80000300a00 */
[----:B------:R-:W2:Y:S02]  /*113d0*/  LDL.LU.64 R8, [R1+0xa18] ;  /* 0x000a180001087983 */ /* 0x000ea40000300a00 */
        /* <DEDUP_REMOVED lines=11> */
[----:B------:R-:W4:Y:S01]  /*11490*/  LDL.LU.64 R16, [R1+0x9f8] ;  /* 0x0009f80001107983 */ /* 0x000f220000300a00 */
[----:B------:R-:W-:-:S02]  /*114a0*/  IMAD R23, R23, 0x100, R0 ;  /* 0x0000010017177824 */ /* 0x000fc400078e0200 */
[----:B------:R-:W-:Y:S02]  /*114b0*/  IMAD R28, R28, 0x100, R29 ;  /* 0x000001001c1c7824 */ /* 0x000fe400078e021d */
[----:B----4-:R-:W-:Y:S02]  /*114c0*/  IMAD R22, R22, 0x100, R17 ;  /* 0x0000010016167824 */ /* 0x010fe400078e0211 */
[----:B------:R-:W3:Y:S04]  /*114d0*/  LDL.LU R17, [R1+0x9f0] ;  /* 0x0009f00001117983 */ /* 0x000ee80000300800 */
[----:B------:R-:W4:Y:S04]  /*114e0*/  LDL.LU R0, [R1+0x9ec] ;  /* 0x0009ec0001007983 */ /* 0x000f280000300800 */
[----:B------:R-:W4:Y:S01]  /*114f0*/  LDL.LU R29, [R1+0x9e8] ;  /* 0x0009e800011d7983 */ /* 0x000f220000300800 */
[----:B---3--:R-:W-:Y:S03]  /*11500*/  HMMA.16816.F32 R12, R12, R16, R24 ;  /* 0x000000100c0c723c */ /* 0x008fe60000001818 */
[----:B------:R-:W3:Y:S04]  /*11510*/  LDL.LU.64 R26, [R1+0x9e0] ;  /* 0x0009e000011a7983 */ /* 0x000ee80000300a00 */
[----:B------:R-:W3:Y:S01]  /*11520*/  LDL.LU.64 R24, [R1+0x9d8] ;  /* 0x0009d80001187983 */ /* 0x000ee20000300a00 */
[----:B----4-:R-:W-:-:S11]  /*11530*/  IMAD R0, R0, 0x100, R29 ;  /* 0x0000010000007824 */ /* 0x010fd600078e021d */
[----:B------:R0:W-:Y:S04]  /*11540*/  STL.64 [R1+0x100], R12 ;  /* 0x0001000c01007387 */ /* 0x0001e80000100a00 */
[----:B------:R1:W-:Y:S01]  /*11550*/  STL.64 [R1+0x108], R14 ;  /* 0x0001080e01007387 */ /* 0x0003e20000100a00 */
[----:B0-----:R-:W-:Y:S02]  /*11560*/  F2FP.F16.E4M3.UNPACK_B R12, R22 ;  /* 0x00000016ff0c723e */ /* 0x001fe400020006ff */
[----:B------:R-:W-:Y:S01]  /*11570*/  F2FP.F16.E4M3.UNPACK_B R13, R23 ;  /* 0x00000017ff0d723e */ /* 0x000fe200020006ff */
[----:B------:R-:W4:Y:S01]  /*11580*/  LDL.LU R22, [R1+0x34c] ;  /* 0x00034c0001167983 */ /* 0x000f220000300800 */
[----:B-1----:R-:W-:Y:S02]  /*11590*/  F2FP.F16.E4M3.UNPACK_B R14, R28 ;  /* 0x0000001cff0e723e */ /* 0x002fe400020006ff */
[----:B------:R-:W-:Y:S01]  /*115a0*/  F2FP.F16.E4M3.UNPACK_B R15, R0 ;  /* 0x00000000ff0f723e */ /* 0x000fe200020006ff */
[----:B------:R-:W2:Y:S06]  /*115b0*/  LDL.LU R23, [R1+0x348] ;  /* 0x0003480001177983 */ /* 0x000eac0000300800 */
[----:B---3--:R-:W-:-:S15]  /*115c0*/  HMMA.16816.F32 R24, R12, R20, R24 ;  /* 0x000000140c18723c */ /* 0x008fde0000001818 */
[----:B------:R-:W-:-:S04]  /*115d0*/  NOP ;  /* 0x0000000000007918 */ /* 0x000fc80000000000 */
[----:B------:R-:W-:Y:S04]  /*115e0*/  STL.64 [R1+0xf0], R24 ;  /* 0x0000f01801007387 */ /* 0x000fe80000100a00 */
[----:B------:R0:W-:Y:S04]  /*115f0*/  STL.64 [R1+0xf8], R26 ;  /* 0x0000f81a01007387 */ /* 0x0001e80000100a00 */
[----:B0-----:R-:W2:Y:S04]  /*11600*/  LDL.LU.64 R26, [R1+0x9d0] ;  /* 0x0009d000011a7983 */ /* 0x001ea80000300a00 */
[----:B------:R-:W2:Y:S04]  /*11610*/  LDL.LU.64 R24, [R1+0x9c8] ;  /* 0x0009c80001187983 */ /* 0x000ea80000300a00 */
[----:B------:R-:W3:Y:S04]  /*11620*/  LDL.LU R20, [R1+0x318] ;  /* 0x0003180001147983 */ /* 0x000ee80000300800 */
[----:B------:R-:W3:Y:S01]  /*11630*/  LDL.LU R21, [R1+0x31c] ;  /* 0x00031c0001157983 */ /* 0x000ee20000300800 */
[----:B--2---:R-:W-:-:S15]  /*11640*/  HMMA.16816.F32 R24, R12, R18, R24 ;  /* 0x000000120c18723c */ /* 0x004fde0000001818 */
        /* <DEDUP_REMOVED lines=36> */
[----:B------:R-:W2:Y:S02]  /*11890*/  LDL.LU.64 R24, [R1+0x978] ;  /* 0x0009780001187983 */ /* 0x000ea40000300a00 */
[----:B--2---:R-:W-:Y:S02]  /*118a0*/  HMMA.16816.F32 R8, R12, R10, R24 ;  /* 0x0000000a0c08723c */ /* 0x004fe40000001818 */
[----:B------:R-:W2:Y:S04]  /*118b0*/  LDL.LU.64 R26, [R1+0x970] ;  /* 0x00097000011a7983 */ /* 0x000ea80000300a00 */
[----:B------:R-:W2:-:S13]  /*118c0*/  LDL.LU.64 R24, [R1+0x968] ;  /* 0x0009680001187983 */ /* 0x000e9a0000300a00 */
[----:B------:R0:W-:Y:S01]  /*118d0*/  STL [R1+0x40], R8 ;  /* 0x0000400801007387 */ /* 0x0001e20000100800 */
[----:B------:R-:W-:Y:S02]  /*118e0*/  IMAD.MOV.U32 R29, RZ, RZ, R9 ;  /* 0x000000ffff1d7224 */ /* 0x000fe400078e0009 */
[----:B------:R-:W-:Y:S02]  /*118f0*/  IMAD.MOV.U32 R28, RZ, RZ, R10 ;  /* 0x000000ffff1c7224 */ /* 0x000fe400078e000a */
[----:B------:R-:W-:Y:S01]  /*11900*/  IMAD.MOV.U32 R0, RZ, RZ, R11 ;  /* 0x000000ffff007224 */ /* 0x000fe200078e000b */
[----:B0-----:R-:W4:Y:S04]  /*11910*/  LDL.LU R8, [R1] ;  /* 0x0000000001087983 */ /* 0x001f280000300800 */
[----:B------:R-:W4:Y:S04]  /*11920*/  LDL.LU R9, [R1+0x4] ;  /* 0x0000040001097983 */ /* 0x000f280000300800 */
[----:B------:R-:W4:Y:S04]  /*11930*/  LDL.LU R10, [R1+0x8] ;  /* 0x00000800010a7983 */ /* 0x000f280000300800 */
[----:B------:R-:W4:Y:S01]  /*11940*/  LDL.LU R11, [R1+0xc] ;  /* 0x00000c00010b7983 */ /* 0x000f220000300800 */
[----:B---3--:R-:W-:-:S02]  /*11950*/  IMAD R4, R5, 0x100, R4 ;  /* 0x0000010005047824 */ /* 0x008fc400078e0204 */
[----:B------:R-:W-:Y:S01]  /*11960*/  IMAD R2, R2, 0x100, R6 ;  /* 0x0000010002027824 */ /* 0x000fe200078e0206 */
[----:B------:R-:W-:Y:S01]  /*11970*/  STL [R1+0x8f8], R0 ;  /* 0x0008f80001007387 */ /* 0x000fe20000100800 */
[----:B------:R-:W-:Y:S02]  /*11980*/  IMAD R3, R3, 0x100, R7 ;  /* 0x0000010003037824 */ /* 0x000fe400078e0207 */
[----:B------:R-:W-:Y:S01]  /*11990*/  IMAD R5, R19, 0x100, R18 ;  /* 0x0000010013057824 */ /* 0x000fe200078e0212 */
[----:B------:R-:W-:Y:S01]  /*119a0*/  STL [R1+0x814], R28 ;  /* 0x0008141c01007387 */ /* 0x000fe20000100800 */
[----:B------:R-:W-:-:S03]  /*119b0*/  F2FP.F16.E4M3.UNPACK_B R18, R20.H1 ;  /* 0x00000014ff12723e */ /* 0x000fc600030006ff */
[----:B------:R-:W-:Y:S01]  /*119c0*/  STL [R1+0x810], R29 ;  /* 0x0008101d01007387 */ /* 0x000fe20000100800 */
[----:B------:R-:W-:Y:S01]  /*119d0*/  F2FP.F16.E4M3.UNPACK_B R19, R21.H1 ;  /* 0x00000015ff13723e */ /* 0x000fe200030006ff */
[----:B--2---:R-:W-:-:S15]  /*119e0*/  HMMA.16816.F32 R12, R12, R16, R24 ;  /* 0x000000100c0c723c */ /* 0x004fde0000001818 */
[----:B------:R-:W-:-:S04]  /*119f0*/  NOP ;  /* 0x0000000000007918 */ /* 0x000fc80000000000 */
[----:B------:R0:W-:Y:S04]  /*11a00*/  STL.64 [R1+0x20], R12 ;  /* 0x0000200c01007387 */ /* 0x0001e80000100a00 */
[----:B------:R1:W-:Y:S01]  /*11a10*/  STL.64 [R1+0x28], R14 ;  /* 0x0000280e01007387 */ /* 0x0003e20000100a00 */
[----:B0-----:R-:W-:Y:S02]  /*11a20*/  F2FP.F16.E4M3.UNPACK_B R12, R2 ;  /* 0x00000002ff0c723e */ /* 0x001fe400020006ff */
[----:B------:R-:W-:Y:S02]  /*11a30*/  F2FP.F16.E4M3.UNPACK_B R13, R3 ;  /* 0x00000003ff0d723e */ /* 0x000fe400020006ff */
[----:B-1----:R-:W-:Y:S02]  /*11a40*/  F2FP.F16.E4M3.UNPACK_B R14, R4 ;  /* 0x00000004ff0e723e */ /* 0x002fe400020006ff */
[----:B------:R-:W-:-:S07]  /*11a50*/  F2FP.F16.E4M3.UNPACK_B R15, R5 ;  /* 0x00000005ff0f723e */ /* 0x000fce00020006ff */
[----:B----4-:R-:W-:Y:S01]  /*11a60*/  HMMA.16816.F32 R4, R12, R18, R8 ;  /* 0x000000120c04723c */ /* 0x010fe20000001808 */
[----:B------:R-:W-:Y:S04]  /*11a70*/  STL [R1+0x900], R18 ;  /* 0x0009001201007387 */ /* 0x000fe80000100800 */
[----:B------:R-:W-:-:S14]  /*11a80*/  STL [R1+0x8fc], R19 ;  /* 0x0008fc1301007387 */ /* 0x000fdc0000100800 */
[----:B------:R-:W-:Y:S04]  /*11a90*/  STL.64 [R1+0x220], R4 ;  /* 0x0002200401007387 */ /* 0x000fe80000100a00 */
[----:B------:R0:W-:Y:S04]  /*11aa0*/  STL.64 [R1+0x228], R6 ;  /* 0x0002280601007387 */ /* 0x0001e80000100a00 */
[----:B0-----:R-:W2:Y:S04]  /*11ab0*/  LDL.LU R7, [R1+0x2dc] ;  /* 0x0002dc0001077983 */ /* 0x001ea80000300800 */
[----:B------:R-:W3:Y:S04]  /*11ac0*/  LDL.LU R8, [R1+0x2f8] ;  /* 0x0002f80001087983 */ /* 0x000ee80000300800 */
[----:B------:R-:W3:Y:S04]  /*11ad0*/  LDL.LU R9, [R1+0x2fc] ;  /* 0x0002fc0001097983 */ /* 0x000ee80000300800 */
[----:B------:R-:W4:Y:S04]  /*11ae0*/  LDL.LU R10, [R1+0x2e8] ;  /* 0x0002e800010a7983 */ /* 0x000f280000300800 */
[----:B------:R-:W4:Y:S04]  /*11af0*/  LDL.LU R11, [R1+0x2ec] ;  /* 0x0002ec00010b7983 */ /* 0x000f280000300800 */
[----:B----4-:R-:W-:Y:S04]  /*11b00*/  STL.64 [R1+0x930], R10 ;  /* 0x0009300a01007387 */ /* 0x010fe80000100a00 */
[----:B---3--:R0:W-:Y:S04]  /*11b10*/  STL.64 [R1+0x928], R8 ;  /* 0x0009280801007387 */ /* 0x0081e80000100a00 */
[----:B0-----:R-:W3:Y:S04]  /*11b20*/  LDL.LU R8, [R1+0x80] ;  /* 0x0000800001087983 */ /* 0x001ee80000300800 */
[----:B------:R-:W3:Y:S04]  /*11b30*/  LDL.LU R9, [R1+0x84] ;  /* 0x0000840001097983 */ /* 0x000ee80000300800 */
[----:B------:R-:W4:Y:S04]  /*11b40*/  LDL.LU R10, [R1+0x88] ;  /* 0x00008800010a7983 */ /* 0x000f280000300800 */
[----:B------:R-:W4:Y:S04]  /*11b50*/  LDL.LU R11, [R1+0x8c] ;  /* 0x00008c00010b7983 */ /* 0x000f280000300800 */
[----:B------:R-:W2:Y:S04]  /*11b60*/  LDL.LU R26, [R1+0x308] ;  /* 0x00030800011a7983 */ /* 0x000ea80000300800 */
[----:B------:R-:W2:Y:S04]  /*11b70*/  LDL.LU R28, [R1+0x32c] ;  /* 0x00032c00011c7983 */ /* 0x000ea80000300800 */
[----:B------:R-:W2:Y:S04]  /*11b80*/  LDL.LU R20, [R1+0x338] ;  /* 0x0003380001147983 */ /* 0x000ea80000300800 */
        /* <DEDUP_REMOVED lines=8> */
[----:B----4-:R-:W-:Y:S04]  /*11c10*/  STL.64 [R1+0x950], R10 ;  /* 0x0009500a01007387 */ /* 0x010fe80000100a00 */
[----:B---3--:R0:W-:Y:S04]  /*11c20*/  STL.64 [R1+0x948], R8 ;  /* 0x0009480801007387 */ /* 0x0081e80000100a00 */
[----:B0-----:R-:W3:Y:S04]  /*11c30*/  LDL.LU R8, [R1+0x50] ;  /* 0x0000500001087983 */ /* 0x001ee80000300800 */
[----:B------:R-:W3:Y:S04]  /*11c40*/  LDL.LU R9, [R1+0x54] ;  /* 0x0000540001097983 */ /* 0x000ee80000300800 */
[----:B------:R-:W4:Y:S04]  /*11c50*/  LDL.LU R10, [R1+0x58] ;  /* 0x00005800010a7983 */ /* 0x000f280000300800 */
[----:B------:R-:W4:Y:S01]  /*11c60*/  LDL.LU R11, [R1+0x5c] ;  /* 0x00005c00010b7983 */ /* 0x000f220000300800 */
[----:B------:R-:W-:-:S03]  /*11c70*/  F2FP.F16.E4M3.UNPACK_B R17, R22.H1 ;  /* 0x00000016ff11723e */ /* 0x000fc600030006ff */
[----:B----4-:R-:W-:Y:S04]  /*11c80*/  STL.64 [R1+0x960], R10 ;  /* 0x0009600a01007387 */ /* 0x010fe80000100a00 */
[----:B---3--:R0:W-:Y:S04]  /*11c90*/  STL.64 [R1+0x958], R8 ;  /* 0x0009580801007387 */ /* 0x0081e80000100a00 */
[----:B0-----:R-:W3:Y:S04]  /*11ca0*/  LDL.LU R8, [R1+0x30] ;  /* 0x0000300001087983 */ /* 0x001ee80000300800 */
[----:B------:R-:W3:Y:S04]  /*11cb0*/  LDL.LU R9, [R1+0x34] ;  /* 0x0000340001097983 */ /* 0x000ee80000300800 */
[----:B------:R-:W3:Y:S04]  /*11cc0*/  LDL.LU R10, [R1+0x38] ;  /* 0x00003800010a7983 */ /* 0x000ee80000300800 */
[----:B------:R-:W3:Y:S04]  /*11cd0*/  LDL.LU R11, [R1+0x3c] ;  /* 0x00003c00010b7983 */ /* 0x000ee80000300800 */
[----:B------:R-:W4:Y:S04]  /*11ce0*/  LDL.LU R21, [R1+0x33c] ;  /* 0x00033c0001157983 */ /* 0x000f280000300800 */
[----:B------:R-:W2:Y:S04]  /*11cf0*/  LDL.LU R6, [R1+0x2d8] ;  /* 0x0002d80001067983 */ /* 0x000ea80000300800 */
[----:B------:R-:W2:Y:S04]  /*11d00*/  LDL.LU R22, [R1+0x6b8] ;  /* 0x0006b80001167983 */ /* 0x000ea80000300800 */
[----:B------:R-:W2:Y:S01]  /*11d10*/  LDL.LU R18, [R1+0x6c4] ;  /* 0x0006c40001127983 */ /* 0x000ea20000300800 */
[----:B------:R-:W-:-:S03]  /*11d20*/  F2FP.F16.E4M3.UNPACK_B R16, R23.H1 ;  /* 0x00000017ff10723e */ /* 0x000fc600030006ff */
[----:B--2---:R0:W-:Y:S04]  /*11d30*/  STL [R1+0x904], R18 ;  /* 0x0009041201007387 */ /* 0x0041e80000100800 */
[----:B0-----:R-:W2:Y:S04]  /*11d40*/  LDL.LU R18, [R1+0x6bc] ;  /* 0x0006bc0001127983 */ /* 0x001ea80000300800 */
[----:B------:R-:W2:Y:S04]  /*11d50*/  LDL.LU R23, [R1+0x6c0] ;  /* 0x0006c00001177983 */ /* 0x000ea80000300800 */
[----:B------:R-:W2:Y:S01]  /*11d60*/  LDL.LU R19, [R1+0x6d0] ;  /* 0x0006d00001137983 */ /* 0x000ea20000300800 */
[----:B---3--:R-:W-:Y:S03]  /*11d70*/  HMMA.16816.F32 R8, R12, R16, R8 ;  /* 0x000000100c08723c */ /* 0x008fe60000001808 */
[----:B------:R-:W3:Y:S04]  /*11d80*/  LDL.LU R24, [R1+0x6cc] ;  /* 0x0006cc0001187983 */ /* 0x000ee80000300800 */
[----:B------:R-:W3:Y:S04]  /*11d90*/  LDL.LU R0, [R1+0x6d4] ;  /* 0x0006d40001007983 */ /* 0x000ee80000300800 */
[----:B------:R-:W3:Y:S08]  /*11da0*/  LDL.LU R25, [R1+0x6c8] ;  /* 0x0006c80001197983 */ /* 0x000ef00000300800 */
[----:B------:R-:W-:Y:S04]  /*11db0*/  STL.64 [R1+0x230], R8 ;  /* 0x0002300801007387 */ /* 0x000fe80000100a00 */
[----:B------:R0:W-:Y:S04]  /*11dc0*/  STL.64 [R1+0x238], R10 ;  /* 0x0002380a01007387 */ /* 0x0001e80000100a00 */
[----:B0-----:R-:W3:Y:S04]  /*11dd0*/  LDL.LU.64 R10, [R1+0x960] ;  /* 0x00096000010a7983 */ /* 0x001ee80000300a00 */
[----:B------:R-:W3:Y:S04]  /*11de0*/  LDL.LU.64 R8, [R1+0x958] ;  /* 0x0009580001087983 */ /* 0x000ee80000300a00 */
[----:B--2---:R-:W-:Y:S04]  /*11df0*/  STL.64 [R1+0x910], R18 ;  /* 0x0009101201007387 */ /* 0x004fe80000100a00 */
[----:B------:R0:W-:Y:S04]  /*11e00*/  STL.64 [R1+0x908], R16 ;  /* 0x0009081001007387 */ /* 0x0001e80000100a00 */
[----:B0-----:R-:W2:Y:S04]  /*11e10*/  LDL.LU R16, [R1+0x200] ;  /* 0x0002000001107983 */ /* 0x001ea80000300800 */
[----:B------:R-:W2:Y:S04]  /*11e20*/  LDL.LU R17, [R1+0x204] ;  /* 0x0002040001117983 */ /* 0x000ea80000300800 */
[----:B------:R-:W2:Y:S04]  /*11e30*/  LDL.LU R18, [R1+0x208] ;  /* 0x0002080001127983 */ /* 0x000ea80000300800 */
[----:B------:R-:W2:Y:S01]  /*11e40*/  LDL.LU R19, [R1+0x20c] ;  /* 0x00020c0001137983 */ /* 0x000ea20000300800 */
[----:B------:R-:W-:-:S02]  /*11e50*/  F2FP.F16.E4M3.UNPACK_B R2, R26.H1 ;  /* 0x0000001aff02723e */ /* 0x000fc400030006ff */
[----:B------:R-:W-:-:S07]  /*11e60*/  F2FP.F16.E4M3.UNPACK_B R3, R27.H1 ;  /* 0x0000001bff03723e */ /* 0x000fce00030006ff */
[----:B---3--:R-:W-:Y:S01]  /*11e70*/  HMMA.16816.F32 R8, R12, R2, R8 ;  /* 0x000000020c08723c */ /* 0x008fe20000001808 */
        /* <DEDUP_REMOVED lines=8> */
[----:B0-----:R-:W3:Y:S04]  /*11f00*/  LDL.LU.64 R10, [R1+0x950] ;  /* 0x00095000010a7983 */ /* 0x001ee80000300a00 */
[----:B------:R-:W3:Y:S01]  /*11f10*/  LDL.LU.64 R8, [R1+0x948] ;  /* 0x0009480001087983 */ /* 0x000ee20000300a00 */
[----:B------:R-:W-:-:S02]  /*11f20*/  F2FP.F16.E4M3.UNPACK_B R4, R29.H1 ;  /* 0x0000001dff04723e */ /* 0x000fc400030006ff */
[----:B------:R-:W-:-:S07]  /*11f30*/  F2FP.F16.E4M3.UNPACK_B R5, R28.H1 ;  /* 0x0000001cff05723e */ /* 0x000fce00030006ff */
[----:B---3--:R-:W-:-:S15]  /*11f40*/  HMMA.16816.F32 R8, R12, R4, R8 ;  /* 0x000000040c08723c */ /* 0x008fde0000001808 */
[----:B------:R-:W-:-:S04]  /*11f50*/  NOP ;  /* 0x0000000000007918 */ /* 0x000fc80000000000 */
[----:B------:R-:W-:Y:S04]  /*11f60*/  STL.64 [R1+0x290], R8 ;  /* 0x0002900801007387 */ /* 0x000fe80000100a00 */
[----:B------:R0:W-:Y:S04]  /*11f70*/  STL.64 [R1+0x298], R10 ;  /* 0x0002980a01007387 */ /* 0x0001e80000100a00 */
[----:B0-----:R-:W3:Y:S04]  /*11f80*/  LDL.LU.64 R10, [R1+0x940] ;  /* 0x00094000010a7983 */ /* 0x001ee80000300a00 */
[----:B------:R-:W3:Y:S01]  /*11f90*/  LDL.LU.64 R8, [R1+0x938] ;  /* 0x0009380001087983 */ /* 0x000ee20000300a00 */
[----:B------:R-:W-:-:S02]  /*11fa0*/  F2FP.F16.E4M3.UNPACK_B R20, R20.H1 ;  /* 0x00000014ff14723e */ /* 0x000fc400030006ff */
[----:B----4-:R-:W-:Y:S02]  /*11fb0*/  F2FP.F16.E4M3.UNPACK_B R21, R21.H1 ;  /* 0x00000015ff15723e */ /* 0x010fe400030006ff */
[----:B------:R-:W-:Y:S02]  /*11fc0*/  F2FP.F16.E4M3.UNPACK_B R6, R6.H1 ;  /* 0x00000006ff06723e */ /* 0x000fe400030006ff */
[----:B------:R-:W-:-:S07]  /*11fd0*/  F2FP.F16.E4M3.UNPACK_B R7, R7.H1 ;  /* 0x00000007ff07723e */ /* 0x000fce00030006ff */
[C---:B--2---:R-:W-:Y:S08]  /*11fe0*/  HMMA.16816.F32 R16, R12.reuse, R6, R16 ;  /* 0x000000060c10723c */ /* 0x044ff00000001810 */
[----:B---3--:R-:W-:-:S15]  /*11ff0*/  HMMA.16816.F32 R8, R12, R20, R8 ;  /* 0x000000140c08723c */ /* 0x008fde0000001808 */
[----:B------:R-:W-:-:S04]  /*12000*/  NOP ;  /* 0x0000000000007918 */ /* 0x000fc80000000000 */
[----:B------:R-:W-:Y:S04]  /*12010*/  STL.64 [R1+0x350], R8 ;  /* 0x0003500801007387 */ /* 0x000fe80000100a00 */
[----:B------:R0:W-:Y:S04]  /*12020*/  STL.64 [R1+0x358], R10 ;  /* 0x0003580a01007387 */ /* 0x0001e80000100a00 */
[----:B0-----:R-:W2:Y:S04]  /*12030*/  LDL.LU.64 R10, [R1+0x930] ;  /* 0x00093000010a7983 */ /* 0x001ea80000300a00 */
[----:B------:R-:W3:Y:S04]  /*12040*/  LDL.LU.64 R8, [R1+0x928] ;  /* 0x0009280001087983 */ /* 0x000ee80000300a00 */
[----:B------:R-:W4:Y:S04]  /*12050*/  LDL.LU R26, [R1+0x6f0] ;  /* 0x0006f000011a7983 */ /* 0x000f280000300800 */
[----:B------:R-:W4:Y:S04]  /*12060*/  LDL.LU R27, [R1+0x6ec] ;  /* 0x0006ec00011b7983 */ /* 0x000f280000300800 */
[----:B------:R-:W2:Y:S04]  /*12070*/  LDL.LU R29, [R1+0x6f4] ;  /* 0x0006f400011d7983 */ /* 0x000ea80000300800 */
[----:B------:R-:W2:Y:S04]  /*12080*/  LDL.LU R28, [R1+0x6e8] ;  /* 0x0006e800011c7983 */ /* 0x000ea80000300800 */
        /* <DEDUP_REMOVED lines=10> */
[----:B---3--:R-:W-:-:S02]  /*12130*/  F2FP.F16.E4M3.UNPACK_B R8, R8.H1 ;  /* 0x00000008ff08723e */ /* 0x008fc400030006ff */
[----:B------:R-:W-:-:S07]  /*12140*/  F2FP.F16.E4M3.UNPACK_B R9, R9.H1 ;  /* 0x00000009ff09723e */ /* 0x000fce00030006ff */
[----:B--2---:R-:W-:-:S15]  /*12150*/  HMMA.16816.F32 R16, R12, R8, R16 ;  /* 0x000000080c10723c */ /* 0x004fde0000001810 */
[----:B------:R-:W-:-:S04]  /*12160*/  NOP ;  /* 0x0000000000007918 */ /* 0x000fc80000000000 */
[----:B------:R-:W-:Y:S04]  /*12170*/  STL.64 [R1+0x380], R16 ;  /* 0x0003801001007387 */ /* 0x000fe80000100a00 */
[----:B------:R0:W-:Y:S04]  /*12180*/  STL.64 [R1+0x388], R18 ;  /* 0x0003881201007387 */ /* 0x0001e80000100a00 */
[----:B0-----:R-:W2:Y:S04]  /*12190*/  LDL.LU.64 R18, [R1+0x910] ;  /* 0x0009100001127983 */ /* 0x001ea80000300a00 */
[----:B------:R-:W3:Y:S01]  /*121a0*/  LDL.LU.64 R16, [R1+0x908] ;  /* 0x0009080001107983 */ /* 0x000ee20000300a00 */
[----:B------:R-:W-:-:S02]  /*121b0*/  F2FP.F16.E4M3.UNPACK_B R10, R10.H1 ;  /* 0x0000000aff0a723e */ /* 0x000fc400030006ff */
[----:B------:R-:W-:Y:S01]  /*121c0*/  F2FP.F16.E4M3.UNPACK_B R11, R11.H1 ;  /* 0x0000000bff0b723e */ /* 0x000fe200030006ff */
[----:B--2---:R-:W-:Y:S02]  /*121d0*/  IMAD R22, R22, 0x100, R18 ;  /* 0x0000010016167824 */ /* 0x004fe400078e0212 */
[----:B------:R-:W2:Y:S04]  /*121e0*/  LDL.LU R18, [R1+0x904] ;  /* 0x0009040001127983 */ /* 0x000ea80000300800 */
[----:B----4-:R-:W-:Y:S01]  /*121f0*/  HMMA.16816.F32 R12, R12, R10, R4 ;  /* 0x0000000a0c0c723c */ /* 0x010fe20000001804 */
[----:B------:R-:W-:Y:S02]  /*12200*/  IMAD R24, R24, 0x100, R19 ;  /* 0x0000010018187824 */ /* 0x000fe400078e0213 */
[----:B------:R-:W-:-:S02]  /*12210*/  IMAD R25, R25, 0x100, R0 ;  /* 0x0000010019197824 */ /* 0x000fc400078e0200 */
[----:B--2---:R-:W-:Y:S02]  /*12220*/  IMAD R23, R23, 0x100, R18 ;  /* 0x0000010017177824 */ /* 0x004fe400078e0212 */
[----:B------:R-:W2:Y:S04]  /*12230*/  LDL.LU R18, [R1+0x900] ;  /* 0x0009000001127983 */ /* 0x000ea80000300800 */
[----:B------:R-:W2:Y:S04]  /*12240*/  LDL.LU R19, [R1+0x8fc] ;  /* 0x0008fc0001137983 */ /* 0x000ea80000300800 */
[----:B------:R-:W4:Y:S04]  /*12250*/  LDL.LU R0, [R1+0x8f8] ;  /* 0x0008f80001007983 */ /* 0x000f280000300800 */
[----:B------:R-:W2:Y:S04]  /*12260*/  LDL.LU R4, [R1+0x160] ;  /* 0x0001600001047983 */ /* 0x000ea80000300800 */
[----:B------:R-:W-:Y:S04]  /*12270*/  STL.64 [R1+0x370], R12 ;  /* 0x0003700c01007387 */ /* 0x000fe80000100a00 */
[----:B------:R-:W-:Y:S04]  /*12280*/  STL.64 [R1+0x378], R14 ;  /* 0x0003780e01007387 */ /* 0x000fe80000100a00 */
        /* <DEDUP_REMOVED lines=27> */
[----:B------:R-:W-:-:S02]  /*12440*/  F2FP.F16.E4M3.UNPACK_B R12, R22 ;  /* 0x00000016ff0c723e */ /* 0x000fc400020006ff */
[----:B------:R-:W-:Y:S02]  /*12450*/  F2FP.F16.E4M3.UNPACK_B R13, R23 ;  /* 0x00000017ff0d723e */ /* 0x000fe400020006ff */
[----:B------:R-:W-:Y:S02]  /*12460*/  F2FP.F16.E4M3.UNPACK_B R14, R24 ;  /* 0x00000018ff0e723e */ /* 0x000fe400020006ff */
[----:B------:R-:W-:Y:S01]  /*12470*/  F2FP.F16.E4M3.UNPACK_B R15, R25 ;  /* 0x00000019ff0f723e */ /* 0x000fe200020006ff */
[----:B--2---:R-:W-:Y:S04]  /*12480*/  STL.64 [R1+0x8c0], R10 ;  /* 0x0008c00a01007387 */ /* 0x004fe80000100a00 */
        /* <DEDUP_REMOVED lines=8> */
[----:B------:R-:W2:Y:S01]  /*12510*/  LDL.LU R25, [R1+0x6dc] ;  /* 0x0006dc0001197983 */ /* 0x000ea20000300800 */
[C---:B------:R-:W-:Y:S03]  /*12520*/  HMMA.16816.F32 R4, R12.reuse, R18, R4 ;  /* 0x000000120c04723c */ /* 0x040fe60000001804 */
[----:B------:R-:W-:Y:S04]  /*12530*/  STL.64 [R1+0x890], R26 ;  /* 0x0008901a01007387 */ /* 0x000fe80000100a00 */
        /* <DEDUP_REMOVED lines=38> */
[----:B------:R-:W3:Y:S04]  /*127a0*/  LDL.LU.64 R8, [R1+0x898] ;  /* 0x0008980001087983 */ /* 0x000ee80000300a00 */
[----:B------:R-:W-:Y:S04]  /*127b0*/  STL.64 [R1+0x860], R6 ;  /* 0x0008600601007387 */ /* 0x000fe80000100a00 */
[----:B------:R0:W-:Y:S04]  /*127c0*/  STL.64 [R1+0x858], R4 ;  /* 0x0008580401007387 */ /* 0x0001e80000100a00 */
[----:B0-----:R-:W2:Y:S04]  /*127d0*/  LDL.LU R4, [R1+0x90] ;  /* 0x0000900001047983 */ /* 0x001ea80000300800 */
[----:B------:R-:W2:Y:S04]  /*127e0*/  LDL.LU R5, [R1+0x94] ;  /* 0x0000940001057983 */ /* 0x000ea80000300800 */
[----:B------:R-:W2:Y:S04]  /*127f0*/  LDL.LU R6, [R1+0x98] ;  /* 0x0000980001067983 */ /* 0x000ea80000300800 */
[----:B------:R-:W2:Y:S01]  /*12800*/  LDL.LU R7, [R1+0x9c] ;  /* 0x00009c0001077983 */ /* 0x000ea20000300800 */
[----:B---3--:R-:W-:-:S15]  /*12810*/  HMMA.16816.F32 R24, R12, R8, R24 ;  /* 0x000000080c18723c */ /* 0x008fde0000001818 */
[----:B------:R-:W-:-:S04]  /*12820*/  NOP ;  /* 0x0000000000007918 */ /* 0x000fc80000000000 */
[----:B------:R-:W-:Y:S01]  /*12830*/  STL.64 [R1+0x2b0], R24 ;  /* 0x0002b01801007387 */ /* 0x000fe20000100a00 */
[----:B--2---:R-:W-:Y:S03]  /*12840*/  HMMA.16816.F32 R4, R12, R10, R4 ;  /* 0x0000000a0c04723c */ /* 0x004fe60000001804 */
[----:B------:R0:W-:Y:S04]  /*12850*/  STL.64 [R1+0x2b8], R26 ;  /* 0x0002b81a01007387 */ /* 0x0001e80000100a00 */
[----:B0-----:R-:W2:Y:S04]  /*12860*/  LDL.LU.64 R26, [R1+0x890] ;  /* 0x00089000011a7983 */ /* 0x001ea80000300a00 */
[----:B------:R-:W3:Y:S04]  /*12870*/  LDL.LU.64 R24, [R1+0x888] ;  /* 0x0008880001187983 */ /* 0x000ee80000300a00 */
[----:B------:R-:W-:Y:S04]  /*12880*/  STL.64 [R1+0x830], R10 ;  /* 0x0008300a01007387 */ /* 0x000fe80000100a00 */
[----:B------:R0:W-:Y:S04]  /*12890*/  STL.64 [R1+0x828], R8 ;  /* 0x0008280801007387 */ /* 0x0001e80000100a00 */
[----:B------:R-:W-:Y:S04]  /*128a0*/  STL.64 [R1+0x2a0], R4 ;  /* 0x0002a00401007387 */ /* 0x000fe80000100a00 */
[----:B------:R-:W-:Y:S04]  /*128b0*/  STL.64 [R1+0x2a8], R6 ;  /* 0x0002a80601007387 */ /* 0x000fe80000100a00 */
        /* <DEDUP_REMOVED lines=20> */
[----:B---3--:R-:W-:-:S02]  /*12a00*/  IMAD R22, R22, 0x100, R25 ;  /* 0x0000010016167824 */ /* 0x008fc400078e0219 */
[----:B------:R-:W-:Y:S02]  /*12a10*/  IMAD R23, R23, 0x100, R24 ;  /* 0x0000010017177824 */ /* 0x000fe400078e0218 */
[----:B------:R-:W-:Y:S02]  /*12a20*/  IMAD R25, R28, 0x100, R29 ;  /* 0x000001001c197824 */ /* 0x000fe400078e021d */
[----:B------:R-:W-:Y:S01]  /*12a30*/  IMAD R24, R27, 0x100, R26 ;  /* 0x000001001b187824 */ /* 0x000fe200078e021a */
[----:B------:R-:W-:Y:S02]  /*12a40*/  F2FP.F16.E4M3.UNPACK_B R12, R22 ;  /* 0x00000016ff0c723e */ /* 0x000fe400020006ff */
        /* <DEDUP_REMOVED lines=15> */
[----:B------:R-:W3:Y:S04]  /*12b40*/  LDL.LU R28, [R1+0x6fc] ;  /* 0x0006fc00011c7983 */ /* 0x000ee80000300800 */
[----:B------:R-:W3:Y:S04]  /*12b50*/  LDL.LU R29, [R1+0x704] ;  /* 0x00070400011d7983 */ /* 0x000ee80000300800 */
[----:B------:R-:W3:Y:S04]  /*12b60*/  LDL.LU R26, [R1+0x714] ;  /* 0x00071400011a7983 */ /* 0x000ee80000300800 */
[----:B------:R-:W3:Y:S04]  /*12b70*/  LDL.LU R27, [R1+0x708] ;  /* 0x00070800011b7983 */ /* 0x000ee80000300800 */
[----:B------:R-:W4:Y:S04]  /*12b80*/  LDL.LU R22, [R1+0x6f8] ;  /* 0x0006f80001167983 */ /* 0x000f280000300800 */
[----:B------:R-:W4:Y:S04]  /*12b90*/  LDL.LU R23, [R1+0x700] ;  /* 0x0007000001177983 */ /* 0x000f280000300800 */
[----:B------:R-:W4:Y:S04]  /*12ba0*/  LDL.LU R24, [R1+0x70c] ;  /* 0x00070c0001187983 */ /* 0x000f280000300800 */
[----:B------:R-:W4:Y:S01]  /*12bb0*/  LDL.LU R25, [R1+0x710] ;  /* 0x0007100001197983 */ /* 0x000f220000300800 */
[C---:B--2---:R-:W-:Y:S03]  /*12bc0*/  HMMA.16816.F32 R4, R12.reuse, R18, R4 ;  /* 0x000000120c04723c */ /* 0x044fe60000001804 */
[----:B---3--:R-:W-:Y:S04]  /*12bd0*/  STL.64 [R1+0x820], R26 ;  /* 0x0008201a01007387 */ /* 0x008fe80000100a00 */
[----:B----4-:R0:W-:Y:S04]  /*12be0*/  STL.64 [R1+0x818], R24 ;  /* 0x0008181801007387 */ /* 0x0101e80000100a00 */
        /* <DEDUP_REMOVED lines=13> */
[----:B------:R-:W3:Y:S04]  /*12cc0*/  LDL.LU.64 R4, [R1+0x868] ;  /* 0x0008680001047983 */ /* 0x000ee80000300a00 */
[----:B------:R-:W-:Y:S04]  /*12cd0*/  STL.64 [R1+0x808], R18 ;  /* 0x0008081201007387 */ /* 0x000fe80000100a00 */
[----:B------:R0:W-:Y:S04]  /*12ce0*/  STL.64 [R1+0x800], R16 ;  /* 0x0008001001007387 */ /* 0x0001e80000100a00 */
[----:B0-----:R-:W4:Y:S04]  /*12cf0*/  LDL.LU R16, [R1+0x100] ;  /* 0x0001000001107983 */ /* 0x001f280000300800 */
[----:B------:R-:W4:Y:S04]  /*12d00*/  LDL.LU R17, [R1+0x104] ;  /* 0x0001040001117983 */ /* 0x000f280000300800 */
[----:B------:R-:W4:Y:S04]  /*12d10*/  LDL.LU R18, [R1+0x108] ;  /* 0x0001080001127983 */ /* 0x000f280000300800 */
[----:B------:R-:W4:Y:S01]  /*12d20*/  LDL.LU R19, [R1+0x10c] ;  /* 0x00010c0001137983 */ /* 0x000f220000300800 */
        /* <DEDUP_REMOVED lines=23> */
[----:B------:R-:W2:Y:S04]  /*12ea0*/  LDL.LU.64 R8, [R1+0x828] ;  /* 0x0008280001087983 */ /* 0x000ea80000300a00 */
[----:B------:R-:W-:Y:S04]  /*12eb0*/  STL.64 [R1+0x7e8], R6 ;  /* 0x0007e80601007387 */ /* 0x000fe80000100a00 */
[----:B------:R0:W-:Y:S04]  /*12ec0*/  STL.64 [R1+0x7e0], R4 ;  /* 0x0007e00401007387 */ /* 0x0001e80000100a00 */
[----:B0-----:R-:W3:Y:S04]  /*12ed0*/  LDL.LU R4, [R1+0xe0] ;  /* 0x0000e00001047983 */ /* 0x001ee80000300800 */
[----:B------:R-:W3:Y:S04]  /*12ee0*/  LDL.LU R5, [R1+0xe4] ;  /* 0x0000e40001057983 */ /* 0x000ee80000300800 */
[----:B------:R-:W3:Y:S04]  /*12ef0*/  LDL.LU R6, [R1+0xe8] ;  /* 0x0000e80001067983 */ /* 0x000ee80000300800 */
[----:B------:R-:W3:Y:S01]  /*12f00*/  LDL.LU R7, [R1+0xec] ;  /* 0x0000ec0001077983 */ /* 0x000ee20000300800 */
[----:B------:R-:W-:-:S02]  /*12f10*/  IMAD R22, R22, 0x100, R28 ;  /* 0x0000010016167824 */ /* 0x000fc400078e021c */
[----:B------:R-:W-:Y:S01]  /*12f20*/  IMAD R23, R23, 0x100, R29 ;  /* 0x0000010017177824 */ /* 0x000fe200078e021d */
[C---:B--2---:R-:W-:Y:S08]  /*12f30*/  HMMA.16816.F32 R24, R12.reuse, R8, R24 ;  /* 0x000000080c18723c */ /* 0x044ff00000001818 */
[----:B----4-:R-:W-:Y:S01]  /*12f40*/  HMMA.16816.F32 R12, R12, R10, R16 ;  /* 0x0000000a0c0c723c */ /* 0x010fe20000001810 */
[----:B---3--:R-:W-:Y:S04]  /*12f50*/  STL.64 [R1+0x7f8], R6 ;  /* 0x0007f80601007387 */ /* 0x008fe80000100a00 */
        /* <DEDUP_REMOVED lines=8> */
[----:B------:R-:W4:Y:S04]  /*12fe0*/  LDL.LU.64 R24, [R1+0x818] ;  /* 0x0008180001187983 */ /* 0x000f280000300a00 */
[----:B------:R-:W2:Y:S04]  /*12ff0*/  LDL.LU R28, [R1+0x814] ;  /* 0x00081400011c7983 */ /* 0x000ea80000300800 */
[----:B------:R-:W2:Y:S04]  /*13000*/  LDL.LU R29, [R1+0x810] ;  /* 0x00081000011d7983 */ /* 0x000ea80000300800 */
[----:B------:R-:W2:Y:S04]  /*13010*/  LDL.LU.64 R18, [R1+0x808] ;  /* 0x0008080001127983 */ /* 0x000ea80000300a00 */
[----:B------:R-:W2:Y:S04]  /*13020*/  LDL.LU.64 R16, [R1+0x800] ;  /* 0x0008000001107983 */ /* 0x000ea80000300a00 */
[----:B------:R-:W-:Y:S04]  /*13030*/  STL.64 [R1+0x7c8], R10 ;  /* 0x0007c80a01007387 */ /* 0x000fe80000100a00 */
[----:B------:R0:W-:Y:S04]  /*13040*/  STL.64 [R1+0x7c0], R8 ;  /* 0x0007c00801007387 */ /* 0x0001e80000100a00 */
[----:B------:R1:W-:Y:S04]  /*13050*/  STL.64 [R1+0x260], R12 ;  /* 0x0002600c01007387 */ /* 0x0003e80000100a00 */
[----:B------:R1:W-:Y:S04]  /*13060*/  STL.64 [R1+0x268], R14 ;  /* 0x0002680e01007387 */ /* 0x0003e80000100a00 */
[----:B0-----:R-:W2:Y:S04]  /*13070*/  LDL.LU R8, [R1+0x70] ;  /* 0x0000700001087983 */ /* 0x001ea80000300800 */
[----:B------:R-:W2:Y:S04]  /*13080*/  LDL.LU R9, [R1+0x74] ;  /* 0x0000740001097983 */ /* 0x000ea80000300800 */
[----:B------:R-:W2:Y:S04]  /*13090*/  LDL.LU R10, [R1+0x78] ;  /* 0x00007800010a7983 */ /* 0x000ea80000300800 */
[----:B------:R-:W2:Y:S01]  /*130a0*/  LDL.LU R11, [R1+0x7c] ;  /* 0x00007c00010b7983 */ /* 0x000ea20000300800 */
[----:B-1----:R-:W-:-:S02]  /*130b0*/  F2FP.F16.E4M3.UNPACK_B R12, R22 ;  /* 0x00000016ff0c723e */ /* 0x002fc400020006ff */
[----:B------:R-:W-:Y:S01]  /*130c0*/  F2FP.F16.E4M3.UNPACK_B R13, R23 ;  /* 0x00000017ff0d723e */ /* 0x000fe200020006ff */
[----:B----4-:R-:W-:Y:S02]  /*130d0*/  IMAD R24, R24, 0x100, R25 ;  /* 0x0000010018187824 */ /* 0x010fe400078e0219 */
[----:B---3--:R-:W-:-:S03]  /*130e0*/  IMAD R25, R27, 0x100, R26 ;  /* 0x000001001b197824 */ /* 0x008fc600078e021a */
[----:B------:R-:W-:Y:S02]  /*130f0*/  F2FP.F16.E4M3.UNPACK_B R14, R24 ;  /* 0x00000018ff0e723e */ /* 0x000fe400020006ff */
[----:B------:R-:W-:-:S07]  /*13100*/  F2FP.F16.E4M3.UNPACK_B R15, R25 ;  /* 0x00000019ff0f723e */ /* 0x000fce00020006ff */
[C---:B--2---:R-:W-:Y:S01]  /*13110*/  HMMA.16816.F32 R4, R12.reuse, R18, R4 ;  /* 0x000000120c04723c */ /* 0x044fe20000001804 */
[----:B------:R-:W-:Y:S04]  /*13120*/  STL.64 [R1+0x7d8], R10 ;  /* 0x0007d80a01007387 */ /* 0x000fe80000100a00 */
        /* <DEDUP_REMOVED lines=9> */
[----:B------:R-:W-:Y:S04]  /*131c0*/  STL.64 [R1+0x10], R4 ;  /* 0x0000100401007387 */ /* 0x000fe80000100a00 */
[----:B------:R0:W-:Y:S04]  /*131d0*/  STL.64 [R1+0x18], R6 ;  /* 0x0000180601007387 */ /* 0x0001e80000100a00 */
[----:B0-----:R-:W4:Y:S04]  /*131e0*/  LDL.LU.64 R6, [R1+0x7f8] ;  /* 0x0007f80001067983 */ /* 0x001f280000300a00 */
[----:B------:R-:W4:Y:S01]  /*131f0*/  LDL.LU.64 R4, [R1+0x7f0] ;  /* 0x0007f00001047983 */ /* 0x000f220000300a00 */
[C---:B---3--:R-:W-:Y:S08]  /*13200*/  HMMA.16816.F32 R24, R12.reuse, R2, R24 ;  /* 0x000000020c18723c */ /* 0x048ff00000001818 */
[----:B----4-:R-:W-:Y:S01]  /*13210*/  HMMA.16816.F32 R16, R12, R16, R4 ;  /* 0x000000100c10723c */ /* 0x010fe20000001804 */
[----:B------:R-:W3:Y:S04]  /*13220*/  LDL.LU.64 R6, [R1+0x7e8] ;  /* 0x0007e80001067983 */ /* 0x000ee80000300a00 */
[----:B------:R-:W4:-:S14]  /*13230*/  LDL.LU.64 R4, [R1+0x7e0] ;  /* 0x0007e00001047983 */ /* 0x000f1c0000300a00 */
[----:B------:R0:W-:Y:S04]  /*13240*/  STL.64 [R1], R16 ;  /* 0x0000001001007387 */ /* 0x0001e80000100a00 */
[----:B------:R1:W-:Y:S04]  /*13250*/  STL.64 [R1+0x8], R18 ;  /* 0x0000081201007387 */ /* 0x0003e80000100a00 */
[----:B0-----:R-:W4:Y:S04]  /*13260*/  LDL.LU R16, [R1+0xc0] ;  /* 0x0000c00001107983 */ /* 0x001f280000300800 */
[----:B------:R-:W4:Y:S04]  /*13270*/  LDL.LU R17, [R1+0xc4] ;  /* 0x0000c40001117983 */ /* 0x000f280000300800 */
[----:B-1----:R-:W4:Y:S04]  /*13280*/  LDL.LU R18, [R1+0xc8] ;  /* 0x0000c80001127983 */ /* 0x002f280000300800 */
[----:B------:R-:W4:Y:S04]  /*13290*/  LDL.LU R19, [R1+0xcc] ;  /* 0x0000cc0001137983 */ /* 0x000f280000300800 */
[----:B------:R-:W3:Y:S04]  /*132a0*/  LDL.LU R3, [R1+0x634] ;  /* 0x0006340001037983 */ /* 0x000ee80000300800 */
[----:B------:R0:W-:Y:S04]  /*132b0*/  STL [R1+0x788], R24 ;  /* 0x0007881801007387 */ /* 0x0001e80000100800 */
[----:B0-----:R-:W3:Y:S04]  /*132c0*/  LDL.LU R24, [R1+0x440] ;  /* 0x0004400001187983 */ /* 0x001ee80000300800 */
[----:B------:R-:W-:Y:S04]  /*132d0*/  STL [R1+0x784], R25 ;  /* 0x0007841901007387 */ /* 0x000fe80000100800 */
[----:B------:R-:W-:Y:S04]  /*132e0*/  STL [R1+0x780], R26 ;  /* 0x0007801a01007387 */ /* 0x000fe80000100800 */
[----:B------:R-:W-:Y:S01]  /*132f0*/  STL [R1+0x77c], R27 ;  /* 0x00077c1b01007387 */ /* 0x000fe20000100800 */
[C---:B--2---:R-:W-:Y:S03]  /*13300*/  HMMA.16816.F32 R20, R12.reuse, R20, R8 ;  /* 0x000000140c14723c */ /* 0x044fe60000001808 */
[----:B---3--:R0:W-:Y:S04]  /*13310*/  STL [R1+0x7b4], R24 ;  /* 0x0007b41801007387 */ /* 0x0081e80000100800 */
[----:B0-----:R-:W2:Y:S04]  /*13320*/  LDL.LU R24, [R1+0x20] ;  /* 0x0000200001187983 */ /* 0x001ea80000300800 */
[----:B------:R-:W2:Y:S04]  /*13330*/  LDL.LU R25, [R1+0x24] ;  /* 0x0000240001197983 */ /* 0x000ea80000300800 */
[----:B------:R-:W2:Y:S04]  /*13340*/  LDL.LU R26, [R1+0x28] ;  /* 0x00002800011a7983 */ /* 0x000ea80000300800 */
[----:B------:R-:W2:Y:S04]  /*13350*/  LDL.LU R27, [R1+0x2c] ;  /* 0x00002c00011b7983 */ /* 0x000ea80000300800 */
[----:B------:R-:W3:Y:S04]  /*13360*/  LDL.LU.64 R10, [R1+0x7d8] ;  /* 0x0007d800010a7983 */ /* 0x000ee80000300a00 */
[----:B------:R-:W3:Y:S01]  /*13370*/  LDL.LU.64 R8, [R1+0x7d0] ;  /* 0x0007d00001087983 */ /* 0x000ee20000300a00 */
[C---:B----4-:R-:W-:Y:S03]  /*13380*/  HMMA.16816.F32 R16, R12.reuse, R4, R16 ;  /* 0x000000040c10723c */ /* 0x050fe60000001810 */
[----:B------:R-:W-:Y:S04]  /*13390*/  STL.64 [R1+0x50], R20 ;  /* 0x0000501401007387 */ /* 0x000fe80000100a00 */
[----:B------:R0:W-:Y:S04]  /*133a0*/  STL.64 [R1+0x58], R22 ;  /* 0x0000581601007387 */ /* 0x0001e80000100a00 */
[----:B0-----:R-:W4:Y:S01]  /*133b0*/  LDL.LU R23, [R1+0x448] ;  /* 0x0004480001177983 */ /* 0x001f220000300800 */
[----:B---3--:R-:W-:Y:S03]  /*133c0*/  HMMA.16816.F32 R4, R12, R6, R8 ;  /* 0x000000060c04723c */ /* 0x008fe60000001808 */
[----:B------:R-:W2:Y:S04]  /*133d0*/  LDL.LU.64 R10, [R1+0x7c8] ;  /* 0x0007c800010a7983 */ /* 0x000ea80000300a00 */
[----:B------:R-:W3:-:S12]  /*133e0*/  LDL.LU.64 R8, [R1+0x7c0] ;  /* 0x0007c00001087983 */ /* 0x000ed80000300a00 */
[----:B------:R0:W-:Y:S04]  /*133f0*/  STL.64 [R1+0x210], R4 ;  /* 0x0002100401007387 */ /* 0x0001e80000100a00 */
[----:B------:R1:W-:Y:S04]  /*13400*/  STL.64 [R1+0x218], R6 ;  /* 0x0002180601007387 */ /* 0x0003e80000100a00 */
[----:B0-----:R-:W3:Y:S01]  /*13410*/  LDL.LU R4, [R1+0x40] ;  /* 0x0000400001047983 */ /* 0x001ee20000300800 */
[----:B------:R-:W-:Y:S02]  /*13420*/  IMAD.MOV.U32 R5, RZ, RZ, R29 ;  /* 0x000000ffff057224 */ /* 0x000fe400078e001d */
[----:B-1----:R-:W-:Y:S01]  /*13430*/  IMAD.MOV.U32 R6, RZ, RZ, R28 ;  /* 0x000000ffff067224 */ /* 0x002fe200078e001c */
[----:B------:R-:W2:Y:S01]  /*13440*/  LDL.LU R29, [R1+0x7b8] ;  /* 0x0007b800011d7983 */ /* 0x000ea20000300800 */
[----:B------:R-:W-:-:S03]  /*13450*/  IMAD.MOV.U32 R7, RZ, RZ, R0 ;  /* 0x000000ffff077224 */ /* 0x000fc600078e0000 */
[----:B------:R-:W4:Y:S04]  /*13460*/  LDL.LU R22, [R1+0x438] ;  /* 0x0004380001167983 */ /* 0x000f280000300800 */
[----:B------:R-:W4:Y:S01]  /*13470*/  LDL.LU R28, [R1+0x470] ;  /* 0x00047000011c7983 */ /* 0x000f220000300800 */
[C---:B---3--:R-:W-:Y:S03]  /*13480*/  HMMA.16816.F32 R4, R12.reuse, R8, R4 ;  /* 0x000000080c04723c */ /* 0x048fe60000001804 */
[----:B------:R-:W3:Y:S05]  /*13490*/  LDL.LU R8, [R1+0x478] ;  /* 0x0004780001087983 */ /* 0x000eea0000300800 */
[----:B--2---:R-:W-:Y:S11]  /*134a0*/  HMMA.16816.F32 R12, R12, R10, R24 ;  /* 0x0000000a0c0c723c */ /* 0x004ff60000001818 */
[----:B------:R-:W-:Y:S04]  /*134b0*/  STL.64 [R1+0x160], R4 ;  /* 0x0001600401007387 */ /* 0x000fe80000100a00 */
[----:B------:R0:W-:Y:S04]  /*134c0*/  STL.64 [R1+0x168], R6 ;  /* 0x0001680601007387 */ /* 0x0001e80000100a00 */
[----:B------:R-:W2:Y:S04]  /*134d0*/  LDL.LU R9, [R1+0x480] ;  /* 0x0004800001097983 */ /* 0x000ea80000300800 */
[----:B0-----:R-:W2:Y:S04]  /*134e0*/  LDL.LU R6, [R1+0x44c] ;  /* 0x00044c0001067983 */ /* 0x001ea80000300800 */
[----:B------:R-:W2:Y:S04]  /*134f0*/  LDL.LU R7, [R1+0x488] ;  /* 0x0004880001077983 */ /* 0x000ea80000300800 */
[----:B------:R-:W2:Y:S04]  /*13500*/  LDL.LU R20, [R1+0x454] ;  /* 0x0004540001147983 */ /* 0x000ea80000300800 */
[----:B------:R-:W2:Y:S04]  /*13510*/  LDL.LU R21, [R1+0x490] ;  /* 0x0004900001157983 */ /* 0x000ea80000300800 */
[----:B------:R-:W2:Y:S04]  /*13520*/  LDL.LU R2, [R1+0x45c] ;  /* 0x00045c0001027983 */ /* 0x000ea80000300800 */
[----:B------:R-:W2:Y:S04]  /*13530*/  LDL.LU R0, [R1+0x498] ;  /* 0x0004980001007983 */ /* 0x000ea80000300800 */
[----:B------:R-:W2:Y:S04]  /*13540*/  LDL.LU R24, [R1+0x7b4] ;  /* 0x0007b40001187983 */ /* 0x000ea80000300800 */
[----:B------:R0:W-:Y:S04]  /*13550*/  STL.64 [R1+0x130], R12 ;  /* 0x0001300c01007387 */ /* 0x0001e80000100a00 */
[----:B------:R1:W-:Y:S04]  /*13560*/  STL.64 [R1+0x138], R14 ;  /* 0x0001380e01007387 */ /* 0x0003e80000100a00 */
[----:B0-----:R-:W3:Y:S04]  /*13570*/  LDL.LU R13, [R1+0x450] ;  /* 0x00045000010d7983 */ /* 0x001ee80000300800 */
[----:B-1----:R-:W3:Y:S04]  /*13580*/  LDL.LU R14, [R1+0x458] ;  /* 0x00045800010e7983 */ /* 0x002ee80000300800 */
[----:B------:R-:W3:Y:S04]  /*13590*/  LDL.LU R15, [R1+0x460] ;  /* 0x00046000010f7983 */ /* 0x000ee80000300800 */
[----:B------:R-:W3:Y:S04]  /*135a0*/  LDL.LU R10, [R1+0x468] ;  /* 0x00046800010a7983 */ /* 0x000ee80000300800 */
[----:B------:R-:W3:Y:S01]  /*135b0*/  LDL.LU R11, [R1+0x43c] ;  /* 0x00043c00010b7983 */ /* 0x000ee20000300800 */
[----:B------:R-:W-:Y:S01]  /*135c0*/  IADD3 R3, P6, PT, R3, UR10, RZ ;  /* 0x0000000a03037c10 */ /* 0x000fe2000ffde0ff */
[----:B------:R-:W-:-:S04]  /*135d0*/  USHF.R.S32.HI UR4, URZ, 0x1f, UR10 ;  /* 0x0000001fff047899 */ /* 0x000fc8000801140a */
[----:B------:R0:W-:Y:S01]  /*135e0*/  STL [R1+0x634], R3 ;  /* 0x0006340301007387 */ /* 0x0001e20000100800 */
[----:B----4-:R-:W-:Y:S02]  /*135f0*/  IADD3 R23, P1, PT, R23, UR10, RZ ;  /* 0x0000000a17177c10 */ /* 0x010fe4000ff3e0ff */
[----:B------:R-:W-:Y:S01]  /*13600*/  IADD3.X R22, PT, PT, R22, UR4, RZ, P6, !PT ;  /* 0x0000000416167c10 */ /* 0x000fe2000b7fe4ff */
[----:B0-----:R-:W4:Y:S04]  /*13610*/  LDL.LU R3, [R1+0x4a0] ;  /* 0x0004a00001037983 */ /* 0x001f280000300800 */
[----:B------:R-:W4:Y:S04]  /*13620*/  LDL.LU R4, [R1+0x46c] ;  /* 0x00046c0001047983 */ /* 0x000f280000300800 */
[----:B------:R-:W4:Y:S04]  /*13630*/  LDL.LU R5, [R1+0x4a8] ;  /* 0x0004a80001057983 */ /* 0x000f280000300800 */
[----:B------:R-:W4:Y:S01]  /*13640*/  LDL.LU R27, [R1+0x474] ;  /* 0x00047400011b7983 */ /* 0x000f220000300800 */
[----:B------:R-:W-:-:S02]  /*13650*/  IADD3 R28, P6, PT, R28, UR10, RZ ;  /* 0x0000000a1c1c7c10 */ /* 0x000fc4000ffde0ff */
[----:B------:R-:W-:Y:S02]  /*13660*/  IADD3.X R29, PT, PT, R29, UR4, RZ, P1, !PT ;  /* 0x000000041d1d7c10 */ /* 0x000fe40008ffe4ff */
[----:B--2---:R-:W-:-:S05]  /*13670*/  IADD3 R24, P0, PT, R24, UR10, RZ ;  /* 0x0000000a18187c10 */ /* 0x004fca000ff1e0ff */
[----:B------:R0:W-:Y:S04]  /*13680*/  STL [R1+0x440], R24 ;  /* 0x0004401801007387 */ /* 0x0001e80000100800 */
[----:B------:R-:W2:Y:S04]  /*13690*/  LDL.LU R26, [R1+0x4b0] ;  /* 0x0004b000011a7983 */ /* 0x000ea80000300800 */
[----:B------:R-:W2:Y:S01]  /*136a0*/  LDL.LU R25, [R1+0x47c] ;  /* 0x00047c0001197983 */ /* 0x000ea20000300800 */
[----:B---3--:R-:W-:-:S03]  /*136b0*/  IADD3 R13, P2, PT, R13, UR10, RZ ;  /* 0x0000000a0d0d7c10 */ /* 0x008fc6000ff5e0ff */
[----:B0-----:R-:W3:Y:S01]  /*136c0*/  LDL.LU R24, [R1+0x4b8] ;  /* 0x0004b80001187983 */ /* 0x001ee20000300800 */
[----:B------:R-:W-:-:S03]  /*136d0*/  IADD3 R14, P3, PT, R14, UR10, RZ ;  /* 0x0000000a0e0e7c10 */ /* 0x000fc6000ff7e0ff */
[----:B------:R0:W-:Y:S01]  /*136e0*/  STL [R1+0x448], R23 ;  /* 0x0004481701007387 */ /* 0x0001e20000100800 */
[----:B------:R-:W-:Y:S02]  /*136f0*/  IADD3 R15, P4, PT, R15, UR10, RZ ;  /* 0x0000000a0f0f7c10 */ /* 0x000fe4000ff9e0ff */
[----:B------:R-:W-:Y:S01]  /*13700*/  IADD3 R10, P5, PT, R10, UR10, RZ ;  /* 0x0000000a0a0a7c10 */ /* 0x000fe2000ffbe0ff */
[----:B0-----:R-:W2:Y:S04]  /*13710*/  LDL.LU R23, [R1+0x630] ;  /* 0x0006300001177983 */ /* 0x001ea80000300800 */
[----:B------:R-:W-:Y:S01]  /*13720*/  STL [R1+0x450], R13 ;  /* 0x0004500d01007387 */ /* 0x000fe20000100800 */
[----:B------:R-:W-:-:S03]  /*13730*/  IADD3.X R11, PT, PT, R11, UR4, RZ, P0, !PT ;  /* 0x000000040b0b7c10 */ /* 0x000fc600087fe4ff */
[----:B------:R-:W-:Y:S04]  /*13740*/  STL [R1+0x458], R14 ;  /* 0x0004580e01007387 */ /* 0x000fe80000100800 */
[----:B------:R0:W-:Y:S04]  /*13750*/  STL [R1+0x438], R22 ;  /* 0x0004381601007387 */ /* 0x0001e80000100800 */
[----:B------:R-:W-:Y:S04]  /*13760*/  STL [R1+0x460], R15 ;  /* 0x0004600f01007387 */ /* 0x000fe80000100800 */
[----:B0-----:R-:W2:Y:S04]  /*13770*/  LDL.LU R22, [R1+0x48c] ;  /* 0x00048c0001167983 */ /* 0x001ea80000300800 */
[----:B------:R-:W-:Y:S04]  /*13780*/  STL [R1+0x468], R10 ;  /* 0x0004680a01007387 */ /* 0x000fe80000100800 */
[----:B------:R0:W-:Y:S04]  /*13790*/  STL [R1+0x470], R28 ;  /* 0x0004701c01007387 */ /* 0x0001e80000100800 */
[----:B0-----:R-:W2:Y:S04]  /*137a0*/  LDL.LU R28, [R1+0x4c4] ;  /* 0x0004c400011c7983 */ /* 0x001ea80000300800 */
[----:B------:R0:W-:Y:S04]  /*137b0*/  STL [R1+0x444], R29 ;  /* 0x0004441d01007387 */ /* 0x0001e80000100800 */
[----:B------:R-:W-:Y:S04]  /*137c0*/  STL [R1+0x43c], R11 ;  /* 0x00043c0b01007387 */ /* 0x000fe80000100800 */
[----:B0-----:R-:W2:Y:S01]  /*137d0*/  LDL.LU R29, [R1+0x7b0] ;  /* 0x0007b000011d7983 */ /* 0x001ea20000300800 */
[----:B------:R-:W-:-:S02]  /*137e0*/  IADD3 R8, P0, PT, R8, UR10, RZ ;  /* 0x0000000a08087c10 */ /* 0x000fc4000ff1e0ff */
[----:B------:R-:W-:Y:S02]  /*137f0*/  IADD3 R9, P1, PT, R9, UR10, RZ ;  /* 0x0000000a09097c10 */ /* 0x000fe4000ff3e0ff */
[----:B------:R-:W-:Y:S02]  /*13800*/  IADD3.X R6, PT, PT, R6, UR4, RZ, P2, !PT ;  /* 0x0000000406067c10 */ /* 0x000fe400097fe4ff */
[----:B------:R-:W-:Y:S01]  /*13810*/  IADD3 R7, P2, PT, R7, UR10, RZ ;  /* 0x0000000a07077c10 */ /* 0x000fe2000ff5e0ff */
[----:B------:R-:W-:Y:S01]  /*13820*/  STL [R1+0x478], R8 ;  /* 0x0004780801007387 */ /* 0x000fe20000100800 */
[----:B------:R-:W-:Y:S02]  /*13830*/  IADD3.X R20, PT, PT, R20, UR4, RZ, P3, !PT ;  /* 0x0000000414147c10 */ /* 0x000fe40009ffe4ff */
[----:B------:R-:W-:Y:S01]  /*13840*/  IADD3 R21, P3, PT, R21, UR10, RZ ;  /* 0x0000000a15157c10 */ /* 0x000fe2000ff7e0ff */
[----:B------:R-:W-:Y:S01]  /*13850*/  STL [R1+0x480], R9 ;  /* 0x0004800901007387 */ /* 0x000fe20000100800 */
[----:B------:R-:W-:-:S03]  /*13860*/  IADD3.X R2, PT, PT, R2, UR4, RZ, P4, !PT ;  /* 0x0000000402027c10 */ /* 0x000fc6000a7fe4ff */
[----:B------:R-:W-:Y:S04]  /*13870*/  STL [R1+0x44c], R6 ;  /* 0x00044c0601007387 */ /* 0x000fe80000100800 */
[----:B------:R-:W-:Y:S04]  /*13880*/  STL [R1+0x488], R7 ;  /* 0x0004880701007387 */ /* 0x000fe80000100800 */
[----:B------:R-:W-:Y:S04]  /*13890*/  STL [R1+0x454], R20 ;  /* 0x0004541401007387 */ /* 0x000fe80000100800 */
[----:B------:R-:W-:Y:S01]  /*138a0*/  STL [R1+0x490], R21 ;  /* 0x0004901501007387 */ /* 0x000fe20000100800 */
[----:B--2---:R-:W-:-:S05]  /*138b0*/  IADD3.X R29, PT, PT, R29, UR4, RZ, P5, !PT ;  /* 0x000000041d1d7c10 */ /* 0x004fca000affe4ff */
[----:B------:R0:W-:Y:S04]  /*138c0*/  STL [R1+0x464], R29 ;  /* 0x0004641d01007387 */ /* 0x0001e80000100800 */
[----:B------:R1:W-:Y:S04]  /*138d0*/  STL [R1+0x45c], R2 ;  /* 0x00045c0201007387 */ /* 0x0003e80000100800 */
[----:B0-----:R-:W2:Y:S01]  /*138e0*/  LDL.LU R29, [R1+0x7ac] ;  /* 0x0007ac00011d7983 */ /* 0x001ea20000300800 */
[----:B------:R-:W-:Y:S02]  /*138f0*/  IADD3 R0, P4, PT, R0, UR10, RZ ;  /* 0x0000000a00007c10 */ /* 0x000fe4000ff9e0ff */
[----:B----4-:R-:W-:-:S02]  /*13900*/  IADD3 R3, P5, PT, R3, UR10, RZ ;  /* 0x0000000a03037c10 */ /* 0x010fc4000ffbe0ff */
[----:B------:R-:W-:Y:S01]  /*13910*/  IADD3.X R4, PT, PT, R4, UR4, RZ, P6, !PT ;  /* 0x0000000404047c10 */ /* 0x000fe2000b7fe4ff */
[----:B------:R0:W-:Y:S01]  /*13920*/  STL [R1+0x498], R0 ;  /* 0x0004980001007387 */ /* 0x0001e20000100800 */
[----:B------:R-:W-:Y:S02]  /*13930*/  IADD3 R5, P6, PT, R5, UR10, RZ ;  /* 0x0000000a05057c10 */ /* 0x000fe4000ffde0ff */
[----:B------:R-:W-:Y:S01]  /*13940*/  IADD3.X R27, PT, PT, R27, UR4, RZ, P0, !PT ;  /* 0x000000041b1b7c10 */ /* 0x000fe200087fe4ff */
[----:B-1----:R-:W4:Y:S01]  /*13950*/  LDL.LU R2, [R1+0x4cc] ;  /* 0x0004cc0001027983 */ /* 0x002f220000300800 */
[----:B------:R-:W-:Y:S02]  /*13960*/  IADD3 R26, P0, PT, R26, UR10, RZ ;  /* 0x0000000a1a1a7c10 */ /* 0x000fe4000ff1e0ff */
[----:B------:R-:W-:Y:S01]  /*13970*/  IADD3.X R25, PT, PT, R25, UR4, RZ, P1, !PT ;  /* 0x0000000419197c10 */ /* 0x000fe20008ffe4ff */
[----:B0-----:R-:W3:Y:S04]  /*13980*/  LDL.LU R0, [R1+0x49c] ;  /* 0x00049c0001007983 */ /* 0x001ee80000300800 */
[----:B------:R0:W-:Y:S04]  /*13990*/  STL [R1+0x4a0], R3 ;  /* 0x0004a00301007387 */ /* 0x0001e80000100800 */
[----:B0-----:R-:W4:Y:S04]  /*139a0*/  LDL.LU R3, [R1+0x4d4] ;  /* 0x0004d40001037983 */ /* 0x001f280000300800 */
[----:B------:R-:W-:Y:S04]  /*139b0*/  STL [R1+0x46c], R4 ;  /* 0x00046c0401007387 */ /* 0x000fe80000100800 */
[----:B------:R-:W-:Y:S04]  /*139c0*/  STL [R1+0x4a8], R5 ;  /* 0x0004a80501007387 */ /* 0x000fe80000100800 */
[----:B------:R-:W-:Y:S04]  /*139d0*/  STL [R1+0x474], R27 ;  /* 0x0004741b01007387 */ /* 0x000fe80000100800 */
[----:B------:R-:W-:Y:S01]  /*139e0*/  STL [R1+0x4b0], R26 ;  /* 0x0004b01a01007387 */ /* 0x000fe20000100800 */
[----:B--2---:R-:W-:-:S05]  /*139f0*/  IADD3.X R29, PT, PT, R29, UR4, RZ, P2, !PT ;  /* 0x000000041d1d7c10 */ /* 0x004fca00097fe4ff */
[----:B------:R0:W-:Y:S04]  /*13a00*/  STL [R1+0x484], R29 ;  /* 0x0004841d01007387 */ /* 0x0001e80000100800 */
[----:B------:R-:W-:Y:S04]  /*13a10*/  STL [R1+0x47c], R25 ;  /* 0x00047c1901007387 */ /* 0x000fe80000100800 */
[----:B0-----:R-:W2:Y:S01]  /*13a20*/  LDL.LU R29, [R1+0x7a8] ;  /* 0x0007a800011d7983 */ /* 0x001ea20000300800 */
[----:B---3--:R-:W-:Y:S02]  /*13a30*/  IADD3 R24, P1, PT, R24, UR10, RZ ;  /* 0x0000000a18187c10 */ /* 0x008fe4000ff3e0ff */
[----:B------:R-:W-:-:S03]  /*13a40*/  IADD3 R23, P2, PT, R23, UR10, RZ ;  /* 0x0000000a17177c10 */ /* 0x000fc6000ff5e0ff */
[----:B------:R-:W-:Y:S01]  /*13a50*/  STL [R1+0x4b8], R24 ;  /* 0x0004b81801007387 */ /* 0x000fe20000100800 */
[----:B------:R-:W-:-:S03]  /*13a60*/  IADD3.X R22, PT, PT, R22, UR4, RZ, P3, !PT ;  /* 0x0000000416167c10 */ /* 0x000fc60009ffe4ff */
[----:B------:R-:W3:Y:S04]  /*13a70*/  LDL.LU R12, [R1+0x4dc] ;  /* 0x0004dc00010c7983 */ /* 0x000ee80000300800 */
[----:B------:R-:W3:Y:S04]  /*13a80*/  LDL.LU R13, [R1+0x4ac] ;  /* 0x0004ac00010d7983 */ /* 0x000ee80000300800 */
[----:B------:R-:W3:Y:S01]  /*13a90*/  LDL.LU R14, [R1+0x4e4] ;  /* 0x0004e400010e7983 */ /* 0x000ee20000300800 */
[----:B------:R-:W-:-:S03]  /*13aa0*/  IADD3 R28, P3, PT, R28, UR10, RZ ;  /* 0x0000000a1c1c7c10 */ /* 0x000fc6000ff7e0ff */
[----:B------:R0:W-:Y:S04]  /*13ab0*/  STL [R1+0x630], R23 ;  /* 0x0006301701007387 */ /* 0x0001e80000100800 */
[----:B------:R-:W3:Y:S04]  /*13ac0*/  LDL.LU R15, [R1+0x4b4] ;  /* 0x0004b400010f7983 */ /* 0x000ee80000300800 */
[----:B------:R-:W3:Y:S04]  /*13ad0*/  LDL.LU R10, [R1+0x4ec] ;  /* 0x0004ec00010a7983 */ /* 0x000ee80000300800 */
[----:B0-----:R-:W3:Y:S04]  /*13ae0*/  LDL.LU R23, [R1+0x4f4] ;  /* 0x0004f40001177983 */ /* 0x001ee80000300800 */
[----:B------:R-:W3:Y:S04]  /*13af0*/  LDL.LU R11, [R1+0x4c0] ;  /* 0x0004c000010b7983 */ /* 0x000ee80000300800 */
[----:B------:R-:W-:Y:S04]  /*13b00*/  STL [R1+0x48c], R22 ;  /* 0x00048c1601007387 */ /* 0x000fe80000100800 */
[----:B------:R-:W3:Y:S04]  /*13b10*/  LDL.LU R8, [R1+0x4fc] ;  /* 0x0004fc0001087983 */ /* 0x000ee80000300800 */
[----:B------:R-:W3:Y:S04]  /*13b20*/  LDL.LU R9, [R1+0x4c8] ;  /* 0x0004c80001097983 */ /* 0x000ee80000300800 */
[----:B------:R-:W-:Y:S04]  /*13b30*/  STL [R1+0x4c4], R28 ;  /* 0x0004c41c01007387 */ /* 0x000fe80000100800 */
[----:B------:R-:W3:Y:S04]  /*13b40*/  LDL.LU R6, [R1+0x504] ;  /* 0x0005040001067983 */ /* 0x000ee80000300800 */
[----:B------:R-:W3:Y:S04]  /*13b50*/  LDL.LU R7, [R1+0x4d0] ;  /* 0x0004d00001077983 */ /* 0x000ee80000300800 */
[----:B------:R-:W3:Y:S01]  /*13b60*/  LDL.LU R20, [R1+0x50c] ;  /* 0x00050c0001147983 */ /* 0x000ee20000300800 */
[----:B--2---:R-:W-:-:S05]  /*13b70*/  IADD3.X R29, PT, PT, R29, UR4, RZ, P4, !PT ;  /* 0x000000041d1d7c10 */ /* 0x004fca000a7fe4ff */
[----:B------:R0:W-:Y:S04]  /*13b80*/  STL [R1+0x494], R29 ;  /* 0x0004941d01007387 */ /* 0x0001e80000100800 */
[----:B0-----:R-:W2:Y:S01]  /*13b90*/  LDL.LU R29, [R1+0x7a4] ;  /* 0x0007a400011d7983 */ /* 0x001ea20000300800 */
[----:B------:R-:W-:Y:S02]  /*13ba0*/  IADD3.X R0, PT, PT, R0, UR4, RZ, P5, !PT ;  /* 0x0000000400007c10 */ /* 0x000fe4000affe4ff */
[----:B----4-:R-:W-:Y:S01]  /*13bb0*/  IADD3 R2, P4, PT, R2, UR10, RZ ;  /* 0x0000000a02027c10 */ /* 0x010fe2000ff9e0ff */
[----:B------:R-:W4:Y:S04]  /*13bc0*/  LDL.LU R21, [R1+0x514] ;  /* 0x0005140001157983 */ /* 0x000f280000300800 */
[----:B------:R-:W3:Y:S04]  /*13bd0*/  LDL.LU R4, [R1+0x4e0] ;  /* 0x0004e00001047983 */ /* 0x000ee80000300800 */
[----:B------:R-:W3:Y:S04]  /*13be0*/  LDL.LU R22, [R1+0x51c] ;  /* 0x00051c0001167983 */ /* 0x000ee80000300800 */
[----:B------:R-:W3:Y:S04]  /*13bf0*/  LDL.LU R28, [R1+0x4e8] ;  /* 0x0004e800011c7983 */ /* 0x000ee80000300800 */
[----:B------:R0:W-:Y:S04]  /*13c00*/  STL [R1+0x49c], R0 ;  /* 0x00049c0001007387 */ /* 0x0001e80000100800 */
[----:B0-----:R-:W4:Y:S04]  /*13c10*/  LDL.LU R0, [R1+0x524] ;  /* 0x0005240001007983 */ /* 0x001f280000300800 */
[----:B------:R-:W-:Y:S01]  /*13c20*/  STL [R1+0x4cc], R2 ;  /* 0x0004cc0201007387 */ /* 0x000fe20000100800 */
[----:B--2---:R-:W-:-:S05]  /*13c30*/  IADD3.X R29, PT, PT, R29, UR4, RZ, P6, !PT ;  /* 0x000000041d1d7c10 */ /* 0x004fca000b7fe4ff */
[----:B------:R0:W-:Y:S04]  /*13c40*/  STL [R1+0x4a4], R29 ;  /* 0x0004a41d01007387 */ /* 0x0001e80000100800 */
[----:B0-----:R-:W2:Y:S01]  /*13c50*/  LDL.LU R29, [R1+0x7a0] ;  /* 0x0007a000011d7983 */ /* 0x001ea20000300800 */
[----:B------:R-:W-:Y:S02]  /*13c60*/  IADD3 R3, P5, PT, R3, UR10, RZ ;  /* 0x0000000a03037c10 */ /* 0x000fe4000ffbe0ff */
[----:B---3--:R-:W-:-:S03]  /*13c70*/  IADD3 R12, P6, PT, R12, UR10, RZ ;  /* 0x0000000a0c0c7c10 */ /* 0x008fc6000ffde0ff */
[----:B------:R0:W-:Y:S01]  /*13c80*/  STL [R1+0x4d4], R3 ;  /* 0x0004d40301007387 */ /* 0x0001e20000100800 */
[----:B------:R-:W-:-:S03]  /*13c90*/  IADD3.X R13, PT, PT, R13, UR4, RZ, P0, !PT ;  /* 0x000000040d0d7c10 */ /* 0x000fc600087fe4ff */
[----:B------:R-:W3:Y:S01]  /*13ca0*/  LDL.LU R5, [R1+0x52c] ;  /* 0x00052c0001057983 */ /* 0x000ee20000300800 */
[----:B------:R-:W-:-:S03]  /*13cb0*/  IADD3 R14, P0, PT, R14, UR10, RZ ;  /* 0x0000000a0e0e7c10 */ /* 0x000fc6000ff1e0ff */
[----:B------:R-:W3:Y:S04]  /*13cc0*/  LDL.LU R27, [R1+0x4f8] ;  /* 0x0004f800011b7983 */ /* 0x000ee80000300800 */
[----:B------:R-:W3:Y:S01]  /*13cd0*/  LDL.LU R26, [R1+0x534] ;  /* 0x00053400011a7983 */ /* 0x000ee20000300800 */
[----:B------:R-:W-:-:S03]  /*13ce0*/  IADD3.X R15, PT, PT, R15, UR4, RZ, P1, !PT ;  /* 0x000000040f0f7c10 */ /* 0x000fc60008ffe4ff */
[----:B------:R-:W3:Y:S04]  /*13cf0*/  LDL.LU R25, [R1+0x500] ;  /* 0x0005000001197983 */ /* 0x000ee80000300800 */
[----:B------:R-:W3:Y:S04]  /*13d00*/  LDL.LU R24, [R1+0x53c] ;  /* 0x00053c0001187983 */ /* 0x000ee80000300800 */
[----:B------:R-:W3:Y:S04]  /*13d10*/  LDL.LU R2, [R1+0x508] ;  /* 0x0005080001027983 */ /* 0x000ee80000300800 */
[----:B0-----:R-:W3:Y:S04]  /*13d20*/  LDL.LU R3, [R1+0x544] ;  /* 0x0005440001037983 */ /* 0x001ee80000300800 */
[----:B------:R-:W-:Y:S04]  /*13d30*/  STL [R1+0x4dc], R12 ;  /* 0x0004dc0c01007387 */ /* 0x000fe80000100800 */
[----:B------:R-:W-:Y:S04]  /*13d40*/  STL [R1+0x4ac], R13 ;  /* 0x0004ac0d01007387 */ /* 0x000fe80000100800 */
[----:B------:R-:W-:Y:S01]  /*13d50*/  STL [R1+0x4e4], R14 ;  /* 0x0004e40e01007387 */ /* 0x000fe20000100800 */
[----:B--2---:R-:W-:-:S05]  /*13d60*/  IADD3.X R29, PT, PT, R29, UR4, RZ, P2, !PT ;  /* 0x000000041d1d7c10 */ /* 0x004fca00097fe4ff */
[----:B------:R0:W-:Y:S04]  /*13d70*/  STL [R1+0x4bc], R29 ;  /* 0x0004bc1d01007387 */ /* 0x0001e80000100800 */
[----:B------:R-:W-:Y:S04]  /*13d80*/  STL [R1+0x4b4], R15 ;  /* 0x0004b40f01007387 */ /* 0x000fe80000100800 */
[----:B0-----:R-:W2:Y:S01]  /*13d90*/  LDL.LU R29, [R1+0x79c] ;  /* 0x00079c00011d7983 */ /* 0x001ea20000300800 */
[----:B------:R-:W-:Y:S02]  /*13da0*/  IADD3 R10, P1, PT, R10, UR10, RZ ;  /* 0x0000000a0a0a7c10 */ /* 0x000fe4000ff3e0ff */
[----:B------:R-:W-:-:S02]  /*13db0*/  IADD3 R23, P2, PT, R23, UR10, RZ ;  /* 0x0000000a17177c10 */ /* 0x000fc4000ff5e0ff */
[----:B------:R-:W-:Y:S01]  /*13dc0*/  IADD3.X R11, PT, PT, R11, UR4, RZ, P3, !PT ;  /* 0x000000040b0b7c10 */ /* 0x000fe20009ffe4ff */
[----:B------:R-:W-:Y:S01]  /*13dd0*/  STL [R1+0x4ec], R10 ;  /* 0x0004ec0a01007387 */ /* 0x000fe20000100800 */
[----:B------:R-:W-:Y:S02]  /*13de0*/  IADD3 R8, P3, PT, R8, UR10, RZ ;  /* 0x0000000a08087c10 */ /* 0x000fe4000ff7e0ff */
[----:B------:R-:W-:Y:S01]  /*13df0*/  IADD3.X R9, PT, PT, R9, UR4, RZ, P4, !PT ;  /* 0x0000000409097c10 */ /* 0x000fe2000a7fe4ff */
[----:B------:R0:W-:Y:S01]  /*13e00*/  STL [R1+0x4f4], R23 ;  /* 0x0004f41701007387 */ /* 0x0001e20000100800 */
[----:B------:R-:W-:Y:S02]  /*13e10*/  IADD3 R6, P4, PT, R6, UR10, RZ ;  /* 0x0000000a06067c10 */ /* 0x000fe4000ff9e0ff */
[----:B------:R-:W-:Y:S01]  /*13e20*/  IADD3.X R7, PT, PT, R7, UR4, RZ, P5, !PT ;  /* 0x0000000407077c10 */ /* 0x000fe2000affe4ff */
[----:B0-----:R-:W3:Y:S04]  /*13e30*/  LDL.LU R23, [R1+0x54c] ;  /* 0x00054c0001177983 */ /* 0x001ee80000300800 */
        /* <DEDUP_REMOVED lines=9> */
[----:B----4-:R-:W-:-:S02]  /*13ed0*/  IADD3 R21, P6, PT, R21, UR10, RZ ;  /* 0x0000000a15157c10 */ /* 0x010fc4000ffde0ff */
[----:B------:R-:W-:Y:S02]  /*13ee0*/  IADD3.X R4, PT, PT, R4, UR4, RZ, P0, !PT ;  /* 0x0000000404047c10 */ /* 0x000fe400087fe4ff */
[----:B------:R-:W-:Y:S01]  /*13ef0*/  IADD3 R22, P0, PT, R22, UR10, RZ ;  /* 0x0000000a16167c10 */ /* 0x000fe2000ff1e0ff */
[----:B------:R-:W-:Y:S01]  /*13f00*/  STL [R1+0x50c], R20 ;  /* 0x00050c1401007387 */ /* 0x000fe20000100800 */
[----:B------:R-:W-:-:S03]  /*13f10*/  IADD3.X R28, PT, PT, R28, UR4, RZ, P1, !PT ;  /* 0x000000041c1c7c10 */ /* 0x000fc60008ffe4ff */
[----:B------:R-:W-:Y:S04]  /*13f20*/  STL [R1+0x514], R21 ;  /* 0x0005141501007387 */ /* 0x000fe80000100800 */
[----:B------:R0:W-:Y:S04]  /*13f30*/  STL [R1+0x51c], R22 ;  /* 0x00051c1601007387 */ /* 0x0001e80000100800 */
[----:B------:R-:W-:Y:S04]  /*13f40*/  STL [R1+0x4e0], R4 ;  /* 0x0004e00401007387 */ /* 0x000fe80000100800 */
[----:B0-----:R-:W4:Y:S04]  /*13f50*/  LDL.LU R22, [R1+0x554] ;  /* 0x0005540001167983 */ /* 0x001f280000300800 */
[----:B------:R0:W-:Y:S04]  /*13f60*/  STL [R1+0x4e8], R28 ;  /* 0x0004e81c01007387 */ /* 0x0001e80000100800 */
[----:B0-----:R-:W4:Y:S01]  /*13f70*/  LDL.LU R28, [R1+0x520] ;  /* 0x00052000011c7983 */ /* 0x001f220000300800 */
[----:B--2---:R-:W-:-:S05]  /*13f80*/  IADD3.X R29, PT, PT, R29, UR4, RZ, P2, !PT ;  /* 0x000000041d1d7c10 */ /* 0x004fca00097fe4ff */
[----:B------:R0:W-:Y:S04]  /*13f90*/  STL [R1+0x4f0], R29 ;  /* 0x0004f01d01007387 */ /* 0x0001e80000100800 */
[----:B0-----:R-:W2:Y:S01]  /*13fa0*/  LDL.LU R29, [R1+0x794] ;  /* 0x00079400011d7983 */ /* 0x001ea20000300800 */
[----:B------:R-:W-:Y:S02]  /*13fb0*/  IADD3 R0, P1, PT, R0, UR10, RZ ;  /* 0x0000000a00007c10 */ /* 0x000fe4000ff3e0ff */
[----:B---3--:R-:W-:Y:S02]  /*13fc0*/  IADD3 R5, P2, PT, R5, UR10, RZ ;  /* 0x0000000a05057c10 */ /* 0x008fe4000ff5e0ff */
[----:B------:R-:W-:Y:S01]  /*13fd0*/  IADD3.X R27, PT, PT, R27, UR4, RZ, P3, !PT ;  /* 0x000000041b1b7c10 */ /* 0x000fe20009ffe4ff */
[----:B------:R0:W-:Y:S01]  /*13fe0*/  STL [R1+0x524], R0 ;  /* 0x0005240001007387 */ /* 0x0001e20000100800 */
[----:B------:R-:W-:-:S02]  /*13ff0*/  IADD3 R26, P3, PT, R26, UR10, RZ ;  /* 0x0000000a1a1a7c10 */ /* 0x000fc4000ff7e0ff */
[----:B------:R-:W-:Y:S02]  /*14000*/  IADD3.X R25, PT, PT, R25, UR4, RZ, P4, !PT ;  /* 0x0000000419197c10 */ /* 0x000fe4000a7fe4ff */
[----:B------:R-:W-:Y:S02]  /*14010*/  IADD3 R24, P4, PT, R24, UR10, RZ ;  /* 0x0000000a18187c10 */ /* 0x000fe4000ff9e0ff */
[----:B------:R-:W-:Y:S01]  /*14020*/  IADD3.X R2, PT, PT, R2, UR4, RZ, P5, !PT ;  /* 0x0000000402027c10 */ /* 0x000fe2000affe4ff */
[----:B0-----:R-:W3:Y:S04]  /*14030*/  LDL.LU R0, [R1+0x55c] ;  /* 0x00055c0001007983 */ /* 0x001ee80000300800 */
[----:B------:R-:W-:Y:S04]  /*14040*/  STL [R1+0x52c], R5 ;  /* 0x00052c0501007387 */ /* 0x000fe80000100800 */
        /* <DEDUP_REMOVED lines=8> */
[----:B------:R-:W-:-:S05]  /*140d0*/  IADD3 R3, P5, PT, R3, UR10, RZ ;  /* 0x0000000a03037c10 */ /* 0x000fca000ffbe0ff */
[----:B------:R-:W-:Y:S04]  /*140e0*/  STL [R1+0x544], R3 ;  /* 0x0005440301007387 */ /* 0x000fe80000100800 */
[----:B------:R-:W3:Y:S01]  /*140f0*/  LDL.LU R12, [R1+0x564] ;  /* 0x00056400010c7983 */ /* 0x000ee20000300800 */
[----:B------:R-:W-:-:S03]  /*14100*/  IADD3 R23, P6, PT, R23, UR10, RZ ;  /* 0x0000000a17177c10 */ /* 0x000fc6000ffde0ff */
        /* <DEDUP_REMOVED lines=8> */
[----:B------:R-:W-:Y:S04]  /*14190*/  STL [R1+0x54c], R23 ;  /* 0x00054c1701007387 */ /* 0x000fe80000100800 */
[----:B------:R-:W3:Y:S04]  /*141a0*/  LDL.LU R6, [R1+0x550] ;  /* 0x0005500001067983 */ /* 0x000ee80000300800 */
[----:B------:R-:W3:Y:S04]  /*141b0*/  LDL.LU R7, [R1+0x58c] ;  /* 0x00058c0001077983 */ /* 0x000ee80000300800 */
[----:B------:R-:W3:Y:S04]  /*141c0*/  LDL.LU R20, [R1+0x558] ;  /* 0x0005580001147983 */ /* 0x000ee80000300800 */
[----:B-1----:R-:W3:Y:S01]  /*141d0*/  LDL.LU R2, [R1+0x594] ;  /* 0x0005940001027983 */ /* 0x002ee20000300800 */
[----:B--2---:R-:W-:-:S05]  /*141e0*/  IADD3.X R29, PT, PT, R29, UR4, RZ, P0, !PT ;  /* 0x000000041d1d7c10 */ /* 0x004fca00087fe4ff */
[----:B------:R0:W-:Y:S04]  /*141f0*/  STL [R1+0x518], R29 ;  /* 0x0005181d01007387 */ /* 0x0001e80000100800 */
[----:B0-----:R-:W2:Y:S01]  /*14200*/  LDL.LU R29, [R1+0x78c] ;  /* 0x00078c00011d7983 */ /* 0x001ea20000300800 */
[----:B----4-:R-:W-:Y:S02]  /*14210*/  IADD3 R22, P0, PT, R22, UR10, RZ ;  /* 0x0000000a16167c10 */ /* 0x010fe4000ff1e0ff */
[----:B------:R-:W-:Y:S01]  /*14220*/  IADD3.X R28, PT, PT, R28, UR4, RZ, P1, !PT ;  /* 0x000000041c1c7c10 */ /* 0x000fe20008ffe4ff */
[----:B------:R-:W4:Y:S04]  /*14230*/  LDL.LU R21, [R1+0x560] ;  /* 0x0005600001157983 */ /* 0x000f280000300800 */
[----:B------:R-:W4:Y:S04]  /*14240*/  LDL.LU R3, [R1+0x59c] ;  /* 0x00059c0001037983 */ /* 0x000f280000300800 */
[----:B------:R-:W4:Y:S04]  /*14250*/  LDL.LU R23, [R1+0x568] ;  /* 0x0005680001177983 */ /* 0x000f280000300800 */
[----:B------:R-:W4:Y:S01]  /*14260*/  LDL.LU R4, [R1+0x5a4] ;  /* 0x0005a40001047983 */ /* 0x000f220000300800 */
[----:B---3--:R-:W-:-:S03]  /*14270*/  IADD3 R0, P1, PT, R0, UR10, RZ ;  /* 0x0000000a00007c10 */ /* 0x008fc6000ff3e0ff */
[----:B------:R0:W-:Y:S04]  /*14280*/  STL [R1+0x554], R22 ;  /* 0x0005541601007387 */ /* 0x0001e80000100800 */
[----:B0-----:R-:W3:Y:S04]  /*14290*/  LDL.LU R22, [R1+0x570] ;  /* 0x0005700001167983 */ /* 0x001ee80000300800 */
[----:B------:R0:W-:Y:S04]  /*142a0*/  STL [R1+0x520], R28 ;  /* 0x0005201c01007387 */ /* 0x0001e80000100800 */
[----:B------:R-:W3:Y:S04]  /*142b0*/  LDL.LU R27, [R1+0x5ac] ;  /* 0x0005ac00011b7983 */ /* 0x000ee80000300800 */
[----:B------:R-:W3:Y:S04]  /*142c0*/  LDL.LU R26, [R1+0x578] ;  /* 0x00057800011a7983 */ /* 0x000ee80000300800 */
[----:B0-----:R-:W3:Y:S04]  /*142d0*/  LDL.LU R28, [R1+0x5b4] ;  /* 0x0005b400011c7983 */ /* 0x001ee80000300800 */
[----:B------:R0:W-:Y:S04]  /*142e0*/  STL [R1+0x55c], R0 ;  /* 0x00055c0001007387 */ /* 0x0001e80000100800 */
[----:B------:R-:W3:Y:S04]  /*142f0*/  LDL.LU R25, [R1+0x580] ;  /* 0x0005800001197983 */ /* 0x000ee80000300800 */
[----:B------:R-:W3:Y:S04]  /*14300*/  LDL.LU R24, [R1+0x5bc] ;  /* 0x0005bc0001187983 */ /* 0x000ee80000300800 */
[----:B0-----:R-:W3:Y:S01]  /*14310*/  LDL.LU R0, [R1+0x588] ;  /* 0x0005880001007983 */ /* 0x001ee20000300800 */
[----:B--2---:R-:W-:-:S05]  /*14320*/  IADD3.X R29, PT, PT, R29, UR4, RZ, P2, !PT ;  /* 0x000000041d1d7c10 */ /* 0x004fca00097fe4ff */
[----:B------:R0:W-:Y:S04]  /*14330*/  STL [R1+0x528], R29 ;  /* 0x0005281d01007387 */ /* 0x0001e80000100800 */
[----:B0-----:R-:W2:Y:S01]  /*14340*/  LDL.LU R29, [R1+0x5c4] ;  /* 0x0005c400011d7983 */ /* 0x001ea20000300800 */
[----:B------:R-:W-:Y:S02]  /*14350*/  IADD3 R12, P2, PT, R12, UR10, RZ ;  /* 0x0000000a0c0c7c10 */ /* 0x000fe4000ff5e0ff */
[----:B------:R-:W-:Y:S02]  /*14360*/  IADD3.X R13, PT, PT, R13, UR4, RZ, P3, !PT ;  /* 0x000000040d0d7c10 */ /* 0x000fe40009ffe4ff */
[----:B------:R-:W-:Y:S02]  /*14370*/  IADD3 R14, P3, PT, R14, UR10, RZ ;  /* 0x0000000a0e0e7c10 */ /* 0x000fe4000ff7e0ff */
[----:B------:R-:W-:Y:S01]  /*14380*/  IADD3.X R5, PT, PT, R5, UR4, RZ, P5, !PT ;  /* 0x0000000405057c10 */ /* 0x000fe2000affe4ff */
[----:B------:R-:W-:Y:S01]  /*14390*/  STL [R1+0x564], R12 ;  /* 0x0005640c01007387 */ /* 0x000fe20000100800 */
[----:B------:R-:W-:-:S02]  /*143a0*/  IADD3.X R15, PT, PT, R15, UR4, RZ, P4, !PT ;  /* 0x000000040f0f7c10 */ /* 0x000fc4000a7fe4ff */
[----:B------:R-:W-:Y:S01]  /*143b0*/  IADD3 R10, P4, PT, R10, UR10, RZ ;  /* 0x0000000a0a0a7c10 */ /* 0x000fe2000ff9e0ff */
[----:B------:R-:W-:Y:S01]  /*143c0*/  STL [R1+0x530], R13 ;  /* 0x0005300d01007387 */ /* 0x000fe20000100800 */
[----:B------:R-:W-:Y:S02]  /*143d0*/  IADD3 R11, P5, PT, R11, UR10, RZ ;  /* 0x0000000a0b0b7c10 */ /* 0x000fe4000ffbe0ff */
[----:B------:R-:W-:Y:S01]  /*143e0*/  IADD3.X R8, PT, PT, R8, UR4, RZ, P6, !PT ;  /* 0x0000000408087c10 */ /* 0x000fe2000b7fe4ff */
[----:B------:R-:W-:Y:S01]  /*143f0*/  STL [R1+0x56c], R14 ;  /* 0x00056c0e01007387 */ /* 0x000fe20000100800 */
[----:B------:R-:W-:-:S03]  /*14400*/  IADD3 R9, P6, PT, R9, UR10, RZ ;  /* 0x0000000a09097c10 */ /* 0x000fc6000ffde0ff */
[----:B------:R0:W-:Y:S01]  /*14410*/  STL [R1+0x540], R5 ;  /* 0x0005400501007387 */ /* 0x0001e20000100800 */
[----:B------:R-:W-:Y:S02]  /*14420*/  IADD3.X R6, PT, PT, R6, UR4, RZ, P0, !PT ;  /* 0x0000000406067c10 */ /* 0x000fe400087fe4ff */
[----:B------:R-:W-:Y:S01]  /*14430*/  IADD3.X R20, PT, PT, R20, UR4, RZ, P1, !PT ;  /* 0x0000000414147c10 */ /* 0x000fe20008ffe4ff */
[----:B------:R-:W-:Y:S01]  /*14440*/  STL [R1+0x538], R15 ;  /* 0x0005380f01007387 */ /* 0x000fe20000100800 */
[----:B------:R-:W-:Y:S02]  /*14450*/  IADD3 R2, P1, PT, R2, UR10, RZ ;  /* 0x0000000a02027c10 */ /* 0x000fe4000ff3e0ff */
[----:B------:R-:W-:Y:S01]  /*14460*/  IADD3 R7, P0, PT, R7, UR10, RZ ;  /* 0x0000000a07077c10 */ /* 0x000fe2000ff1e0ff */
[----:B0-----:R-:W2:Y:S01]  /*14470*/  LDL.LU R5, [R1+0x590] ;  /* 0x0005900001057983 */ /* 0x001ea20000300800 */
[----:B----4-:R-:W-:-:S03]  /*14480*/  IADD3.X R21, PT, PT, R21, UR4, RZ, P2, !PT ;  /* 0x0000000415157c10 */ /* 0x010fc600097fe4ff */
[----:B------:R-:W-:Y:S01]  /*14490*/  STL [R1+0x574], R10 ;  /* 0x0005740a01007387 */ /* 0x000fe20000100800 */
[----:B------:R-:W-:-:S03]  /*144a0*/  IADD3 R3, P2, PT, R3, UR10, RZ ;  /* 0x0000000a03037c10 */ /* 0x000fc6000ff5e0ff */
[----:B------:R-:W-:Y:S04]  /*144b0*/  STL [R1+0x57c], R11 ;  /* 0x00057c0b01007387 */ /* 0x000fe80000100800 */
[----:B------:R-:W-:Y:S04]  /*144c0*/  STL [R1+0x548], R8 ;  /* 0x0005480801007387 */ /* 0x000fe80000100800 */
[----:B------:R-:W-:Y:S01]  /*144d0*/  STL [R1+0x584], R9 ;  /* 0x0005840901007387 */ /* 0x000fe20000100800 */
[----:B------:R-:W-:-:S03]  /*144e0*/  IADD3.X R23, PT, PT, R23, UR4, RZ, P3, !PT ;  /* 0x0000000417177c10 */ /* 0x000fc60009ffe4ff */
[----:B------:R-:W-:Y:S04]  /*144f0*/  STL [R1+0x550], R6 ;  /* 0x0005500601007387 */ /* 0x000fe80000100800 */
[----:B------:R0:W-:Y:S01]  /*14500*/  STL [R1+0x594], R2 ;  /* 0x0005940201007387 */ /* 0x0001e20000100800 */
[----:B---3--:R-:W-:-:S03]  /*14510*/  IADD3.X R22, PT, PT, R22, UR4, RZ, P4, !PT ;  /* 0x0000000416167c10 */ /* 0x008fc6000a7fe4ff */
[----:B------:R-:W-:Y:S01]  /*14520*/  STL [R1+0x58c], R7 ;  /* 0x00058c0701007387 */ /* 0x000fe20000100800 */
[----:B------:R-:W-:-:S03]  /*14530*/  IADD3 R4, P3, PT, R4, UR10, RZ ;  /* 0x0000000a04047c10 */ /* 0x000fc6000ff7e0ff */
[----:B0-----:R-:W3:Y:S01]  /*14540*/  LDL.LU R2, [R1+0x5cc] ;  /* 0x0005cc0001027983 */ /* 0x001ee20000300800 */
[----:B------:R-:W-:-:S03]  /*14550*/  IADD3.X R26, PT, PT, R26, UR4, RZ, P5, !PT ;  /* 0x000000041a1a7c10 */ /* 0x000fc6000affe4ff */
[----:B------:R-:W-:Y:S01]  /*14560*/  STL [R1+0x558], R20 ;  /* 0x0005581401007387 */ /* 0x000fe20000100800 */
[----:B------:R-:W-:-:S03]  /*14570*/  IADD3 R28, P5, PT, R28, UR10, RZ ;  /* 0x0000000a1c1c7c10 */ /* 0x000fc6000ffbe0ff */
[----:B------:R0:W-:Y:S01]  /*14580*/  STL [R1+0x59c], R3 ;  /* 0x00059c0301007387 */ /* 0x0001e20000100800 */
[----:B------:R-:W-:-:S03]  /*14590*/  IADD3 R27, P4, PT, R27, UR10, RZ ;  /* 0x0000000a1b1b7c10 */ /* 0x000fc6000ff9e0ff */
[----:B------:R-:W-:Y:S01]  /*145a0*/  STL [R1+0x560], R21 ;  /* 0x0005601501007387 */ /* 0x000fe20000100800 */
[----:B------:R-:W-:-:S03]  /*145b0*/  IADD3.X R25, PT, PT, R25, UR4, RZ, P6, !PT ;  /* 0x0000000419197c10 */ /* 0x000fc6000b7fe4ff */
[----:B0-----:R-:W4:Y:S04]  /*145c0*/  LDL.LU R3, [R1+0x598] ;  /* 0x0005980001037983 */ /* 0x001f280000300800 */
[----:B------:R0:W-:Y:S01]  /*145d0*/  STL [R1+0x568], R23 ;  /* 0x0005681701007387 */ /* 0x0001e20000100800 */
[----:B------:R-:W-:-:S03]  /*145e0*/  IADD3 R24, P6, PT, R24, UR10, RZ ;  /* 0x0000000a18187c10 */ /* 0x000fc6000ffde0ff */
[----:B0-----:R-:W4:Y:S04]  /*145f0*/  LDL.LU R23, [R1+0x5d4] ;  /* 0x0005d40001177983 */ /* 0x001f280000300800 */
[----:B------:R0:W-:Y:S01]  /*14600*/  STL [R1+0x570], R22 ;  /* 0x0005701601007387 */ /* 0x0001e20000100800 */
[----:B------:R-:W-:-:S03]  /*14610*/  IADD3.X R0, PT, PT, R0, UR4, RZ, P0, !PT ;  /* 0x0000000400007c10 */ /* 0x000fc600087fe4ff */
[----:B0-----:R-:W4:Y:S04]  /*14620*/  LDL.LU R22, [R1+0x5a0] ;  /* 0x0005a00001167983 */ /* 0x001f280000300800 */
[----:B------:R-:W-:Y:S04]  /*14630*/  STL [R1+0x5a4], R4 ;  /* 0x0005a40401007387 */ /* 0x000fe80000100800 */
[----:B------:R0:W-:Y:S04]  /*14640*/  STL [R1+0x5b4], R28 ;  /* 0x0005b41c01007387 */ /* 0x0001e80000100800 */
[----:B------:R-:W-:Y:S04]  /*14650*/  STL [R1+0x5ac], R27 ;  /* 0x0005ac1b01007387 */ /* 0x000fe80000100800 */
[----:B0-----:R-:W4:Y:S04]  /*14660*/  LDL.LU R28, [R1+0x5dc] ;  /* 0x0005dc00011c7983 */ /* 0x001f280000300800 */
[----:B------:R-:W-:Y:S04]  /*14670*/  STL [R1+0x578], R26 ;  /* 0x0005781a01007387 */ /* 0x000fe80000100800 */
[----:B------:R-:W-:Y:S04]  /*14680*/  STL [R1+0x580], R25 ;  /* 0x0005801901007387 */ /* 0x000fe80000100800 */
[----:B------:R0:W-:Y:S04]  /*14690*/  STL [R1+0x5bc], R24 ;  /* 0x0005bc1801007387 */ /* 0x0001e80000100800 */
[----:B0-----:R-:W4:Y:S04]  /*146a0*/  LDL.LU R24, [R1+0x5a8] ;  /* 0x0005a80001187983 */ /* 0x001f280000300800 */
[----:B------:R-:W4:Y:S04]  /*146b0*/  LDL.LU R25, [R1+0x5e4] ;  /* 0x0005e40001197983 */ /* 0x000f280000300800 */
[----:B------:R0:W-:Y:S04]  /*146c0*/  STL [R1+0x588], R0 ;  /* 0x0005880001007387 */ /* 0x0001e80000100800 */
[----:B------:R-:W4:Y:S01]  /*146d0*/  LDL.LU R26, [R1+0x5b0] ;  /* 0x0005b000011a7983 */ /* 0x000f220000300800 */
[----:B--2---:R-:W-:-:S05]  /*146e0*/  IADD3 R29, P0, PT, R29, UR10, RZ ;  /* 0x0000000a1d1d7c10 */ /* 0x004fca000ff1e0ff */
[----:B------:R1:W-:Y:S04]  /*146f0*/  STL [R1+0x5c4], R29 ;  /* 0x0005c41d01007387 */ /* 0x0003e80000100800 */
[----:B------:R-:W2:Y:S04]  /*14700*/  LDL.LU R27, [R1+0x5ec] ;  /* 0x0005ec00011b7983 */ /* 0x000ea80000300800 */
[----:B0-----:R-:W2:Y:S04]  /*14710*/  LDL.LU R0, [R1+0x5b8] ;  /* 0x0005b80001007983 */ /* 0x001ea80000300800 */
[----:B-1----:R-:W2:Y:S04]  /*14720*/  LDL.LU R29, [R1+0x5f4] ;  /* 0x0005f400011d7983 */ /* 0x002ea80000300800 */
[----:B------:R-:W2:Y:S04]  /*14730*/  LDL.LU R12, [R1+0x5fc] ;  /* 0x0005fc00010c7983 */ /* 0x000ea80000300800 */
[----:B------:R-:W2:Y:S04]  /*14740*/  LDL.LU R13, [R1+0x5c8] ;  /* 0x0005c800010d7983 */ /* 0x000ea80000300800 */
[----:B------:R-:W2:Y:S01]  /*14750*/  LDL.LU R14, [R1+0x604] ;  /* 0x00060400010e7983 */ /* 0x000ea20000300800 */
[----:B------:R-:W-:-:S05]  /*14760*/  IADD3.X R5, PT, PT, R5, UR4, RZ, P1, !PT ;  /* 0x0000000405057c10 */ /* 0x000fca0008ffe4ff */
[----:B------:R-:W-:Y:S04]  /*14770*/  STL [R1+0x590], R5 ;  /* 0x0005900501007387 */ /* 0x000fe80000100800 */
[----:B------:R-:W2:Y:S04]  /*14780*/  LDL.LU R15, [R1+0x5d0] ;  /* 0x0005d000010f7983 */ /* 0x000ea80000300800 */
[----:B------:R-:W2:Y:S04]  /*14790*/  LDL.LU R10, [R1+0x60c] ;  /* 0x00060c00010a7983 */ /* 0x000ea80000300800 */
[----:B------:R-:W2:Y:S04]  /*147a0*/  LDL.LU R11, [R1+0x5d8] ;  /* 0x0005d800010b7983 */ /* 0x000ea80000300800 */
[----:B------:R-:W2:Y:S04]  /*147b0*/  LDL.LU R8, [R1+0x614] ;  /* 0x0006140001087983 */ /* 0x000ea80000300800 */
[----:B------:R-:W2:Y:S04]  /*147c0*/  LDL.LU R9, [R1+0x61c] ;  /* 0x00061c0001097983 */ /* 0x000ea80000300800 */
[----:B------:R-:W2:Y:S01]  /*147d0*/  LDL.LU R6, [R1+0x5e8] ;  /* 0x0005e80001067983 */ /* 0x000ea20000300800 */
[----:B---3--:R-:W-:-:S05]  /*147e0*/  IADD3 R2, P1, PT, R2, UR10, RZ ;  /* 0x0000000a02027c10 */ /* 0x008fca000ff3e0ff */
[----:B------:R0:W-:Y:S04]  /*147f0*/  STL [R1+0x5cc], R2 ;  /* 0x0005cc0201007387 */ /* 0x0001e80000100800 */
[----:B0-----:R-:W3:Y:S01]  /*14800*/  LDL.LU R2, [R1+0x624] ;  /* 0x0006240001027983 */ /* 0x001ee20000300800 */
[----:B----4-:R-:W-:-:S03]  /*14810*/  IADD3.X R3, PT, PT, R3, UR4, RZ, P2, !PT ;  /* 0x0000000403037c10 */ /* 0x010fc600097fe4ff */
[----:B------:R-:W4:Y:S04]  /*14820*/  LDL.LU R7, [R1+0x5f0] ;  /* 0x0005f00001077983 */ /* 0x000f280000300800 */
[----:B------:R-:W3:Y:S04]  /*14830*/  LDL.LU R20, [R1+0x62c] ;  /* 0x00062c0001147983 */ /* 0x000ee80000300800 */
[----:B------:R0:W-:Y:S01]  /*14840*/  STL [R1+0x598], R3 ;  /* 0x0005980301007387 */ /* 0x0001e20000100800 */
[----:B------:R-:W-:-:S05]  /*14850*/  IADD3 R23, P2, PT, R23, UR10, RZ ;  /* 0x0000000a17177c10 */ /* 0x000fca000ff5e0ff */
[----:B------:R1:W-:Y:S04]  /*14860*/  STL [R1+0x5d4], R23 ;  /* 0x0005d41701007387 */ /* 0x0003e80000100800 */
[----:B------:R-:W3:Y:S04]  /*14870*/  LDL.LU R21, [R1+0x390] ;  /* 0x0003900001157983 */ /* 0x000ee80000300800 */
[----:B------:R-:W3:Y:S01]  /*14880*/  LDL.LU R4, [R1+0x600] ;  /* 0x0006000001047983 */ /* 0x000ee20000300800 */
[----:B------:R-:W-:-:S03]  /*14890*/  IADD3.X R22, PT, PT, R22, UR4, RZ, P3, !PT ;  /* 0x0000000416167c10 */ /* 0x000fc60009ffe4ff */
[----:B------:R-:W3:Y:S04]  /*148a0*/  LDL.LU R5, [R1+0x608] ;  /* 0x0006080001057983 */ /* 0x000ee80000300800 */
[----:B------:R1:W-:Y:S04]  /*148b0*/  STL [R1+0x5a0], R22 ;  /* 0x0005a01601007387 */ /* 0x0003e80000100800 */
[----:B0-----:R-:W3:Y:S04]  /*148c0*/  LDL.LU R3, [R1+0x610] ;  /* 0x0006100001037983 */ /* 0x001ee80000300800 */
[----:B-1----:R-:W3:Y:S01]  /*148d0*/  LDL.LU R23, [R1+0x618] ;  /* 0x0006180001177983 */ /* 0x002ee20000300800 */
[----:B------:R-:W-:-:S03]  /*148e0*/  IADD3 R28, P3, PT, R28, UR10, RZ ;  /* 0x0000000a1c1c7c10 */ /* 0x000fc6000ff7e0ff */
[----:B------:R-:W3:Y:S04]  /*148f0*/  LDL.LU R22, [R1+0x620] ;  /* 0x0006200001167983 */ /* 0x000ee80000300800 */
[----:B------:R0:W-:Y:S04]  /*14900*/  STL [R1+0x5dc], R28 ;  /* 0x0005dc1c01007387 */ /* 0x0001e80000100800 */
[----:B0-----:R-:W3:Y:S01]  /*14910*/  LDL.LU R28, [R1+0x628] ;  /* 0x00062800011c7983 */ /* 0x001ee20000300800 */
[----:B------:R-:W-:Y:S02]  /*14920*/  IADD3.X R24, PT, PT, R24, UR4, RZ, P4, !PT ;  /* 0x0000000418187c10 */ /* 0x000fe4000a7fe4ff */
[----:B------:R-:W-:-:S03]  /*14930*/  IADD3 R25, P4, PT, R25, UR10, RZ ;  /* 0x0000000a19197c10 */ /* 0x000fc6000ff9e0ff */
[----:B------:R0:W-:Y:S01]  /*14940*/  STL [R1+0x5a8], R24 ;  /* 0x0005a81801007387 */ /* 0x0001e20000100800 */
[----:B------:R-:W-:-:S03]  /*14950*/  IADD3.X R26, PT, PT, R26, UR4, RZ, P5, !PT ;  /* 0x000000041a1a7c10 */ /* 0x000fc6000affe4ff */
[----:B0-----:R0:W5:Y:S04]  /*14960*/  LDL.LU R24, [R1+0x788] ;  /* 0x0007880001187983 */ /* 0x0011680000300800 */
[----:B------:R1:W-:Y:S04]  /*14970*/  STL [R1+0x5e4], R25 ;  /* 0x0005e41901007387 */ /* 0x0003e80000100800 */
[----:B-1----:R0:W5:Y:S04]  /*14980*/  LDL.LU R25, [R1+0x784] ;  /* 0x0007840001197983 */ /* 0x0021680000300800 */
[----:B------:R1:W-:Y:S04]  /*14990*/  STL [R1+0x5b0], R26 ;  /* 0x0005b01a01007387 */ /* 0x0003e80000100800 */
[----:B-1----:R0:W5:Y:S01]  /*149a0*/  LDL.LU R26, [R1+0x780] ;  /* 0x00078000011a7983 */ /* 0x0021620000300800 */
[----:B--2---:R-:W-:-:S02]  /*149b0*/  IADD3 R27, P5, PT, R27, UR10, RZ ;  /* 0x0000000a1b1b7c10 */ /* 0x004fc4000ffbe0ff */
[----:B------:R-:W-:-:S03]  /*149c0*/  IADD3.X R0, PT, PT, R0, UR4, RZ, P6, !PT ;  /* 0x0000000400007c10 */ /* 0x000fc6000b7fe4ff */
[----:B------:R1:W-:Y:S01]  /*149d0*/  STL [R1+0x5ec], R27 ;  /* 0x0005ec1b01007387 */ /* 0x0003e20000100800 */
[----:B------:R-:W-:-:S03]  /*149e0*/  IADD3 R29, P6, PT, R29, UR10, RZ ;  /* 0x0000000a1d1d7c10 */ /* 0x000fc6000ffde0ff */
[----:B-1----:R0:W5:Y:S04]  /*149f0*/  LDL.LU R27, [R1+0x77c] ;  /* 0x00077c00011b7983 */ /* 0x0021680000300800 */
[----:B------:R1:W-:Y:S04]  /*14a00*/  STL [R1+0x5b8], R0 ;  /* 0x0005b80001007387 */ /* 0x0003e80000100800 */
[----:B-1----:R0:W5:Y:S04]  /*14a10*/  LDL.LU R0, [R1+0x778] ;  /* 0x0007780001007983 */ /* 0x0021680000300800 */
[----:B------:R1:W-:Y:S04]  /*14a20*/  STL [R1+0x5f4], R29 ;  /* 0x0005f41d01007387 */ /* 0x0003e80000100800 */
[----:B-1----:R-:W2:Y:S02]  /*14a30*/  LDL.LU R29, [R1+0x774] ;  /* 0x00077400011d7983 */ /* 0x002ea40000300800 */
[----:B--2---:R-:W-:-:S05]  /*14a40*/  IADD3.X R29, PT, PT, R29, UR4, RZ, P0, !PT ;  /* 0x000000041d1d7c10 */ /* 0x004fca00087fe4ff */
[----:B------:R1:W-:Y:S04]  /*14a50*/  STL [R1+0x5c0], R29 ;  /* 0x0005c01d01007387 */ /* 0x0003e80000100800 */
[----:B-1----:R-:W2:Y:S01]  /*14a60*/  LDL.LU R29, [R1+0x770] ;  /* 0x00077000011d7983 */ /* 0x002ea20000300800 */
[----:B------:R-:W-:Y:S02]  /*14a70*/  IADD3 R12, P0, PT, R12, UR10, RZ ;  /* 0x0000000a0c0c7c10 */ /* 0x000fe4000ff1e0ff */
[----:B------:R-:W-:Y:S02]  /*14a80*/  IADD3.X R13, PT, PT, R13, UR4, RZ, P1, !PT ;  /* 0x000000040d0d7c10 */ /* 0x000fe40008ffe4ff */
[----:B------:R-:W-:Y:S02]  /*14a90*/  IADD3 R14, P1, PT, R14, UR10, RZ ;  /* 0x0000000a0e0e7c10 */ /* 0x000fe4000ff3e0ff */
[----:B------:R-:W-:Y:S01]  /*14aa0*/  IADD3.X R15, PT, PT, R15, UR4, RZ, P2, !PT ;  /* 0x000000040f0f7c10 */ /* 0x000fe200097fe4ff */
[----:B------:R-:W-:Y:S01]  /*14ab0*/  STL [R1+0x5fc], R12 ;  /* 0x0005fc0c01007387 */ /* 0x000fe20000100800 */
[----:B------:R-:W-:-:S02]  /*14ac0*/  IADD3 R10, P2, PT, R10, UR10, RZ ;  /* 0x0000000a0a0a7c10 */ /* 0x000fc4000ff5e0ff */
[----:B------:R-:W-:Y:S01]  /*14ad0*/  IADD3.X R11, PT, PT, R11, UR4, RZ, P3, !PT ;  /* 0x000000040b0b7c10 */ /* 0x000fe20009ffe4ff */
[----:B------:R-:W-:Y:S04]  /*14ae0*/  STL [R1+0x5c8], R13 ;  /* 0x0005c80d01007387 */ /* 0x000fe80000100800 */
[----:B------:R-:W-:Y:S04]  /*14af0*/  STL [R1+0x604], R14 ;  /* 0x0006040e01007387 */ /* 0x000fe80000100800 */
[----:B------:R-:W-:Y:S04]  /*14b00*/  STL [R1+0x5d0], R15 ;  /* 0x0005d00f01007387 */ /* 0x000fe80000100800 */
[----:B------:R-:W-:Y:S01]  /*14b10*/  STL [R1+0x60c], R10 ;  /* 0x00060c0a01007387 */ /* 0x000fe20000100800 */
[----:B--2---:R-:W-:-:S05]  /*14b20*/  IADD3.X R29, PT, PT, R29, UR4, RZ, P4, !PT ;  /* 0x000000041d1d7c10 */ /* 0x004fca000a7fe4ff */
[----:B------:R1:W-:Y:S04]  /*14b30*/  STL [R1+0x5e0], R29 ;  /* 0x0005e01d01007387 */ /* 0x0003e80000100800 */
[----:B------:R-:W-:Y:S04]  /*14b40*/  STL [R1+0x5d8], R11 ;  /* 0x0005d80b01007387 */ /* 0x000fe80000100800 */
[----:B-1----:R-:W2:Y:S01]  /*14b50*/  LDL.LU R29, [R1+0x76c] ;  /* 0x00076c00011d7983 */ /* 0x002ea20000300800 */
[----:B------:R-:W-:Y:S02]  /*14b60*/  IADD3 R8, P3, PT, R8, UR10, RZ ;  /* 0x0000000a08087c10 */ /* 0x000fe4000ff7e0ff */
[----:B------:R-:W-:-:S02]  /*14b70*/  IADD3.X R6, PT, PT, R6, UR4, RZ, P5, !PT ;  /* 0x0000000406067c10 */ /* 0x000fc4000affe4ff */
[----:B---3--:R-:W-:Y:S02]  /*14b80*/  IADD3 R2, P5, PT, R2, UR10, RZ ;  /* 0x0000000a02027c10 */ /* 0x008fe4000ffbe0ff */
[----:B------:R-:W-:Y:S01]  /*14b90*/  IADD3 R9, P4, PT, R9, UR10, RZ ;  /* 0x0000000a09097c10 */ /* 0x000fe2000ff9e0ff */
[----:B------:R-:W-:Y:S01]  /*14ba0*/  STL [R1+0x614], R8 ;  /* 0x0006140801007387 */ /* 0x000fe20000100800 */
[----:B----4-:R-:W-:-:S03]  /*14bb0*/  IADD3.X R7, PT, PT, R7, UR4, RZ, P6, !PT ;  /* 0x0000000407077c10 */ /* 0x010fc6000b7fe4ff */
[----:B------:R1:W-:Y:S04]  /*14bc0*/  STL [R1+0x624], R2 ;  /* 0x0006240201007387 */ /* 0x0003e80000100800 */
[----:B------:R-:W-:Y:S04]  /*14bd0*/  STL [R1+0x61c], R9 ;  /* 0x00061c0901007387 */ /* 0x000fe80000100800 */
[----:B------:R-:W-:Y:S01]  /*14be0*/  STL [R1+0x5e8], R6 ;  /* 0x0005e80601007387 */ /* 0x000fe20000100800 */
[----:B-1----:R-:W1:Y:S01]  /*14bf0*/  LDC R2, c[0x0][0x3a8] ;  /* 0x0000ea00ff027b82 */ /* 0x002e620000000800 */
[----:B------:R-:W-:-:S02]  /*14c00*/  IADD3 R20, P6, PT, R20, UR10, RZ ;  /* 0x0000000a14147c10 */ /* 0x000fc4000ffde0ff */
[----:B--2---:R-:W-:-:S05]  /*14c10*/  IADD3.X R29, PT, PT, R29, UR4, RZ, P0, !PT ;  /* 0x000000041d1d7c10 */ /* 0x004fca00087fe4ff */
[----:B------:R2:W-:Y:S04]  /*14c20*/  STL [R1+0x5f8], R29 ;  /* 0x0005f81d01007387 */ /* 0x0005e80000100800 */
[----:B------:R0:W-:Y:S04]  /*14c30*/  STL [R1+0x5f0], R7 ;  /* 0x0005f00701007387 */ /* 0x0001e80000100800 */
[----:B--2---:R-:W2:Y:S01]  /*14c40*/  LDL.LU R29, [R1+0x768] ;  /* 0x00076800011d7983 */ /* 0x004ea20000300800 */
[----:B-1----:R-:W-:Y:S01]  /*14c50*/  IMAD.SHL.U32 R2, R2, 0x40, RZ ;  /* 0x0000004002027824 */ /* 0x002fe200078e00ff */
[----:B------:R-:W-:-:S02]  /*14c60*/  IADD3.X R4, PT, PT, R4, UR4, RZ, P1, !PT ;  /* 0x0000000404047c10 */ /* 0x000fc40008ffe4ff */
[----:B------:R-:W-:Y:S02]  /*14c70*/  IADD3.X R5, PT, PT, R5, UR4, RZ, P2, !PT ;  /* 0x0000000405057c10 */ /* 0x000fe400097fe4ff */
[----:B------:R-:W-:Y:S01]  /*14c80*/  IADD3 R21, P0, PT, R2, R21, RZ ;  /* 0x0000001502157210 */ /* 0x000fe20007f1e0ff */
[----:B------:R0:W-:Y:S01]  /*14c90*/  STL [R1+0x62c], R20 ;  /* 0x00062c1401007387 */ /* 0x0001e20000100800 */
[----:B------:R-:W-:Y:S02]  /*14ca0*/  IADD3.X R3, PT, PT, R3, UR4, RZ, P3, !PT ;  /* 0x0000000403037c10 */ /* 0x000fe40009ffe4ff */
[----:B------:R-:W-:Y:S01]  /*14cb0*/  IADD3.X R23, PT, PT, R23, UR4, RZ, P4, !PT ;  /* 0x0000000417177c10 */ /* 0x000fe2000a7fe4ff */
[----:B------:R0:W-:Y:S01]  /*14cc0*/  STL [R1+0x390], R21 ;  /* 0x0003901501007387 */ /* 0x0001e20000100800 */
[----:B------:R-:W-:Y:S02]  /*14cd0*/  IADD3.X R28, PT, PT, R28, UR4, RZ, P6, !PT ;  /* 0x000000041c1c7c10 */ /* 0x000fe4000b7fe4ff */
[----:B------:R-:W-:Y:S01]  /*14ce0*/  IADD3.X R22, PT, PT, R22, UR4, RZ, P5, !PT ;  /* 0x0000000416167c10 */ /* 0x000fe2000affe4ff */
[----:B------:R0:W-:Y:S04]  /*14cf0*/  STL [R1+0x600], R4 ;  /* 0x0006000401007387 */ /* 0x0001e80000100800 */
[----:B------:R0:W-:Y:S04]  /*14d00*/  STL [R1+0x608], R5 ;  /* 0x0006080501007387 */ /* 0x0001e80000100800 */
[----:B------:R0:W-:Y:S04]  /*14d10*/  STL [R1+0x610], R3 ;  /* 0x0006100301007387 */ /* 0x0001e80000100800 */
[----:B------:R0:W-:Y:S04]  /*14d20*/  STL [R1+0x618], R23 ;  /* 0x0006181701007387 */ /* 0x0001e80000100800 */
[----:B------:R0:W-:Y:S04]  /*14d30*/  STL [R1+0x628], R28 ;  /* 0x0006281c01007387 */ /* 0x0001e80000100800 */
[----:B------:R0:W-:Y:S01]  /*14d40*/  STL [R1+0x620], R22 ;  /* 0x0006201601007387 */ /* 0x0001e20000100800 */
[----:B------:R-:W-:-:S04]  /*14d50*/  UIADD3 UR5, UPT, UPT, UR5, -0x1, URZ ;  /* 0xffffffff05057890 */ /* 0x000fc8000fffe0ff */
[----:B------:R-:W-:Y:S02]  /*14d60*/  UISETP.NE.U32.AND UP0, UPT, UR5, URZ, UPT ;  /* 0x000000ff0500728c */ /* 0x000fe4000bf05070 */
[----:B------:R-:W-:Y:S01]  /*14d70*/  UIADD3 UR7, UPT, UPT, UR7, -0x40, URZ ;  /* 0xffffffc007077890 */ /* 0x000fe2000fffe0ff */
[----:B--2---:R-:W-:-:S06]  /*14d80*/  LEA.HI.X.SX32 R29, R2, R29, 0x1, P0 ;  /* 0x0000001d021d7211 */ /* 0x004fcc00000f0eff */
[----:B0-----:R-:W-:Y:S05]  /*14d90*/  BRA.U UP0, `(.L_x_2) ;  /* 0xffffff3100c87547 */ /* 0x001fea000b83ffff */
.L_x_1:
[----:B------:R-:W2:Y:S01]  /*14da0*/  LDL.LU R7, [R1+0x220] ;  /* 0x0002200001077983 */ /* 0x000ea20000300800 */
[----:B------:R-:W1:Y:S01]  /*14db0*/  S2UR UR5, SR_CgaCtaId ;  /* 0x00000000000579c3 */ /* 0x000e620000008800 */
[----:B------:R-:W-:Y:S01]  /*14dc0*/  UMOV UR4, 0x400 ;  /* 0x0000040000047882 */ /* 0x000fe20000000000 */
[----:B------:R-:W3:Y:S01]  /*14dd0*/  LDCU UR7, c[0x0][0x3b4] ;  /* 0x00007680ff0777ac */ /* 0x000ee20008000800 */
[----:B------:R-:W2:Y:S01]  /*14de0*/  LDL.LU R6, [R1+0x224] ;  /* 0x0002240001067983 */ /* 0x000ea20000300800 */
[----:B------:R-:W4:Y:S03]  /*14df0*/  LDCU.64 UR18, c[0x0][0x398] ;  /* 0x00007300ff1277ac */ /* 0x000f260008000a00 */
[----:B------:R-:W3:Y:S01]  /*14e00*/  LDL.LU R5, [R1+0x228] ;  /* 0x0002280001057983 */ /* 0x000ee20000300800 */
[----:B------:R-:W-:Y:S08]  /*14e10*/  BAR.SYNC.DEFER_BLOCKING 0x0 ;  /* 0x0000000000007b1d */ /* 0x000ff00000010000 */
[----:B------:R-:W0:Y:S01]  /*14e20*/  S2UR UR6, SR_CgaCtaId ;  /* 0x00000000000679c3 */ /* 0x000e220000008800 */
[----:B------:R-:W0:Y:S01]  /*14e30*/  LDCU UR12, c[0x0][0x3b8] ;  /* 0x00007700ff0c77ac */ /* 0x000e220008000800 */
[----:B------:R-:W3:Y:S01]  /*14e40*/  LDL.LU R4, [R1+0x22c] ;  /* 0x00022c0001047983 */ /* 0x000ee20000300800 */
[----:B------:R-:W0:Y:S03]  /*14e50*/  LDCU.64 UR10, c[0x0][0x390] ;  /* 0x00007200ff0a77ac */ /* 0x000e260008000a00 */
[----:B0-----:R-:W4:Y:S01]  /*14e60*/  LDL.LU R3, [R1+0x230] ;  /* 0x0002300001037983 */ /* 0x001f220000300800 */
[----:B------:R-:W0:Y:S03]  /*14e70*/  LDCU UR13, c[0x0][0x3b8] ;  /* 0x00007700ff0d77ac */ /* 0x000e260008000800 */
[----:B------:R-:W4:Y:S01]  /*14e80*/  LDL.LU R2, [R1+0x234] ;  /* 0x0002340001027983 */ /* 0x000f220000300800 */
[----:B------:R-:W0:Y:S03]  /*14e90*/  LDCU UR17, c[0x0][0x39c] ;  /* 0x00007380ff1177ac */ /* 0x000e260008000800 */
[----:B-----5:R-:W-:Y:S01]  /*14ea0*/  STL [R1+0x85c], R24 ;  /* 0x00085c1801007387 */ /* 0x020fe20000100800 */
[----:B------:R-:W0:Y:S03]  /*14eb0*/  LDCU UR20, c[0x0][0x39c] ;  /* 0x00007380ff1477ac */ /* 0x000e260008000800 */
[----:B------:R-:W-:Y:S01]  /*14ec0*/  STL [R1+0x858], R25 ;  /* 0x0008581901007387 */ /* 0x000fe20000100800 */
        /* <DEDUP_REMOVED lines=13> */
[----:B------:R0:W-:Y:S04]  /*14fa0*/  STL [R1+0x830], R14 ;  /* 0x0008300e01007387 */ /* 0x0001e80000100800 */
[----:B------:R-:W-:Y:S04]  /*14fb0*/  STL [R1+0x82c], R15 ;  /* 0x00082c0f01007387 */ /* 0x000fe80000100800 */
[----:B------:R-:W-:Y:S01]  /*14fc0*/  STL [R1+0x828], R11 ;  /* 0x0008280b01007387 */ /* 0x000fe20000100800 */
[----:B--2---:R-:W-:-:S05]  /*14fd0*/  F2FP.SATFINITE.E4M3.F32.PACK_AB_MERGE_C R6, R6, R7, RZ ;  /* 0x000000070606723e */ /* 0x004fca00048070ff */
[----:B------:R-:W-:Y:S04]  /*14fe0*/  STL [R1+0xb8], R6 ;  /* 0x0000b80601007387 */ /* 0x000fe80000100800 */
[----:B0-----:R-:W2:Y:S01]  /*14ff0*/  LDL.LU R14, [R1+0x364] ;  /* 0x00036400010e7983 */ /* 0x001ea20000300800 */
[----:B---3--:R-:W-:-:S05]  /*15000*/  F2FP.SATFINITE.E4M3.F32.PACK_AB_MERGE_C R4, R4, R5, RZ ;  /* 0x000000050404723e */ /* 0x008fca00048070ff */
[----:B------:R-:W-:Y:S01]  /*15010*/  STL [R1+0xd0], R4 ;  /* 0x0000d00401007387 */ /* 0x000fe20000100800 */
[----:B----4-:R-:W-:-:S03]  /*15020*/  F2FP.SATFINITE.E4M3.F32.PACK_AB_MERGE_C R0, R2, R3, RZ ;  /* 0x000000030200723e */ /* 0x010fc600048070ff */
[----:B--2---:R0:W-:Y:S04]  /*15030*/  STL [R1+0x894], R14 ;  /* 0x0008940e01007387 */ /* 0x0041e80000100800 */
        /* <DEDUP_REMOVED lines=15> */
[----:B---3--:R0:W-:Y:S04]  /*15130*/  STL [R1+0x888], R15 ;  /* 0x0008880f01007387 */ /* 0x0081e80000100800 */
[----:B0-----:R-:W3:Y:S04]  /*15140*/  LDL.LU R15, [R1+0x36c] ;  /* 0x00036c00010f7983 */ /* 0x001ee80000300800 */
        /* <DEDUP_REMOVED lines=25> */
[----:B------:R-:W4:Y:S01]  /*152e0*/  LDL.LU R18, [R1+0x80] ;  /* 0x0000800001127983 */ /* 0x000f220000300800 */
[----:B--2---:R-:W-:-:S03]  /*152f0*/  F2FP.SATFINITE.E4M3.F32.PACK_AB_MERGE_C R14, R14, R15, RZ ;  /* 0x0000000f0e0e723e */ /* 0x004fc600048070ff */
[----:B----4-:R0:W-:Y:S04]  /*15300*/  STL [R1+0x880], R18 ;  /* 0x0008801201007387 */ /* 0x0101e80000100800 */
[----:B0-----:R-:W2:Y:S04]  /*15310*/  LDL.LU R18, [R1+0x388] ;  /* 0x0003880001127983 */ /* 0x001ea80000300800 */
        /* <DEDUP_REMOVED lines=26> */
[----:B------:R0:W-:Y:S04]  /*154c0*/  STL [R1+0xcc], R14 ;  /* 0x0000cc0e01007387 */ /* 0x0001e80000100800 */
[----:B0-----:R-:W2:Y:S02]  /*154d0*/  LDL.LU R14, [R1+0x8c4] ;  /* 0x0008c400010e7983 */ /* 0x001ea40000300800 */
[----:B--2---:R-:W-:-:S02]  /*154e0*/  F2FP.SATFINITE.E4M3.F32.PACK_AB_MERGE_C R14, R14, R15, RZ ;  /* 0x0000000f0e0e723e */ /* 0x004fc400048070ff */
        /* <DEDUP_REMOVED lines=24> */
[----:B------:R-:W3:Y:S04]  /*15670*/  LDL.LU R15, [R1+0x890] ;  /* 0x00089000010f7983 */ /* 0x000ee80000300800 */
[----:B------:R0:W-:Y:S04]  /*15680*/  STL [R1+0x834], R14 ;  /* 0x0008340e01007387 */ /* 0x0001e80000100800 */
[----:B0-----:R-:W2:Y:S01]  /*15690*/  LDL.LU R14, [R1+0x378] ;  /* 0x00037800010e7983 */ /* 0x001ea20000300800 */
[----:B---3--:R-:W-:-:S03]  /*156a0*/  F2FP.SATFINITE.E4M3.F32.PACK_AB_MERGE_C R15, R15, R11, RZ ;  /* 0x0000000b0f0f723e */ /* 0x008fc600048070ff */
[----:B------:R-:W3:Y:S04]  /*156b0*/  LDL.LU R11, [R1+0x88c] ;  /* 0x00088c00010b7983 */ /* 0x000ee80000300800 */
[----:B------:R0:W-:Y:S04]  /*156c0*/  STL [R1+0xc0], R15 ;  /* 0x0000c00f01007387 */ /* 0x0001e80000100800 */
[----:B0-----:R-:W3:Y:S02]  /*156d0*/  LDL.LU R15, [R1+0x888] ;  /* 0x00088800010f7983 */ /* 0x001ee40000300800 */
[----:B---3--:R-:W-:-:S02]  /*156e0*/  F2FP.SATFINITE.E4M3.F32.PACK_AB_MERGE_C R15, R15, R11, RZ ;  /* 0x0000000b0f0f723e */ /* 0x008fc400048070ff */
[----:B------:R-:W3:Y:S04]  /*156f0*/  LDL.LU R11, [R1+0x884] ;  /* 0x00088400010b7983 */ /* 0x000ee80000300800 */
[----:B------:R0:W-:Y:S04]  /*15700*/  STL [R1+0x838], R15 ;  /* 0x0008380f01007387 */ /* 0x0001e80000100800 */
[----:B0-----:R-:W2:Y:S01]  /*15710*/  LDL.LU R15, [R1+0x374] ;  /* 0x00037400010f7983 */ /* 0x001ea20000300800 */
[----:B---3--:R-:W-:-:S03]  /*15720*/  F2FP.SATFINITE.E4M3.F32.PACK_AB_MERGE_C R11, R11, R18, RZ ;  /* 0x000000120b0b723e */ /* 0x008fc600048070ff */
[----:B------:R-:W4:Y:S04]  /*15730*/  LDL.LU R18, [R1+0x880] ;  /* 0x0008800001127983 */ /* 0x000f280000300800 */
[----:B------:R0:W-:Y:S04]  /*15740*/  STL [R1+0xbc], R11 ;  /* 0x0000bc0b01007387 */ /* 0x0001e80000100800 */
[----:B0-----:R-:W2:Y:S02]  /*15750*/  LDL.LU R11, [R1+0x87c] ;  /* 0x00087c00010b7983 */ /* 0x001ea40000300800 */
[----:B--2---:R-:W-:-:S02]  /*15760*/  F2FP.SATFINITE.E4M3.F32.PACK_AB_MERGE_C R15, R15, R11, RZ ;  /* 0x0000000b0f0f723e */ /* 0x004fc400048070ff */
[----:B------:R-:W2:Y:S01]  /*15770*/  LDL.LU R11, [R1+0x878] ;  /* 0x00087800010b7983 */ /* 0x000ea20000300800 */
[----:B------:R-:W-:-:S03]  /*15780*/  F2FP.SATFINITE.E4M3.F32.PACK_AB_MERGE_C R21, R21, R27, RZ ;  /* 0x0000001b1515723e */ /* 0x000fc600048070ff */
[----:B------:R-:W-:Y:S01]  /*15790*/  STL [R1+0x140], R15 ;  /* 0x0001400f01007387 */ /* 0x000fe20000100800 */
[----:B------:R-:W-:Y:S02]  /*157a0*/  F2FP.SATFINITE.E4M3.F32.PACK_AB_MERGE_C R13, R13, R24, RZ ;  /* 0x000000180d0d723e */ /* 0x000fe400048070ff */
[----:B------:R-:W-:Y:S02]  /*157b0*/  F2FP.SATFINITE.E4M3.F32.PACK_AB_MERGE_C R10, R10, R12, RZ ;  /* 0x0000000c0a0a723e */ /* 0x000fe400048070ff */
[----:B------:R-:W-:Y:S02]  /*157c0*/  F2FP.SATFINITE.E4M3.F32.PACK_AB_MERGE_C R6, R6, R7, RZ ;  /* 0x000000070606723e */ /* 0x000fe400048070ff */
[----:B------:R-:W-:Y:S02]  /*157d0*/  F2FP.SATFINITE.E4M3.F32.PACK_AB_MERGE_C R4, R4, R5, RZ ;  /* 0x000000050404723e */ /* 0x000fe400048070ff */
[----:B--2---:R-:W-:Y:S02]  /*157e0*/  F2FP.SATFINITE.E4M3.F32.PACK_AB_MERGE_C R14, R11, R14, RZ ;  /* 0x0000000e0b0e723e */ /* 0x004fe400048070ff */
[----:B----4-:R-:W-:-:S05]  /*157f0*/  F2FP.SATFINITE.E4M3.F32.PACK_AB_MERGE_C R11, R19, R18, RZ ;  /* 0x00000012130b723e */ /* 0x010fca00048070ff */
[----:B------:R0:W-:Y:S04]  /*15800*/  STL [R1+0x83c], R11 ;  /* 0x00083c0b01007387 */ /* 0x0001e80000100800 */
[----:B------:R-:W-:Y:S01]  /*15810*/  STL [R1+0x180], R14 ;  /* 0x0001800e01007387 */ /* 0x000fe20000100800 */
[----:B0-----:R-:W-:-:S03]  /*15820*/  F2FP.SATFINITE.E4M3.F32.PACK_AB_MERGE_C R11, R17, R16, RZ ;  /* 0x00000010110b723e */ /* 0x001fc600048070ff */
[----:B------:R-:W-:Y:S04]  /*15830*/  STL [R1+0x860], R21 ;  /* 0x0008601501007387 */ /* 0x000fe80000100800 */
[----:B------:R0:W-:Y:S04]  /*15840*/  STL [R1+0x88], R11 ;  /* 0x0000880b01007387 */ /* 0x0001e80000100800 */
[----:B------:R2:W-:Y:S01]  /*15850*/  STL [R1+0x864], R13 ;  /* 0x0008640d01007387 */ /* 0x0005e20000100800 */
[----:B0-----:R-:W-:Y:S02]  /*15860*/  F2FP.SATFINITE.E4M3.F32.PACK_AB_MERGE_C R11, R25, R26, RZ ;  /* 0x0000001a190b723e */ /* 0x001fe400048070ff */
[----:B--2---:R-:W-:-:S02]  /*15870*/  F2FP.SATFINITE.E4M3.F32.PACK_AB_MERGE_C R13, R0, R29, RZ ;  /* 0x0000001d000d723e */ /* 0x004fc400048070ff */
[----:B------:R-:W-:Y:S01]  /*15880*/  F2FP.SATFINITE.E4M3.F32.PACK_AB_MERGE_C R0, R23, R28, RZ ;  /* 0x0000001c1700723e */ /* 0x000fe200048070ff */
[----:B------:R0:W-:Y:S04]  /*15890*/  STL [R1+0x84], R11 ;  /* 0x0000840b01007387 */ /* 0x0001e80000100800 */
[----:B------:R-:W-:Y:S04]  /*158a0*/  STL [R1+0x80], R13 ;  /* 0x0000800d01007387 */ /* 0x000fe80000100800 */
[----:B------:R2:W-:Y:S01]  /*158b0*/  STL [R1+0x108], R0 ;  /* 0x0001080001007387 */ /* 0x0005e20000100800 */
[----:B0-----:R-:W-:-:S05]  /*158c0*/  F2FP.SATFINITE.E4M3.F32.PACK_AB_MERGE_C R11, R20, R22, RZ ;  /* 0x00000016140b723e */ /* 0x001fca00048070ff */
[----:B------:R-:W-:Y:S01]  /*158d0*/  STL [R1+0x14c], R11 ;  /* 0x00014c0b01007387 */ /* 0x000fe20000100800 */
[----:B--2---:R-:W-:-:S03]  /*158e0*/  F2FP.SATFINITE.E4M3.F32.PACK_AB_MERGE_C R0, R8, R9, RZ ;  /* 0x000000090800723e */ /* 0x004fc600048070ff */
[----:B------:R0:W-:Y:S04]  /*158f0*/  STL [R1+0x40], R10 ;  /* 0x0000400a01007387 */ /* 0x0001e80000100800 */
[----:B------:R2:W-:Y:S04]  /*15900*/  STL [R1+0x7c], R0 ;  /* 0x00007c0001007387 */ /* 0x0005e80000100800 */
[----:B------:R-:W-:Y:S04]  /*15910*/  STL [R1+0x2c], R6 ;  /* 0x00002c0601007387 */ /* 0x000fe80000100800 */
[----:B0-----:R-:W3:Y:S01]  /*15920*/  LDL.LU R10, [R1+0x2b8] ;  /* 0x0002b800010a7983 */ /* 0x001ee20000300800 */
[----:B--2---:R-:W-:-:S03]  /*15930*/  F2FP.SATFINITE.E4M3.F32.PACK_AB_MERGE_C R0, R2, R3, RZ ;  /* 0x000000030200723e */ /* 0x004fc600048070ff */
[----:B------:R-:W-:Y:S04]  /*15940*/  STL [R1+0x74], R4 ;  /* 0x0000740401007387 */ /* 0x000fe80000100800 */
[----:B------:R-:W3:Y:S04]  /*15950*/  LDL.LU R7, [R1+0x2bc] ;  /* 0x0002bc0001077983 */ /* 0x000ee80000300800 */
[----:B------:R0:W-:Y:S04]  /*15960*/  STL [R1+0x28], R0 ;  /* 0x0000280001007387 */ /* 0x0001e80000100800 */
[----:B0-----:R-:W2:Y:S04]  /*15970*/  LDL.LU R0, [R1+0x2a0] ;  /* 0x0002a00001007983 */ /* 0x001ea80000300800 */
[----:B------:R-:W2:Y:S04]  /*15980*/  LDL.LU R9, [R1+0x2a4] ;  /* 0x0002a40001097983 */ /* 0x000ea80000300800 */
[----:B------:R-:W4:Y:S04]  /*15990*/  LDL.LU R8, [R1+0x2a8] ;  /* 0x0002a80001087983 */ /* 0x000f280000300800 */
[----:B------:R-:W4:Y:S04]  /*159a0*/  LDL.LU R3, [R1+0x2ac] ;  /* 0x0002ac0001037983 */ /* 0x000f280000300800 */
[----:B------:R-:W2:Y:S04]  /*159b0*/  LDL.LU R29, [R1+0x34] ;  /* 0x00003400011d7983 */ /* 0x000ea80000300800 */
[----:B------:R-:W2:Y:S04]  /*159c0*/  LDL.LU R4, [R1+0x38] ;  /* 0x0000380001047983 */ /* 0x000ea80000300800 */
[----:B--2---:R0:W-:Y:S04]  /*159d0*/  STL [R1+0x874], R4 ;  /* 0x0008740401007387 */ /* 0x0041e80000100800 */
[----:B0-----:R-:W2:Y:S04]  /*159e0*/  LDL.LU R4, [R1+0x30] ;  /* 0x0000300001047983 */ /* 0x001ea80000300800 */
[----:B------:R-:W2:Y:S04]  /*159f0*/  LDL.LU R2, [R1+0x3c] ;  /* 0x00003c0001027983 */ /* 0x000ea80000300800 */
[----:B------:R-:W2:Y:S04]  /*15a00*/  LDL.LU R28, [R1+0x64] ;  /* 0x00006400011c7983 */ /* 0x000ea80000300800 */
[----:B------:R-:W2:Y:S04]  /*15a10*/  LDL.LU R13, [R1+0x90] ;  /* 0x00009000010d7983 */ /* 0x000ea80000300800 */
[----:B--2---:R0:W-:Y:S04]  /*15a20*/  STL [R1+0x868], R13 ;  /* 0x0008680d01007387 */ /* 0x0041e80000100800 */
[----:B0-----:R-:W2:Y:S04]  /*15a30*/  LDL.LU R13, [R1+0x6c] ;  /* 0x00006c00010d7983 */ /* 0x001ea80000300800 */
[----:B--2---:R0:W-:Y:S04]  /*15a40*/  STL [R1+0x870], R13 ;  /* 0x0008700d01007387 */ /* 0x0041e80000100800 */
[----:B0-----:R-:W2:Y:S04]  /*15a50*/  LDL.LU R13, [R1+0x60] ;  /* 0x00006000010d7983 */ /* 0x001ea80000300800 */
[----:B------:R-:W2:Y:S01]  /*15a60*/  LDL.LU R23, [R1+0x94] ;  /* 0x0000940001177983 */ /* 0x000ea20000300800 */
[----:B---3--:R-:W-:-:S02]  /*15a70*/  F2FP.SATFINITE.E4M3.F32.PACK_AB_MERGE_C R14, R7, R10, RZ ;  /* 0x0000000a070e723e */ /* 0x008fc400048070ff */
[----:B------:R-:W-:Y:S01]  /*15a80*/  F2FP.SATFINITE.E4M3.F32.PACK_AB_MERGE_C R29, R29, R4, RZ ;  /* 0x000000041d1d723e */ /* 0x000fe200048070ff */
[----:B--2---:R0:W-:Y:S04]  /*15a90*/  STL [R1+0x86c], R23 ;  /* 0x00086c1701007387 */ /* 0x0041e80000100800 */
[----:B0-----:R-:W2:Y:S04]  /*15aa0*/  LDL.LU R23, [R1+0x68] ;  /* 0x0000680001177983 */ /* 0x001ea80000300800 */
        /* <DEDUP_REMOVED lines=17> */
[----:B------:R0:W-:Y:S02]  /*15bc0*/  STL [R1+0x4c], R14 ;  /* 0x00004c0e01007387 */ /* 0x0001e40000100800 */
[----:B0-----:R-:W-:-:S02]  /*15bd0*/  F2FP.SATFINITE.E4M3.F32.PACK_AB_MERGE_C R14, R9, R0, RZ ;  /* 0x00000000090e723e */ /* 0x001fc400048070ff */
[----:B----4-:R-:W-:Y:S01]  /*15be0*/  F2FP.SATFINITE.E4M3.F32.PACK_AB_MERGE_C R0, R3, R8, RZ ;  /* 0x000000080300723e */ /* 0x010fe200048070ff */
[----:B------:R-:W4:Y:S04]  /*15bf0*/  LDL.LU R9, [R1+0x268] ;  /* 0x0002680001097983 */ /* 0x000f280000300800 */
[----:B------:R0:W-:Y:S04]  /*15c00*/  STL [R1+0x100], R14 ;  /* 0x0001000e01007387 */ /* 0x0001e80000100800 */
[----:B------:R-:W4:Y:S04]  /*15c10*/  LDL.LU R8, [R1+0x26c] ;  /* 0x00026c0001087983 */ /* 0x000f280000300800 */
[----:B------:R0:W-:Y:S04]  /*15c20*/  STL [R1+0x144], R0 ;  /* 0x0001440001007387 */ /* 0x0001e80000100800 */
[----:B------:R-:W2:Y:S04]  /*15c30*/  LDL.LU R15, [R1+0x10] ;  /* 0x00001000010f7983 */ /* 0x000ea80000300800 */
[----:B------:R-:W2:Y:S04]  /*15c40*/  LDL.LU R3, [R1+0x14] ;  /* 0x0000140001037983 */ /* 0x000ea80000300800 */
[----:B0-----:R-:W2:Y:S04]  /*15c50*/  LDL.LU R14, [R1+0x18] ;  /* 0x00001800010e7983 */ /* 0x001ea80000300800 */
[----:B------:R-:W2:Y:S04]  /*15c60*/  LDL.LU R0, [R1+0x1c] ;  /* 0x00001c0001007983 */ /* 0x000ea80000300800 */
[----:B------:R-:W2:Y:S04]  /*15c70*/  LDL.LU R4, [R1+0x874] ;  /* 0x0008740001047983 */ /* 0x000ea80000300800 */
[----:B------:R0:W-:Y:S01]  /*15c80*/  STL [R1+0x81c], R29 ;  /* 0x00081c1d01007387 */ /* 0x0001e20000100800 */
[----:B------:R-:W-:-:S03]  /*15c90*/  F2FP.SATFINITE.E4M3.F32.PACK_AB_MERGE_C R28, R28, R13, RZ ;  /* 0x0000000d1c1c723e */ /* 0x000fc600048070ff */
[----:B0-----:R-:W3:Y:S01]  /*15ca0*/  LDL.LU R29, [R1+0x28c] ;  /* 0x00028c00011d7983 */ /* 0x001ee20000300800 */
[----:B--2---:R-:W-:-:S03]  /*15cb0*/  F2FP.SATFINITE.E4M3.F32.PACK_AB_MERGE_C R4, R2, R4, RZ ;  /* 0x000000040204723e */ /* 0x004fc600048070ff */
[----:B------:R-:W2:Y:S04]  /*15cc0*/  LDL.LU R2, [R1+0x4] ;  /* 0x0000040001027983 */ /* 0x000ea80000300800 */
[----:B------:R0:W-:Y:S04]  /*15cd0*/  STL [R1+0x38], R4 ;  /* 0x0000380401007387 */ /* 0x0001e80000100800 */
[----:B0-----:R-:W2:Y:S04]  /*15ce0*/  LDL.LU R4, [R1+0xc] ;  /* 0x00000c0001047983 */ /* 0x001ea80000300800 */
[----:B------:R-:W2:Y:S04]  /*15cf0*/  LDL.LU R13, [R1+0x870] ;  /* 0x00087000010d7983 */ /* 0x000ea80000300800 */
[----:B------:R0:W-:Y:S04]  /*15d00*/  STL [R1+0x820], R28 ;  /* 0x0008201c01007387 */ /* 0x0001e80000100800 */
[----:B0-----:R-:W3:Y:S01]  /*15d10*/  LDL.LU R28, [R1+0x288] ;  /* 0x00028800011c7983 */ /* 0x001ee20000300800 */
[----:B--2---:R-:W-:-:S03]  /*15d20*/  F2FP.SATFINITE.E4M3.F32.PACK_AB_MERGE_C R13, R13, R23, RZ ;  /* 0x000000170d0d723e */ /* 0x004fc600048070ff */
[----:B------:R-:W2:Y:S04]  /*15d30*/  LDL.LU R23, [R1+0x86c] ;  /* 0x00086c0001177983 */ /* 0x000ea80000300800 */
[----:B------:R0:W-:Y:S04]  /*15d40*/  STL [R1+0x34], R13 ;  /* 0x0000340d01007387 */ /* 0x0001e80000100800 */
[----:B0-----:R-:W2:Y:S01]  /*15d50*/  LDL.LU R13, [R1+0x868] ;  /* 0x00086800010d7983 */ /* 0x001ea20000300800 */
[----:B---3--:R-:W-:Y:S02]  /*15d60*/  F2FP.SATFINITE.E4M3.F32.PACK_AB_MERGE_C R24, R24, R21, RZ ;  /* 0x000000151818723e */ /* 0x008fe400048070ff */
[----:B--2---:R-:W-:-:S02]  /*15d70*/  F2FP.SATFINITE.E4M3.F32.PACK_AB_MERGE_C R23, R23, R13, RZ ;  /* 0x0000000d1717723e */ /* 0x004fc400048070ff */
[----:B------:R-:W2:Y:S04]  /*15d80*/  LDL.LU R13, [R1+0x864] ;  /* 0x00086400010d7983 */ /* 0x000ea80000300800 */
[----:B------:R0:W-:Y:S04]  /*15d90*/  STL [R1+0x824], R23 ;  /* 0x0008241701007387 */ /* 0x0001e80000100800 */
[----:B0-----:R-:W3:Y:S01]  /*15da0*/  LDL.LU R23, [R1+0x280] ;  /* 0x0002800001177983 */ /* 0x001ee20000300800 */
[----:B------:R-:W-:-:S03]  /*15db0*/  F2FP.SATFINITE.E4M3.F32.PACK_AB_MERGE_C R26, R26, R25, RZ ;  /* 0x000000191a1a723e */ /* 0x000fc600048070ff */
[----:B------:R-:W2:Y:S01]  /*15dc0*/  LDL.LU R21, [R1+0x860] ;  /* 0x0008600001157983 */ /* 0x000ea20000300800 */
[----:B------:R-:W-:-:S03]  /*15dd0*/  F2FP.SATFINITE.E4M3.F32.PACK_AB_MERGE_C R17, R17, R27, RZ ;  /* 0x0000001b1111723e */ /* 0x000fc600048070ff */
[----:B------:R0:W-:Y:S01]  /*15de0*/  STL [R1+0x30], R24 ;  /* 0x0000301801007387 */ /* 0x0001e20000100800 */
[----:B------:R-:W-:Y:S02]  /*15df0*/  F2FP.SATFINITE.E4M3.F32.PACK_AB_MERGE_C R18, R18, R19, RZ ;  /* 0x000000131212723e */ /* 0x000fe400048070ff */
[----:B------:R-:W-:Y:S01]  /*15e00*/  F2FP.SATFINITE.E4M3.F32.PACK_AB_MERGE_C R22, R22, R16, RZ ;  /* 0x000000101616723e */ /* 0x000fe200048070ff */
[----:B0-----:R-:W2:Y:S04]  /*15e10*/  LDL.LU R24, [R1+0x85c] ;  /* 0x00085c0001187983 */ /* 0x001ea80000300800 */
[----:B------:R-:W2:Y:S04]  /*15e20*/  LDL.LU R25, [R1+0x858] ;  /* 0x0008580001197983 */ /* 0x000ea80000300800 */
[----:B------:R0:W-:Y:S01]  /*15e30*/  STL [R1+0xec], R26 ;  /* 0x0000ec1a01007387 */ /* 0x0001e20000100800 */
[----:B------:R-:W-:-:S03]  /*15e40*/  F2FP.SATFINITE.E4M3.F32.PACK_AB_MERGE_C R20, R12, R20, RZ ;  /* 0x000000140c14723e */ /* 0x000fc600048070ff */
[----:B0-----:R-:W2:Y:S04]  /*15e50*/  LDL.LU R26, [R1+0x854] ;  /* 0x00085400011a7983 */ /* 0x001ea80000300800 */
[----:B------:R-:W2:Y:S04]  /*15e60*/  LDL.LU R27, [R1+0x850] ;  /* 0x00085000011b7983 */ /* 0x000ea80000300800 */
[----:B------:R0:W-:Y:S01]  /*15e70*/  STL [R1+0x10c], R17 ;  /* 0x00010c1101007387 */ /* 0x0001e20000100800 */
[----:B------:R-:W-:Y:S02]  /*15e80*/  F2FP.SATFINITE.E4M3.F32.PACK_AB_MERGE_C R10, R7, R10, RZ ;  /* 0x0000000a070a723e */ /* 0x000fe400048070ff */
[----:B------:R-:W-:Y:S01]  /*15e90*/  F2FP.SATFINITE.E4M3.F32.PACK_AB_MERGE_C R5, R5, R11, RZ ;  /* 0x0000000b0505723e */ /* 0x000fe200048070ff */
[----:B0-----:R-:W2:Y:S04]  /*15ea0*/  LDL.LU R17, [R1+0x84c] ;  /* 0x00084c0001117983 */ /* 0x001ea80000300800 */
[----:B------:R-:W2:Y:S04]  /*15eb0*/  LDL.LU R16, [R1+0x848] ;  /* 0x0008480001107983 */ /* 0x000ea80000300800 */
[----:B------:R-:W2:Y:S04]  /*15ec0*/  LDL.LU R19, [R1+0x844] ;  /* 0x0008440001137983 */ /* 0x000ea80000300800 */
[----:B------:R0:W-:Y:S01]  /*15ed0*/  STL [R1+0x24], R18 ;  /* 0x0000241201007387 */ /* 0x0001e20000100800 */
[----:B----4-:R-:W-:-:S03]  /*15ee0*/  F2FP.SATFINITE.E4M3.F32.PACK_AB_MERGE_C R9, R8, R9, RZ ;  /* 0x000000090809723e */ /* 0x010fc600048070ff */
[----:B0-----:R-:W4:Y:S01]  /*15ef0*/  LDL.LU R18, [R1+0x840] ;  /* 0x0008400001127983 */ /* 0x001f220000300800 */
[----:B------:R-:W-:Y:S02]  /*15f00*/  F2FP.SATFINITE.E4M3.F32.PACK_AB_MERGE_C R3, R3, R15, RZ ;  /* 0x0000000f0303723e */ /* 0x000fe400048070ff */
[----:B------:R-:W-:Y:S02]  /*15f10*/  F2FP.SATFINITE.E4M3.F32.PACK_AB_MERGE_C R0, R0, R14, RZ ;  /* 0x0000000e0000723e */ /* 0x000fe400048070ff */
[----:B---3--:R-:W-:Y:S02]  /*15f20*/  F2FP.SATFINITE.E4M3.F32.PACK_AB_MERGE_C R6, R6, R23, RZ ;  /* 0x000000170606723e */ /* 0x008fe400048070ff */
[----:B------:R-:W-:-:S05]  /*15f30*/  F2FP.SATFINITE.E4M3.F32.PACK_AB_MERGE_C R23, R29, R28, RZ ;  /* 0x0000001c1d17723e */ /* 0x000fca00048070ff */
[----:B------:R-:W-:Y:S04]  /*15f40*/  STL [R1+0x20], R23 ;  /* 0x0000201701007387 */ /* 0x000fe80000100800 */
[----:B------:R0:W-:Y:S04]  /*15f50*/  STL [R1+0x810], R20 ;  /* 0x0008101401007387 */ /* 0x0001e80000100800 */
[----:B0-----:R-:W3:Y:S04]  /*15f60*/  LDL.LU R20, [R1+0x8] ;  /* 0x0000080001147983 */ /* 0x001ee80000300800 */
[----:B------:R-:W4:Y:S04]  /*15f70*/  LDL.LU R11, [R1+0x50] ;  /* 0x00005000010b7983 */ /* 0x000f280000300800 */
[----:B------:R-:W4:Y:S04]  /*15f80*/  LDL.LU R7, [R1+0x54] ;  /* 0x0000540001077983 */ /* 0x000f280000300800 */
[----:B------:R0:W-:Y:S04]  /*15f90*/  STL [R1+0xe0], R10 ;  /* 0x0000e00a01007387 */ /* 0x0001e80000100800 */
[----:B------:R-:W4:Y:S04]  /*15fa0*/  LDL.LU R12, [R1+0x16c] ;  /* 0x00016c00010c7983 */ /* 0x000f280000300800 */
[----:B------:R-:W4:Y:S04]  /*15fb0*/  LDL.LU R8, [R1+0x5c] ;  /* 0x00005c0001087983 */ /* 0x000f280000300800 */
[----:B0-----:R-:W4:Y:S04]  /*15fc0*/  LDL.LU R10, [R1+0x214] ;  /* 0x00021400010a7983 */ /* 0x001f280000300800 */
[----:B------:R0:W-:Y:S04]  /*15fd0*/  STL [R1+0x104], R9 ;  /* 0x0001040901007387 */ /* 0x0001e80000100800 */
[----:B0-----:R-:W4:Y:S04]  /*15fe0*/  LDL.LU R9, [R1+0x21c] ;  /* 0x00021c0001097983 */ /* 0x001f280000300800 */
[----:B------:R-:W4:Y:S04]  /*15ff0*/  LDL.LU R15, [R1+0x130] ;  /* 0x00013000010f7983 */ /* 0x000f280000300800 */
[----:B------:R-:W4:Y:S04]  /*16000*/  LDL.LU R14, [R1+0x134] ;  /* 0x00013400010e7983 */ /* 0x000f280000300800 */
[----:B------:R-:W4:Y:S04]  /*16010*/  LDL.LU R29, [R1+0xb4] ;  /* 0x0000b400011d7983 */ /* 0x000f280000300800 */
[----:B------:R-:W4:Y:S04]  /*16020*/  LDL.LU R23, [R1+0xb0] ;  /* 0x0000b00001177983 */ /* 0x000f280000300800 */
[----:B------:R-:W4:Y:S04]  /*16030*/  LDL.LU R28, [R1+0x78] ;  /* 0x00007800011c7983 */ /* 0x000f280000300800 */
[----:B------:R0:W-:Y:S04]  /*16040*/  STL [R1+0x804], R0 ;  /* 0x0008040001007387 */ /* 0x0001e80000100800 */
[----:B0-----:R-:W4:Y:S01]  /*16050*/  LDL.LU R0, [R1] ;  /* 0x0000000001007983 */ /* 0x001f220000300800 */
[----:B--2---:R-:W-:-:S02]  /*16060*/  F2FP.SATFINITE.E4M3.F32.PACK_AB_MERGE_C R26, R27, R26, RZ ;  /* 0x0000001a1b1a723e */ /* 0x004fc400048070ff */
[----:B------:R-:W-:Y:S02]  /*16070*/  F2FP.SATFINITE.E4M3.F32.PACK_AB_MERGE_C R24, R25, R24, RZ ;  /* 0x000000181918723e */ /* 0x000fe400048070ff */
[----:B---3--:R-:W-:Y:S02]  /*16080*/  F2FP.SATFINITE.E4M3.F32.PACK_AB_MERGE_C R4, R4, R20, RZ ;  /* 0x000000140404723e */ /* 0x008fe400048070ff */
[----:B------:R-:W2:Y:S01]  /*16090*/  LDL.LU R20, [R1+0x75c] ;  /* 0x00075c0001147983 */ /* 0x000ea20000300800 */
[----:B----4-:R-:W-:-:S03]  /*160a0*/  F2FP.SATFINITE.E4M3.F32.PACK_AB_MERGE_C R2, R2, R0, RZ ;  /* 0x000000000202723e */ /* 0x010fc600048070ff */
[----:B------:R-:W3:Y:S04]  /*160b0*/  LDL.LU R0, [R1+0x760] ;  /* 0x0007600001007983 */ /* 0x000ee80000300800 */
[----:B------:R0:W-:Y:S04]  /*160c0*/  STL [R1+0x808], R4 ;  /* 0x0008080401007387 */ /* 0x0001e80000100800 */
[----:B0-----:R-:W4:Y:S04]  /*160d0*/  LDL.LU R4, [R1+0x168] ;  /* 0x0001680001047983 */ /* 0x001f280000300800 */
[----:B------:R-:W2:Y:S04]  /*160e0*/  LDL.LU R25, [R1+0x164] ;  /* 0x0001640001197983 */ /* 0x000ea80000300800 */
[----:B------:R-:W2:Y:S04]  /*160f0*/  LDL.LU R27, [R1+0xb8] ;  /* 0x0000b800011b7983 */ /* 0x000ea80000300800 */
[----:B------:R0:W-:Y:S02]  /*16100*/  STL [R1+0x80c], R26 ;  /* 0x00080c1a01007387 */ /* 0x0001e40000100800 */
[----:B0-----:R-:W-:-:S02]  /*16110*/  F2FP.SATFINITE.E4M3.F32.PACK_AB_MERGE_C R26, R17, R16, RZ ;  /* 0x00000010111a723e */ /* 0x001fc400048070ff */
[----:B------:R-:W2:Y:S04]  /*16120*/  LDL.LU R17, [R1+0x218] ;  /* 0x0002180001117983 */ /* 0x000ea80000300800 */
[----:B------:R-:W3:Y:S04]  /*16130*/  LDL.LU R16, [R1+0x160] ;  /* 0x0001600001107983 */ /* 0x000ee80000300800 */
[----:B------:R0:W-:Y:S02]  /*16140*/  STL [R1+0xd4], R26 ;  /* 0x0000d41a01007387 */ /* 0x0001e40000100800 */
[----:B0-----:R-:W-:-:S02]  /*16150*/  F2FP.SATFINITE.E4M3.F32.PACK_AB_MERGE_C R26, R19, R18, RZ ;  /* 0x00000012131a723e */ /* 0x001fc400048070ff */
[----:B------:R-:W3:Y:S04]  /*16160*/  LDL.LU R19, [R1+0x58] ;  /* 0x0000580001137983 */ /* 0x000ee80000300800 */
[----:B------:R-:W3:Y:S01]  /*16170*/  LDL.LU R18, [R1+0x210] ;  /* 0x0002100001127983 */ /* 0x000ee20000300800 */
[----:B------:R-:W-:-:S03]  /*16180*/  F2FP.SATFINITE.E4M3.F32.PACK_AB_MERGE_C R7, R7, R11, RZ ;  /* 0x0000000b0707723e */ /* 0x000fc600048070ff */
[----:B------:R0:W-:Y:S01]  /*16190*/  STL [R1+0xfc], R26 ;  /* 0x0000fc1a01007387 */ /* 0x0001e20000100800 */
[----:B------:R-:W-:-:S03]  /*161a0*/  F2FP.SATFINITE.E4M3.F32.PACK_AB_MERGE_C R14, R14, R15, RZ ;  /* 0x0000000f0e0e723e */ /* 0x000fc600048070ff */
[----:B0-----:R-:W3:Y:S04]  /*161b0*/  LDL.LU R26, [R1+0x764] ;  /* 0x00076400011a7983 */ /* 0x001ee80000300800 */
[----:B------:R-:W3:Y:S04]  /*161c0*/  LDL.LU R11, [R1+0x83c] ;  /* 0x00083c00010b7983 */ /* 0x000ee80000300800 */
[----:B------:R0:W-:Y:S04]  /*161d0*/  STL [R1+0x814], R7 ;  /* 0x0008140701007387 */ /* 0x0001e80000100800 */
[----:B0-----:R-:W3:Y:S01]  /*161e0*/  LDL.LU R7, [R1+0x13c] ;  /* 0x00013c0001077983 */ /* 0x001ee20000300800 */
[----:B----4-:R-:W-:-:S02]  /*161f0*/  F2FP.SATFINITE.E4M3.F32.PACK_AB_MERGE_C R12, R12, R4, RZ ;  /* 0x000000040c0c723e */ /* 0x010fc400048070ff */
[----:B--2---:R-:W-:Y:S02]  /*16200*/  F2FP.SATFINITE.E4M3.F32.PACK_AB_MERGE_C R9, R9, R17, RZ ;  /* 0x000000110909723e */ /* 0x004fe400048070ff */
[----:B------:R-:W-:Y:S02]  /*16210*/  LOP3.LUT R17, R20, 0x3840, RZ, 0xc0, !PT ;  /* 0x0000384014117812 */ /* 0x000fe400078ec0ff */
[----:B---3--:R-:W-:-:S05]  /*16220*/  F2FP.SATFINITE.E4M3.F32.PACK_AB_MERGE_C R8, R8, R19, RZ ;  /* 0x000000130808723e */ /* 0x008fca00048070ff */
[----:B------:R0:W-:Y:S01]  /*16230*/  STL [R1+0x818], R8 ;  /* 0x0008180801007387 */ /* 0x0001e20000100800 */
[----:B------:R-:W-:Y:S02]  /*16240*/  F2FP.SATFINITE.E4M3.F32.PACK_AB_MERGE_C R10, R10, R18, RZ ;  /* 0x000000120a0a723e */ /* 0x000fe400048070ff */
[----:B------:R-:W-:Y:S01]  /*16250*/  LOP3.LUT R18, R0, 0x30, RZ, 0xc0, !PT ;  /* 0x0000003000127812 */ /* 0x000fe200078ec0ff */
[----:B0-----:R-:W2:Y:S04]  /*16260*/  LDL.LU R8, [R1+0x138] ;  /* 0x0001380001087983 */ /* 0x001ea80000300800 */
[----:B------:R-:W3:Y:S04]  /*16270*/  LDL.LU R4, [R1+0x40] ;  /* 0x0000400001047983 */ /* 0x000ee80000300800 */
[----:B------:R-:W4:Y:S04]  /*16280*/  LDL.LU R0, [R1+0x2c] ;  /* 0x00002c0001007983 */ /* 0x000f280000300800 */
[----:B------:R-:W3:Y:S04]  /*16290*/  LDL.LU R20, [R1+0x28] ;  /* 0x0000280001147983 */ /* 0x000ee80000300800 */
[----:B------:R-:W3:Y:S04]  /*162a0*/  LDL.LU R15, [R1+0x838] ;  /* 0x00083800010f7983 */ /* 0x000ee80000300800 */
[----:B------:R0:W-:Y:S04]  /*162b0*/  STL [R1+0xa0], R14 ;  /* 0x0000a00e01007387 */ /* 0x0001e80000100800 */
[----:B0-----:R-:W4:Y:S01]  /*162c0*/  LDL.LU R14, [R1+0x834] ;  /* 0x00083400010e7983 */ /* 0x001f220000300800 */
[----:B------:R-:W-:-:S02]  /*162d0*/  F2FP.SATFINITE.E4M3.F32.PACK_AB_MERGE_C R16, R25, R16, RZ ;  /* 0x000000101910723e */ /* 0x000fc400048070ff */
[----:B------:R-:W0:Y:S01]  /*162e0*/  S2R R25, SR_TID.X ;  /* 0x0000000000197919 */ /* 0x000e220000002100 */
[----:B------:R-:W-:Y:S02]  /*162f0*/  LOP3.LUT R29, R29, 0xffff, RZ, 0xc0, !PT ;  /* 0x0000ffff1d1d7812 */ /* 0x000fe400078ec0ff */
[----:B------:R-:W-:Y:S02]  /*16300*/  LOP3.LUT R23, R23, 0xffff, RZ, 0xc0, !PT ;  /* 0x0000ffff17177812 */ /* 0x000fe400078ec0ff */
[----:B------:R-:W-:Y:S02]  /*16310*/  LOP3.LUT R18, R18, 0x780, R26, 0xf8, !PT ;  /* 0x0000078012127812 */ /* 0x000fe400078ef81a */
[----:B------:R-:W-:Y:S01]  /*16320*/  LOP3.LUT R26, R28, 0xffff, RZ, 0xc0, !PT ;  /* 0x0000ffff1c1a7812 */ /* 0x000fe200078ec0ff */
[----:B0-----:R-:W-:-:S05]  /*16330*/  IMAD.SHL.U32 R19, R25, 0x4, RZ ;  /* 0x0000000419137824 */ /* 0x001fca00078e00ff */
[----:B------:R-:W-:Y:S02]  /*16340*/  LOP3.LUT R17, R17, 0x38, R19, 0xf8, !PT ;  /* 0x0000003811117812 */ /* 0x000fe400078ef813 */
[----:B------:R-:W-:Y:S02]  /*16350*/  LOP3.LUT R19, R27, 0xffff, RZ, 0xc0, !PT ;  /* 0x0000ffff1b137812 */ /* 0x000fe400078ec0ff */
[----:B--2---:R-:W-:-:S05]  /*16360*/  F2FP.SATFINITE.E4M3.F32.PACK_AB_MERGE_C R7, R7, R8, RZ ;  /* 0x000000080707723e */ /* 0x004fca00048070ff */
[----:B------:R0:W-:Y:S04]  /*16370*/  STL [R1+0xe8], R7 ;  /* 0x0000e80701007387 */ /* 0x0001e80000100800 */
[----:B------:R2:W-:Y:S04]  /*16380*/  STL [R1+0x3c], R19 ;  /* 0x00003c1301007387 */ /* 0x0005e80000100800 */
[----:B------:R-:W-:Y:S04]  /*16390*/  STL [R1+0x1c], R29 ;  /* 0x00001c1d01007387 */ /* 0x000fe80000100800 */
[----:B------:R0:W-:Y:S01]  /*163a0*/  STL [R1+0x18], R23 ;  /* 0x0000181701007387 */ /* 0x0001e20000100800 */
[----:B---3--:R-:W-:-:S02]  /*163b0*/  LOP3.LUT R28, R15, 0xffff, RZ, 0xc0, !PT ;  /* 0x0000ffff0f1c7812 */ /* 0x008fc400078ec0ff */
[----:B----4-:R-:W-:Y:S02]  /*163c0*/  LOP3.LUT R27, R14, 0xffff, RZ, 0xc0, !PT ;  /* 0x0000ffff0e1b7812 */ /* 0x010fe400078ec0ff */
[----:B------:R-:W3:Y:S04]  /*163d0*/  LDL.LU R14, [R1+0x830] ;  /* 0x00083000010e7983 */ /* 0x000ee80000300800 */
[----:B------:R-:W4:Y:S01]  /*163e0*/  LDL.LU R15, [R1+0x82c] ;  /* 0x00082c00010f7983 */ /* 0x000f220000300800 */
[----:B0-----:R-:W-:-:S03]  /*163f0*/  LOP3.LUT R7, R11, 0xffff, RZ, 0xc0, !PT ;  /* 0x0000ffff0b077812 */ /* 0x001fc600078ec0ff */
[----:B------:R-:W4:Y:S01]  /*16400*/  LDL.LU R11, [R1+0x828] ;  /* 0x00082800010b7983 */ /* 0x000f220000300800 */
[----:B------:R-:W-:Y:S02]  /*16410*/  LOP3.LUT R8, R21, 0xffff, RZ, 0xc0, !PT ;  /* 0x0000ffff15087812 */ /* 0x000fe400078ec0ff */
[----:B------:R-:W-:Y:S01]  /*16420*/  LOP3.LUT R13, R13, 0xffff, RZ, 0xc0, !PT ;  /* 0x0000ffff0d0d7812 */ /* 0x000fe200078ec0ff */
[----:B------:R-:W-:Y:S04]  /*16430*/  STL [R1+0x14], R26 ;  /* 0x0000141a01007387 */ /* 0x000fe80000100800 */
[----:B------:R-:W-:Y:S04]  /*16440*/  STL [R1+0x10], R27 ;  /* 0x0000101b01007387 */ /* 0x000fe80000100800 */
[----:B------:R0:W-:Y:S04]  /*16450*/  STL [R1+0xc], R28 ;  /* 0x00000c1c01007387 */ /* 0x0001e80000100800 */
[----:B------:R-:W-:Y:S01]  /*16460*/  STL [R1+0x54], R7 ;  /* 0x0000540701007387 */ /* 0x000fe20000100800 */
[----:B--2---:R-:W-:-:S03]  /*16470*/  PRMT R19, R19, 0x3340, R29 ;  /* 0x0000334013137816 */ /* 0x004fc6000000001d */
[----:B------:R-:W-:Y:S01]  /*16480*/  STL [R1+0x48], R8 ;  /* 0x0000480801007387 */ /* 0x000fe20000100800 */
[----:B---3--:R-:W-:-:S03]  /*16490*/  PRMT R14, R23, 0x3340, R14 ;  /* 0x00003340170e7816 */ /* 0x008fc6000000000e */
[----:B------:R-:W2:Y:S01]  /*164a0*/  LDL.LU R23, [R1+0x824] ;  /* 0x0008240001177983 */ /* 0x000ea20000300800 */
[----:B----4-:R-:W-:-:S03]  /*164b0*/  PRMT R15, R28, 0x3340, R15 ;  /* 0x000033401c0f7816 */ /* 0x010fc6000000000f */
[----:B------:R3:W-:Y:S04]  /*164c0*/  STL [R1+0x44], R13 ;  /* 0x0000440d01007387 */ /* 0x0007e80000100800 */
[----:B0-----:R-:W4:Y:S04]  /*164d0*/  LDL.LU R28, [R1+0x820] ;  /* 0x00082000011c7983 */ /* 0x001f280000300800 */
[----:B------:R-:W2:Y:S01]  /*164e0*/  LDL.LU R29, [R1+0x81c] ;  /* 0x00081c00011d7983 */ /* 0x000ea20000300800 */
[----:B------:R-:W-:Y:S02]  /*164f0*/  PRMT R11, R13, 0x3340, R11 ;  /* 0x000033400d0b7816 */ /* 0x000fe4000000000b */
[----:B---3--:R-:W-:-:S02]  /*16500*/  PRMT R13, R7, 0x3340, R8 ;  /* 0x00003340070d7816 */ /* 0x008fc40000000008 */
[----:B------:R-:W-:Y:S02]  /*16510*/  PRMT R21, R26, 0x3340, R27 ;  /* 0x000033401a157816 */ /* 0x000fe4000000001b */
[----:B------:R-:W-:Y:S02]  /*16520*/  PRMT R7, R19, 0x5410, R14 ;  /* 0x0000541013077816 */ /* 0x000fe4000000000e */
[----:B------:R-:W-:Y:S02]  /*16530*/  SHF.R.S32.HI R25, RZ, 0x4, R25 ;  /* 0x00000004ff197819 */ /* 0x000fe40000011419 */
[----:B------:R-:W-:Y:S01]  /*16540*/  PRMT R8, R21, 0x5410, R15 ;  /* 0x0000541015087816 */ /* 0x000fe2000000000f */
[----:B------:R0:W-:Y:S01]  /*16550*/  STL [R1+0xf8], R7 ;  /* 0x0000f80701007387 */ /* 0x0001e20000100800 */
[----:B------:R-:W-:Y:S02]  /*16560*/  SGXT R25, R25, 0x1 ;  /* 0x000000011919781a */ /* 0x000fe40000000200 */
[----:B------:R-:W-:Y:S01]  /*16570*/  LOP3.LUT R21, R4, 0xffff, RZ, 0xc0, !PT ;  /* 0x0000ffff04157812 */ /* 0x000fe200078ec0ff */
[----:B------:R-:W-:Y:S01]  /*16580*/  STL [R1+0xf4], R8 ;  /* 0x0000f40801007387 */ /* 0x000fe20000100800 */
[----:B0-----:R-:W-:-:S03]  /*16590*/  PRMT R7, R13, 0x5410, R11 ;  /* 0x000054100d077816 */ /* 0x001fc6000000000b */
[----:B------:R-:W3:Y:S01]  /*165a0*/  LDL.LU R27, [R1+0xd0] ;  /* 0x0000d000011b7983 */ /* 0x000ee20000300800 */
[----:B------:R-:W-:-:S03]  /*165b0*/  LOP3.LUT R17, R17, 0x4040, R25, 0x78, !PT ;  /* 0x0000404011117812 */ /* 0x000fc600078e7819 */
[----:B------:R-:W-:Y:S01]  /*165c0*/  STL [R1+0xf0], R7 ;  /* 0x0000f00701007387 */ /* 0x000fe20000100800 */
[----:B------:R-:W-:-:S03]  /*165d0*/  LOP3.LUT R13, R0, 0xffff, RZ, 0xc0, !PT ;  /* 0x0000ffff000d7812 */ /* 0x000fc600078ec0ff */
[----:B------:R-:W3:Y:S01]  /*165e0*/  LDL.LU R4, [R1+0xcc] ;  /* 0x0000cc0001047983 */ /* 0x000ee20000300800 */
[----:B------:R-:W-:-:S03]  /*165f0*/  LOP3.LUT R26, R3, 0xffff, RZ, 0xc0, !PT ;  /* 0x0000ffff031a7812 */ /* 0x000fc600078ec0ff */
[----:B------:R0:W-:Y:S01]  /*16600*/  STL [R1+0x4], R21 ;  /* 0x0000041501007387 */ /* 0x0001e20000100800 */
[----:B------:R-:W-:-:S03]  /*16610*/  LOP3.LUT R15, R20, 0xffff, RZ, 0xc0, !PT ;  /* 0x0000ffff140f7812 */ /* 0x000fc600078ec0ff */
[----:B------:R-:W3:Y:S01]  /*16620*/  LDL.LU R25, [R1+0xc8] ;  /* 0x0000c80001197983 */ /* 0x000ee20000300800 */
[----:B------:R-:W-:-:S03]  /*16630*/  LOP3.LUT R19, R24, 0xffff, RZ, 0xc0, !PT ;  /* 0x0000ffff18137812 */ /* 0x000fc600078ec0ff */
[----:B------:R-:W3:Y:S04]  /*16640*/  LDL.LU R0, [R1+0xc4] ;  /* 0x0000c40001007983 */ /* 0x000ee80000300800 */
[----:B------:R-:W3:Y:S01]  /*16650*/  LDL.LU R20, [R1+0xc0] ;  /* 0x0000c00001147983 */ /* 0x000ee20000300800 */
[----:B------:R-:W-:Y:S02]  /*16660*/  LOP3.LUT R11, R22, 0xffff, RZ, 0xc0, !PT ;  /* 0x0000ffff160b7812 */ /* 0x000fe400078ec0ff */
[----:B0-----:R-:W-:Y:S02]  /*16670*/  PRMT R21, R21, 0x3340, R13 ;  /* 0x0000334015157816 */ /* 0x001fe4000000000d */
[----:B----4-:R-:W-:Y:S02]  /*16680*/  LOP3.LUT R8, R28, 0xffff, RZ, 0xc0, !PT ;  /* 0x0000ffff1c087812 */ /* 0x010fe400078ec0ff */
[----:B--2---:R-:W-:-:S02]  /*16690*/  LOP3.LUT R7, R29, 0xffff, RZ, 0xc0, !PT ;  /* 0x0000ffff1d077812 */ /* 0x004fc400078ec0ff */
[----:B------:R-:W-:-:S03]  /*166a0*/  LOP3.LUT R28, R2, 0xffff, RZ, 0xc0, !PT ;  /* 0x0000ffff021c7812 */ /* 0x000fc600078ec0ff */
[----:B------:R-:W-:Y:S01]  /*166b0*/  STL [R1+0x8], R7 ;  /* 0x0000080701007387 */ /* 0x000fe20000100800 */
[----:B------:R-:W-:-:S03]  /*166c0*/  PRMT R2, R15, 0x3340, R1 ;  /* 0x000033400f027816 */ /* 0x000fc60000000001 */
[----:B------:R0:W-:Y:S01]  /*166d0*/  STL [R1], R8 ;  /* 0x0000000801007387 */ /* 0x0001e20000100800 */
[----:B------:R-:W-:-:S03]  /*166e0*/  PRMT R22, R7, 0x3340, R8 ;  /* 0x0000334007167816 */ /* 0x000fc60000000008 */
[----:B------:R2:W-:Y:S04]  /*166f0*/  STL [R1+0x68], R26 ;  /* 0x0000681a01007387 */ /* 0x0005e80000100800 */
[----:B------:R-:W-:Y:S01]  /*16700*/  STL [R1+0x64], R28 ;  /* 0x0000641c01007387 */ /* 0x000fe20000100800 */
[----:B------:R-:W-:-:S03]  /*16710*/  PRMT R24, R26, 0x3340, R28 ;  /* 0x000033401a187816 */ /* 0x000fc6000000001c */
[----:B------:R4:W-:Y:S04]  /*16720*/  STL [R1+0x60], R19 ;  /* 0x0000601301007387 */ /* 0x0009e80000100800 */
[----:B0-----:R-:W3:Y:S01]  /*16730*/  LDL.LU R8, [R1+0x818] ;  /* 0x0008180001087983 */ /* 0x001ee20000300800 */
[----:B--2---:R-:W-:-:S03]  /*16740*/  PRMT R26, R21, 0x5410, R2 ;  /* 0x00005410151a7816 */ /* 0x004fc60000000002 */
[----:B------:R-:W2:Y:S04]  /*16750*/  LDL.LU R7, [R1+0x814] ;  /* 0x0008140001077983 */ /* 0x000ea80000300800 */
[----:B------:R-:W2:Y:S01]  /*16760*/  LDL.LU R2, [R1+0xbc] ;  /* 0x0000bc0001027983 */ /* 0x000ea20000300800 */
[----:B------:R-:W-:Y:S02]  /*16770*/  LOP3.LUT R29, R23, 0xffff, RZ, 0xc0, !PT ;  /* 0x0000ffff171d7812 */ /* 0x000fe400078ec0ff */
[----:B------:R-:W-:Y:S02]  /*16780*/  LOP3.LUT R6, R6, 0xffff, RZ, 0xc0, !PT ;  /* 0x0000ffff06067812 */ /* 0x000fe400078ec0ff */
[----:B------:R-:W-:Y:S02]  /*16790*/  LOP3.LUT R14, R5, 0xffff, RZ, 0xc0, !PT ;  /* 0x0000ffff050e7812 */ /* 0x000fe400078ec0ff */
[----:B------:R-:W-:-:S02]  /*167a0*/  PRMT R3, R29, 0x3340, R1 ;  /* 0x000033401d037816 */ /* 0x000fc40000000001 */
[----:B------:R-:W-:Y:S02]  /*167b0*/  PRMT R5, R14, 0x3340, R1 ;  /* 0x000033400e057816 */ /* 0x000fe40000000001 */
[----:B------:R-:W-:Y:S02]  /*167c0*/  PRMT R23, R11, 0x3340, R6 ;  /* 0x000033400b177816 */ /* 0x000fe40000000006 */
[----:B------:R-:W-:Y:S01]  /*167d0*/  PRMT R21, R22, 0x5410, R3 ;  /* 0x0000541016157816 */ /* 0x000fe20000000003 */
[----:B------:R-:W-:Y:S01]  /*167e0*/  STL [R1+0xe4], R26 ;  /* 0x0000e41a01007387 */ /* 0x000fe20000100800 */
[----:B------:R-:W-:Y:S02]  /*167f0*/  PRMT R3, R23, 0x5410, R5 ;  /* 0x0000541017037816 */ /* 0x000fe40000000005 */
[----:B----4-:R-:W-:Y:S01]  /*16800*/  PRMT R19, R19, 0x3340, R1 ;  /* 0x0000334013137816 */ /* 0x010fe20000000001 */
[----:B------:R-:W4:Y:S04]  /*16810*/  LDL.LU R22, [R1+0x88] ;  /* 0x0000880001167983 */ /* 0x000f280000300800 */
[----:B------:R-:W-:Y:S04]  /*16820*/  STL [R1+0xdc], R21 ;  /* 0x0000dc1501007387 */ /* 0x000fe80000100800 */
[----:B------:R-:W4:Y:S04]  /*16830*/  LDL.LU R23, [R1+0x84] ;  /* 0x0000840001177983 */ /* 0x000f280000300800 */
[----:B------:R0:W-:Y:S01]  /*16840*/  STL [R1+0xd8], R3 ;  /* 0x0000d80301007387 */ /* 0x0001e20000100800 */
[----:B---3--:R-:W-:-:S02]  /*16850*/  LOP3.LUT R5, R27, 0xffff, RZ, 0xc0, !PT ;  /* 0x0000ffff1b057812 */ /* 0x008fc400078ec0ff */
[----:B0-----:R-:W-:Y:S02]  /*16860*/  PRMT R3, R24, 0x5410, R19 ;  /* 0x0000541018037816 */ /* 0x001fe40000000013 */
[----:B------:R-:W-:-:S03]  /*16870*/  LOP3.LUT R19, R4, 0xffff, RZ, 0xc0, !PT ;  /* 0x0000ffff04137812 */ /* 0x000fc600078ec0ff */
[----:B------:R0:W-:Y:S01]  /*16880*/  STL [R1+0xb8], R3 ;  /* 0x0000b80301007387 */ /* 0x0001e20000100800 */
[----:B------:R-:W-:-:S03]  /*16890*/  LOP3.LUT R24, R16, 0xffff, RZ, 0xc0, !PT ;  /* 0x0000ffff10187812 */ /* 0x000fc600078ec0ff */
[----:B------:R-:W3:Y:S01]  /*168a0*/  LDL.LU R27, [R1+0x38] ;  /* 0x00003800011b7983 */ /* 0x000ee20000300800 */
[----:B------:R-:W-:-:S03]  /*168b0*/  LOP3.LUT R21, R0, 0xffff, RZ, 0xc0, !PT ;  /* 0x0000ffff00157812 */ /* 0x000fc600078ec0ff */
[----:B------:R-:W3:Y:S01]  /*168c0*/  LDL.LU R4, [R1+0x34] ;  /* 0x0000340001047983 */ /* 0x000ee20000300800 */
[----:B0-----:R-:W-:Y:S02]  /*168d0*/  LOP3.LUT R3, R25, 0xffff, RZ, 0xc0, !PT ;  /* 0x0000ffff19037812 */ /* 0x001fe400078ec0ff */
[----:B------:R-:W-:Y:S01]  /*168e0*/  LOP3.LUT R25, R10, 0xffff, RZ, 0xc0, !PT ;  /* 0x0000ffff0a197812 */ /* 0x000fe200078ec0ff */
[----:B------:R0:W-:Y:S01]  /*168f0*/  STL [R1+0x90], R5 ;  /* 0x0000900501007387 */ /* 0x0001e20000100800 */
[----:B------:R-:W-:-:S03]  /*16900*/  LOP3.LUT R20, R20, 0xffff, RZ, 0xc0, !PT ;  /* 0x0000ffff14147812 */ /* 0x000fc600078ec0ff */
[----:B------:R-:W-:Y:S04]  /*16910*/  STL [R1+0x8c], R19 ;  /* 0x00008c1301007387 */ /* 0x000fe80000100800 */
[----:B------:R-:W3:Y:S04]  /*16920*/  LDL.LU R26, [R1+0x30] ;  /* 0x00003000011a7983 */ /* 0x000ee80000300800 */
[----:B------:R-:W3:Y:S01]  /*16930*/  LDL.LU R28, [R1+0x24] ;  /* 0x00002400011c7983 */ /* 0x000ee20000300800 */
[----:B0-----:R-:W-:-:S03]  /*16940*/  PRMT R5, R5, 0x3340, R19 ;  /* 0x0000334005057816 */ /* 0x001fc60000000013 */
[----:B------:R-:W3:Y:S04]  /*16950*/  LDL.LU R0, [R1+0x20] ;  /* 0x0000200001007983 */ /* 0x000ee80000300800 */
[----:B------:R0:W-:Y:S04]  /*16960*/  STL [R1+0x78], R3 ;  /* 0x0000780301007387 */ /* 0x0001e80000100800 */
[----:B------:R1:W-:Y:S04]  /*16970*/  STL [R1+0x70], R21 ;  /* 0x0000701501007387 */ /* 0x0003e80000100800 */
[----:B------:R1:W-:Y:S01]  /*16980*/  STL [R1+0x6c], R20 ;  /* 0x00006c1401007387 */ /* 0x0003e20000100800 */
[----:B0-----:R-:W-:-:S02]  /*16990*/  PRMT R3, R3, 0x3340, R1 ;  /* 0x0000334003037816 */ /* 0x001fc40000000001 */
[----:B-1----:R-:W-:Y:S02]  /*169a0*/  PRMT R21, R21, 0x3340, R20 ;  /* 0x0000334015157816 */ /* 0x002fe40000000014 */
[----:B------:R-:W3:Y:S01]  /*169b0*/  LDL.LU R20, [R1+0x810] ;  /* 0x0008100001147983 */ /* 0x000ee20000300800 */
[----:B------:R-:W-:Y:S02]  /*169c0*/  PRMT R3, R5, 0x5410, R3 ;  /* 0x0000541005037816 */ /* 0x000fe40000000003 */
[----:B--2---:R-:W-:Y:S02]  /*169d0*/  LOP3.LUT R7, R7, 0xffff, RZ, 0xc0, !PT ;  /* 0x0000ffff07077812 */ /* 0x004fe400078ec0ff */
[----:B------:R-:W-:Y:S02]  /*169e0*/  LOP3.LUT R16, R2, 0xffff, RZ, 0xc0, !PT ;  /* 0x0000ffff02107812 */ /* 0x000fe400078ec0ff */
[----:B------:R-:W-:Y:S02]  /*169f0*/  PRMT R2, R24, 0x3340, R1 ;  /* 0x0000334018027816 */ /* 0x000fe40000000001 */
[----:B------:R-:W-:-:S04]  /*16a00*/  PRMT R10, R7, 0x3340, R25 ;  /* 0x00003340070a7816 */ /* 0x000fc80000000019 */
[----:B------:R-:W-:Y:S02]  /*16a10*/  PRMT R10, R10, 0x5410, R2 ;  /* 0x000054100a0a7816 */ /* 0x000fe40000000002 */
[----:B------:R-:W2:Y:S04]  /*16a20*/  LDL.LU R2, [R1+0x7c] ;  /* 0x00007c0001027983 */ /* 0x000ea80000300800 */
[----:B------:R0:W-:Y:S04]  /*16a30*/  STL [R1+0xa8], R10 ;  /* 0x0000a80a01007387 */ /* 0x0001e80000100800 */
[----:B0-----:R-:W2:Y:S04]  /*16a40*/  LDL.LU R10, [R1+0x4c] ;  /* 0x00004c00010a7983 */ /* 0x001ea80000300800 */
[----:B------:R-:W2:Y:S01]  /*16a50*/  LDL.LU R5, [R1+0x80] ;  /* 0x0000800001057983 */ /* 0x000ea20000300800 */
[----:B------:R-:W-:-:S02]  /*16a60*/  PRMT R19, R16, 0x3340, R1 ;  /* 0x0000334010137816 */ /* 0x000fc40000000001 */
[----:B----4-:R-:W-:Y:S02]  /*16a70*/  LOP3.LUT R22, R22, 0xffff, RZ, 0xc0, !PT ;  /* 0x0000ffff16167812 */ /* 0x010fe400078ec0ff */
[----:B------:R-:W-:Y:S01]  /*16a80*/  PRMT R19, R21, 0x5410, R19 ;  /* 0x0000541015137816 */ /* 0x000fe20000000013 */
[----:B------:R0:W-:Y:S01]  /*16a90*/  STL [R1+0xc0], R3 ;  /* 0x0000c00301007387 */ /* 0x0001e20000100800 */
[----:B------:R-:W-:-:S03]  /*16aa0*/  LOP3.LUT R23, R23, 0xffff, RZ, 0xc0, !PT ;  /* 0x0000ffff17177812 */ /* 0x000fc600078ec0ff */
[----:B0-----:R-:W4:Y:S04]  /*16ab0*/  LDL.LU R3, [R1+0x74] ;  /* 0x0000740001037983 */ /* 0x001f280000300800 */
[----:B------:R-:W-:Y:S01]  /*16ac0*/  STL [R1+0xbc], R19 ;  /* 0x0000bc1301007387 */ /* 0x000fe20000100800 */
[----:B---3--:R-:W-:-:S03]  /*16ad0*/  LOP3.LUT R27, R27, 0xffff, RZ, 0xc0, !PT ;  /* 0x0000ffff1b1b7812 */ /* 0x008fc600078ec0ff */
[----:B------:R-:W-:Y:S01]  /*16ae0*/  STL [R1+0x5c], R22 ;  /* 0x00005c1601007387 */ /* 0x000fe20000100800 */
[----:B------:R-:W-:-:S03]  /*16af0*/  LOP3.LUT R4, R4, 0xffff, RZ, 0xc0, !PT ;  /* 0x0000ffff04047812 */ /* 0x000fc600078ec0ff */
[----:B------:R-:W-:Y:S01]  /*16b00*/  STL [R1+0x58], R23 ;  /* 0x0000581701007387 */ /* 0x000fe20000100800 */
[----:B------:R-:W-:Y:S02]  /*16b10*/  LOP3.LUT R26, R26, 0xffff, RZ, 0xc0, !PT ;  /* 0x0000ffff1a1a7812 */ /* 0x000fe400078ec0ff */
[----:B------:R-:W-:Y:S02]  /*16b20*/  LOP3.LUT R28, R28, 0xffff, RZ, 0xc0, !PT ;  /* 0x0000ffff1c1c7812 */ /* 0x000fe400078ec0ff */
[----:B------:R-:W-:Y:S02]  /*16b30*/  LOP3.LUT R0, R0, 0xffff, RZ, 0xc0, !PT ;  /* 0x0000ffff00007812 */ /* 0x000fe400078ec0ff */
[----:B------:R-:W-:Y:S02]  /*16b40*/  LOP3.LUT R21, R20, 0xffff, RZ, 0xc0, !PT ;  /* 0x0000ffff14157812 */ /* 0x000fe400078ec0ff */
[----:B------:R-:W-:Y:S02]  /*16b50*/  PRMT R20, R26, 0x3340, R1 ;  /* 0x000033401a147816 */ /* 0x000fe40000000001 */
[----:B--2---:R-:W-:-:S05]  /*16b60*/  LOP3.LUT R5, R5, 0xffff, RZ, 0xc0, !PT ;  /* 0x0000ffff05057812 */ /* 0x004fca00078ec0ff */
[----:B------:R-:W-:Y:S04]  /*16b70*/  STL [R1+0x40], R5 ;  /* 0x0000400501007387 */ /* 0x000fe80000100800 */
[----:B------:R0:W-:Y:S04]  /*16b80*/  STL [R1+0x98], R27 ;  /* 0x0000981b01007387 */ /* 0x0001e80000100800 */
[----:B------:R-:W-:Y:S04]  /*16b90*/  STL [R1+0x94], R4 ;  /* 0x0000940401007387 */ /* 0x000fe80000100800 */
[----:B------:R-:W-:Y:S04]  /*16ba0*/  STL [R1+0x88], R26 ;  /* 0x0000881a01007387 */ /* 0x000fe80000100800 */
[----:B------:R1:W-:Y:S01]  /*16bb0*/  STL [R1+0x84], R28 ;  /* 0x0000841c01007387 */ /* 0x0003e20000100800 */
[----:B0-----:R-:W-:-:S03]  /*16bc0*/  PRMT R27, R27, 0x3340, R4 ;  /* 0x000033401b1b7816 */ /* 0x001fc60000000004 */
[----:B------:R0:W-:Y:S04]  /*16bd0*/  STL [R1+0x80], R0 ;  /* 0x0000800001007387 */ /* 0x0001e80000100800 */
[----:B------:R2:W-:Y:S01]  /*16be0*/  STL [R1+0x74], R21 ;  /* 0x0000741501007387 */ /* 0x0005e20000100800 */
[----:B-1----:R-:W-:-:S03]  /*16bf0*/  PRMT R28, R28, 0x3340, R0 ;  /* 0x000033401c1c7816 */ /* 0x002fc60000000000 */
[----:B------:R-:W3:Y:S04]  /*16c00*/  LDL.LU R26, [R1+0x80c] ;  /* 0x00080c00011a7983 */ /* 0x000ee80000300800 */
[----:B------:R-:W3:Y:S04]  /*16c10*/  LDL.LU R4, [R1+0x808] ;  /* 0x0008080001047983 */ /* 0x000ee80000300800 */
[----:B0-----:R-:W3:Y:S01]  /*16c20*/  LDL.LU R0, [R1+0x804] ;  /* 0x0008040001007983 */ /* 0x001ee20000300800 */
[----:B------:R-:W-:Y:S02]  /*16c30*/  PRMT R5, R5, 0x3340, R1 ;  /* 0x0000334005057816 */ /* 0x000fe40000000001 */
[----:B------:R-:W-:-:S02]  /*16c40*/  PRMT R22, R22, 0x3340, R23 ;  /* 0x0000334016167816 */ /* 0x000fc40000000017 */
[----:B------:R-:W-:Y:S02]  /*16c50*/  LOP3.LUT R2, R2, 0xffff, RZ, 0xc0, !PT ;  /* 0x0000ffff02027812 */ /* 0x000fe400078ec0ff */
[----:B----4-:R-:W-:Y:S02]  /*16c60*/  LOP3.LUT R3, R3, 0xffff, RZ, 0xc0, !PT ;  /* 0x0000ffff03037812 */ /* 0x010fe400078ec0ff */
[----:B------:R-:W-:Y:S02]  /*16c70*/  LOP3.LUT R10, R10, 0xffff, RZ, 0xc0, !PT ;  /* 0x0000ffff0a0a7812 */ /* 0x000fe400078ec0ff */
[----:B------:R-:W-:Y:S02]  /*16c80*/  PRMT R5, R22, 0x5410, R5 ;  /* 0x0000541016057816 */ /* 0x000fe40000000005 */
[----:B------:R-:W-:Y:S01]  /*16c90*/  PRMT R19, R10, 0x3340, R1 ;  /* 0x000033400a137816 */ /* 0x000fe20000000001 */
[----:B------:R-:W4:Y:S01]  /*16ca0*/  LDL.LU R22, [R1+0xc] ;  /* 0x00000c0001167983 */ /* 0x000f220000300800 */
[----:B------:R-:W-:-:S03]  /*16cb0*/  PRMT R23, R2, 0x3340, R3 ;  /* 0x0000334002177816 */ /* 0x000fc60000000003 */
[----:B------:R0:W-:Y:S01]  /*16cc0*/  STL [R1+0xb4], R5 ;  /* 0x0000b40501007387 */ /* 0x0001e20000100800 */
[----:B--2---:R-:W-:Y:S02]  /*16cd0*/  PRMT R21, R21, 0x3340, R1 ;  /* 0x0000334015157816 */ /* 0x004fe40000000001 */
[----:B------:R-:W-:Y:S02]  /*16ce0*/  PRMT R20, R27, 0x5410, R20 ;  /* 0x000054101b147816 */ /* 0x000fe40000000014 */
[----:B0-----:R-:W-:Y:S02]  /*16cf0*/  PRMT R5, R23, 0x5410, R19 ;  /* 0x0000541017057816 */ /* 0x001fe40000000013 */
[----:B------:R-:W2:Y:S01]  /*16d00*/  LDL.LU R23, [R1+0x10] ;  /* 0x0000100001177983 */ /* 0x000ea20000300800 */
[----:B------:R-:W-:-:S03]  /*16d10*/  PRMT R19, R28, 0x5410, R21 ;  /* 0x000054101c137816 */ /* 0x000fc60000000015 */
[----:B------:R-:W-:Y:S04]  /*16d20*/  STL [R1+0xac], R5 ;  /* 0x0000ac0501007387 */ /* 0x000fe80000100800 */
[----:B------:R0:W-:Y:S01]  /*16d30*/  STL [R1+0xb0], R20 ;  /* 0x0000b01401007387 */ /* 0x0001e20000100800 */
[----:B------:R-:W-:-:S03]  /*16d40*/  LOP3.LUT R8, R8, 0xffff, RZ, 0xc0, !PT ;  /* 0x0000ffff08087812 */ /* 0x000fc600078ec0ff */
[----:B------:R-:W-:Y:S01]  /*16d50*/  STL [R1+0xa4], R19 ;  /* 0x0000a41301007387 */ /* 0x000fe20000100800 */
[----:B------:R-:W-:Y:S02]  /*16d60*/  LOP3.LUT R28, R12, 0xffff, RZ, 0xc0, !PT ;  /* 0x0000ffff0c1c7812 */ /* 0x000fe400078ec0ff */
[----:B------:R-:W-:Y:S02]  /*16d70*/  LOP3.LUT R27, R9, 0xffff, RZ, 0xc0, !PT ;  /* 0x0000ffff091b7812 */ /* 0x000fe400078ec0ff */
[----:B---3--:R-:W-:Y:S02]  /*16d80*/  LOP3.LUT R26, R26, 0xffff, RZ, 0xc0, !PT ;  /* 0x0000ffff1a1a7812 */ /* 0x008fe400078ec0ff */
[----:B0-----:R-:W-:Y:S02]  /*16d90*/  LOP3.LUT R20, R4, 0xffff, RZ, 0xc0, !PT ;  /* 0x0000ffff04147812 */ /* 0x001fe400078ec0ff */
[----:B------:R-:W-:Y:S02]  /*16da0*/  LOP3.LUT R5, R0, 0xffff, RZ, 0xc0, !PT ;  /* 0x0000ffff00057812 */ /* 0x000fe400078ec0ff */
[----:B------:R-:W-:-:S03]  /*16db0*/  PRMT R0, R26, 0x3340, R1 ;  /* 0x000033401a007816 */ /* 0x000fc60000000001 */
[----:B------:R0:W-:Y:S01]  /*16dc0*/  STL [R1+0x38], R5 ;  /* 0x0000380501007387 */ /* 0x0001e20000100800 */
[----:B------:R-:W-:-:S03]  /*16dd0*/  PRMT R4, R28, 0x3340, R1 ;  /* 0x000033401c047816 */ /* 0x000fc60000000001 */
[----:B------:R1:W-:Y:S01]  /*16de0*/  STL [R1+0x34], R20 ;  /* 0x0000341401007387 */ /* 0x0003e20000100800 */
[----:B0-----:R-:W-:-:S03]  /*16df0*/  PRMT R5, R5, 0x3340, R20 ;  /* 0x0000334005057816 */ /* 0x001fc60000000014 */
[----:B------:R0:W-:Y:S01]  /*16e00*/  STL [R1+0x30], R8 ;  /* 0x0000300801007387 */ /* 0x0001e20000100800 */
[----:B------:R-:W-:-:S03]  /*16e10*/  PRMT R5, R5, 0x5410, R0 ;  /* 0x0000541005057816 */ /* 0x000fc60000000000 */
[----:B-1----:R-:W3:Y:S04]  /*16e20*/  LDL.LU R20, [R1+0x4] ;  /* 0x0000040001147983 */ /* 0x002ee80000300800 */
[----:B------:R-:W3:Y:S01]  /*16e30*/  LDL.LU R0, [R1+0x3c] ;  /* 0x00003c0001007983 */ /* 0x000ee20000300800 */
[----:B0-----:R-:W-:-:S03]  /*16e40*/  PRMT R8, R8, 0x3340, R27 ;  /* 0x0000334008087816 */ /* 0x001fc6000000001b */
[----:B------:R0:W-:Y:S01]  /*16e50*/  STL [R1+0x9c], R5 ;  /* 0x00009c0501007387 */ /* 0x0001e20000100800 */
[----:B------:R-:W-:-:S03]  /*16e60*/  PRMT R8, R8, 0x5410, R4 ;  /* 0x0000541008087816 */ /* 0x000fc60000000004 */
[----:B0-----:R-:W3:Y:S04]  /*16e70*/  LDL.LU R5, [R1+0x18] ;  /* 0x0000180001057983 */ /* 0x001ee80000300800 */
[----:B------:R-:W3:Y:S01]  /*16e80*/  LDL.LU R4, [R1+0x1c] ;  /* 0x00001c0001047983 */ /* 0x000ee20000300800 */
[----:B------:R-:W0:Y:S01]  /*16e90*/  S2R R21, SR_TID.X ;  /* 0x0000000000157919 */ /* 0x000e220000002100 */
[----:B------:R-:W1:Y:S02]  /*16ea0*/  S2R R19, SR_TID.X ;  /* 0x0000000000137919 */ /* 0x000e640000002100 */
[----:B------:R2:W-:Y:S04]  /*16eb0*/  STL [R1+0x7c], R8 ;  /* 0x00007c0801007387 */ /* 0x0005e80000100800 */
[----:B--2---:R-:W2:Y:S01]  /*16ec0*/  LDL.LU R8, [R1+0x14] ;  /* 0x0000140001087983 */ /* 0x004ea20000300800 */
[----:B0-----:R-:W-:-:S02]  /*16ed0*/  SHF.R.S32.HI R9, RZ, 0x2, R21 ;  /* 0x00000002ff097819 */ /* 0x001fc40000011415 */
[----:B------:R-:W-:Y:S02]  /*16ee0*/  SHF.R.S32.HI R12, RZ, 0x3, R21 ;  /* 0x00000003ff0c7819 */ /* 0x000fe40000011415 */
[----:B-1----:R-:W-:Y:S02]  /*16ef0*/  LOP3.LUT R19, R19, 0x100, RZ, 0xc0, !PT ;  /* 0x0000010013137812 */ /* 0x002fe400078ec0ff */
[----:B------:R-:W-:Y:S02]  /*16f00*/  SGXT R9, R9, 0x1 ;  /* 0x000000010909781a */ /* 0x000fe40000000200 */
[----:B------:R-:W-:Y:S02]  /*16f10*/  SHF.R.U32.HI R21, RZ, 0x2, R19 ;  /* 0x00000002ff157819 */ /* 0x000fe40000011613 */
[----:B------:R-:W-:Y:S02]  /*16f20*/  SGXT R12, R12, 0x1 ;  /* 0x000000010c0c781a */ /* 0x000fe40000000200 */
[----:B------:R-:W-:-:S02]  /*16f30*/  LOP3.LUT R21, R21, 0x4040, R9, 0x78, !PT ;  /* 0x0000404015157812 */ /* 0x000fc400078e7809 */
[----:B------:R-:W-:Y:S02]  /*16f40*/  LOP3.LUT R9, R18, 0x8008, R12, 0xf8, !PT ;  /* 0x0000800812097812 */ /* 0x000fe400078ef80c */
[----:B----4-:R-:W-:-:S03]  /*16f50*/  SHF.R.U32.HI R12, RZ, 0x8, R22 ;  /* 0x00000008ff0c7819 */ /* 0x010fc60000011616 */
[----:B------:R0:W-:Y:S04]  /*16f60*/  STL [R1+0x2c], R9 ;  /* 0x00002c0901007387 */ /* 0x0001e80000100800 */
[----:B------:R-:W4:Y:S01]  /*16f70*/  LDL.LU R18, [R1] ;  /* 0x0000000001127983 */ /* 0x000f220000300800 */
[----:B0-----:R-:W-:Y:S02]  /*16f80*/  SHF.R.U32.HI R9, RZ, 0x8, R23 ;  /* 0x00000008ff097819 */ /* 0x001fe40000011617 */
[----:B---3--:R-:W-:-:S04]  /*16f90*/  SHF.R.U32.HI R0, RZ, 0x8, R0 ;  /* 0x00000008ff007819 */ /* 0x008fc80000011600 */
[----:B------:R-:W-:Y:S02]  /*16fa0*/  LOP3.LUT R0, R0, 0xffff, RZ, 0xc0, !PT ;  /* 0x0000ffff00007812 */ /* 0x000fe400078ec0ff */
[----:B------:R-:W-:Y:S02]  /*16fb0*/  SHF.R.U32.HI R5, RZ, 0x8, R5 ;  /* 0x00000008ff057819 */ /* 0x000fe40000011605 */
[----:B------:R-:W-:Y:S02]  /*16fc0*/  SHF.R.U32.HI R4, RZ, 0x8, R4 ;  /* 0x00000008ff047819 */ /* 0x000fe40000011604 */
[----:B------:R-:W-:Y:S02]  /*16fd0*/  LOP3.LUT R5, R5, 0xffff, RZ, 0xc0, !PT ;  /* 0x0000ffff05057812 */ /* 0x000fe400078ec0ff */
[----:B------:R-:W-:Y:S02]  /*16fe0*/  LOP3.LUT R4, R4, 0xffff, RZ, 0xc0, !PT ;  /* 0x0000ffff04047812 */ /* 0x000fe400078ec0ff */
[----:B------:R-:W-:-:S02]  /*16ff0*/  PRMT R23, R5, 0x3340, R1 ;  /* 0x0000334005177816 */ /* 0x000fc40000000001 */
[----:B------:R-:W-:Y:S02]  /*17000*/  PRMT R22, R0, 0x3340, R4 ;  /* 0x0000334000167816 */ /* 0x000fe40000000004 */
[----:B------:R-:W3:Y:S04]  /*17010*/  LDL.LU R4, [R1+0x54] ;  /* 0x0000540001047983 */ /* 0x000ee80000300800 */
[----:B------:R-:W4:Y:S04]  /*17020*/  LDL.LU R0, [R1+0x44] ;  /* 0x0000440001007983 */ /* 0x000f280000300800 */
[----:B------:R-:W-:Y:S04]  /*17030*/  STL [R1+0x4c], R22 ;  /* 0x00004c1601007387 */ /* 0x000fe80000100800 */
[----:B------:R0:W-:Y:S04]  /*17040*/  STL [R1+0x7f0], R23 ;  /* 0x0007f01701007387 */ /* 0x0001e80000100800 */
[----:B0-----:R-:W4:Y:S01]  /*17050*/  LDL.LU R23, [R1+0x48] ;  /* 0x0000480001177983 */ /* 0x001f220000300800 */
[----:B------:R-:W-:-:S04]  /*17060*/  LOP3.LUT R12, R12, 0xffff, RZ, 0xc0, !PT ;  /* 0x0000ffff0c0c7812 */ /* 0x000fc800078ec0ff */
[----:B------:R-:W-:Y:S02]  /*17070*/  PRMT R22, R12, 0x3340, R1 ;  /* 0x000033400c167816 */ /* 0x000fe40000000001 */
[----:B------:R-:W4:Y:S01]  /*17080*/  LDL.LU R12, [R1+0x8] ;  /* 0x00000800010c7983 */ /* 0x000f220000300800 */
[----:B--2---:R-:W-:Y:S02]  /*17090*/  SHF.R.U32.HI R8, RZ, 0x8, R8 ;  /* 0x00000008ff087819 */ /* 0x004fe40000011608 */
[----:B------:R-:W-:Y:S02]  /*170a0*/  LOP3.LUT R9, R9, 0xffff, RZ, 0xc0, !PT ;  /* 0x0000ffff09097812 */ /* 0x000fe400078ec0ff */
[----:B------:R-:W-:-:S04]  /*170b0*/  LOP3.LUT R8, R8, 0xffff, RZ, 0xc0, !PT ;  /* 0x0000ffff08087812 */ /* 0x000fc800078ec0ff */
[----:B------:R-:W-:-:S05]  /*170c0*/  PRMT R5, R8, 0x3340, R9 ;  /* 0x0000334008057816 */ /* 0x000fca0000000009 */
[----:B------:R0:W-:Y:S04]  /*170d0*/  STL [R1+0x50], R5 ;  /* 0x0000500501007387 */ /* 0x0001e80000100800 */
[----:B------:R1:W-:Y:S01]  /*170e0*/  STL [R1+0x7ec], R22 ;  /* 0x0007ec1601007387 */ /* 0x0003e20000100800 */
[----:B0-----:R-:W-:-:S05]  /*170f0*/  LEA.HI R5, R19, R17, RZ, 0x1f ;  /* 0x0000001113057211 */ /* 0x001fca00078ff8ff */
[----:B------:R-:W-:Y:S04]  /*17100*/  STL [R1+0x7f4], R5 ;  /* 0x0007f40501007387 */ /* 0x000fe80000100800 */
[----:B------:R-:W2:Y:S04]  /*17110*/  LDL.LU R17, [R1+0x68] ;  /* 0x0000680001117983 */ /* 0x000ea80000300800 */
[----:B-1----:R-:W2:Y:S01]  /*17120*/  LDL.LU R22, [R1+0x64] ;  /* 0x0000640001167983 */ /* 0x002ea20000300800 */
[----:B---3--:R-:W-:-:S04]  /*17130*/  SHF.R.U32.HI R4, RZ, 0x8, R4 ;  /* 0x00000008ff047819 */ /* 0x008fc80000011604 */
[----:B------:R-:W-:Y:S02]  /*17140*/  LOP3.LUT R4, R4, 0xffff, RZ, 0xc0, !PT ;  /* 0x0000ffff04047812 */ /* 0x000fe400078ec0ff */
[----:B----4-:R-:W-:-:S04]  /*17150*/  SHF.R.U32.HI R8, RZ, 0x8, R23 ;  /* 0x00000008ff087819 */ /* 0x010fc80000011617 */
[----:B------:R-:W-:-:S04]  /*17160*/  LOP3.LUT R8, R8, 0xffff, RZ, 0xc0, !PT ;  /* 0x0000ffff08087812 */ /* 0x000fc800078ec0ff */
[----:B------:R-:W-:-:S05]  /*17170*/  PRMT R4, R4, 0x3340, R8 ;  /* 0x0000334004047816 */ /* 0x000fca0000000008 */
[----:B------:R0:W-:Y:S04]  /*17180*/  STL [R1+0x3c], R4 ;  /* 0x00003c0401007387 */ /* 0x0001e80000100800 */
[----:B------:R-:W3:Y:S01]  /*17190*/  LDL.LU R23, [R1+0x60] ;  /* 0x0000600001177983 */ /* 0x000ee20000300800 */
[----:B------:R-:W-:Y:S02]  /*171a0*/  SHF.R.U32.HI R0, RZ, 0x8, R0 ;  /* 0x00000008ff007819 */ /* 0x000fe40000011600 */
[----:B------:R-:W-:Y:S02]  /*171b0*/  SHF.R.U32.HI R15, RZ, 0x8, R15 ;  /* 0x00000008ff0f7819 */ /* 0x000fe4000001160f */
[----:B------:R-:W-:Y:S02]  /*171c0*/  SHF.R.U32.HI R9, RZ, 0x8, R20 ;  /* 0x00000008ff097819 */ /* 0x000fe40000011614 */
[----:B------:R-:W-:-:S02]  /*171d0*/  SHF.R.U32.HI R13, RZ, 0x8, R13 ;  /* 0x00000008ff0d7819 */ /* 0x000fc4000001160d */
[----:B------:R-:W-:Y:S02]  /*171e0*/  LOP3.LUT R0, R0, 0xffff, RZ, 0xc0, !PT ;  /* 0x0000ffff00007812 */ /* 0x000fe400078ec0ff */
[----:B------:R-:W-:Y:S02]  /*171f0*/  LOP3.LUT R15, R15, 0xffff, RZ, 0xc0, !PT ;  /* 0x0000ffff0f0f7812 */ /* 0x000fe400078ec0ff */
[----:B------:R-:W-:Y:S02]  /*17200*/  LOP3.LUT R13, R13, 0xffff, RZ, 0xc0, !PT ;  /* 0x0000ffff0d0d7812 */ /* 0x000fe400078ec0ff */
[----:B------:R-:W-:Y:S02]  /*17210*/  LOP3.LUT R9, R9, 0xffff, RZ, 0xc0, !PT ;  /* 0x0000ffff09097812 */ /* 0x000fe400078ec0ff */
[--C-:B------:R-:W-:Y:S02]  /*17220*/  PRMT R20, R0, 0x3340, R1.reuse ;  /* 0x0000334000147816 */ /* 0x100fe40000000001 */
[----:B------:R-:W-:-:S02]  /*17230*/  PRMT R19, R15, 0x3340, R1 ;  /* 0x000033400f137816 */ /* 0x000fc40000000001 */
[----:B------:R-:W-:Y:S01]  /*17240*/  PRMT R0, R9, 0x3340, R13 ;  /* 0x0000334009007816 */ /* 0x000fe2000000000d */
[----:B------:R-:W-:Y:S01]  /*17250*/  STL [R1+0x7e8], R20 ;  /* 0x0007e81401007387 */ /* 0x000fe20000100800 */
[----:B0-----:R-:W-:-:S03]  /*17260*/  SHF.R.U32.HI R4, RZ, 0x8, R18 ;  /* 0x00000008ff047819 */ /* 0x001fc60000011612 */
[----:B------:R-:W-:Y:S04]  /*17270*/  STL [R1+0x7e4], R19 ;  /* 0x0007e41301007387 */ /* 0x000fe80000100800 */
[----:B------:R0:W-:Y:S01]  /*17280*/  STL [R1+0x48], R0 ;  /* 0x0000480001007387 */ /* 0x0001e20000100800 */
[----:B------:R-:W-:-:S03]  /*17290*/  LOP3.LUT R4, R4, 0xffff, RZ, 0xc0, !PT ;  /* 0x0000ffff04047812 */ /* 0x000fc600078ec0ff */
[----:B------:R-:W4:Y:S01]  /*172a0*/  LDL.LU R13, [R1+0x90] ;  /* 0x00009000010d7983 */ /* 0x000f220000300800 */
[----:B0-----:R-:W-:-:S03]  /*172b0*/  SHF.R.U32.HI R0, RZ, 0x8, R12 ;  /* 0x00000008ff007819 */ /* 0x001fc6000001160c */
[----:B------:R-:W4:Y:S01]  /*172c0*/  LDL.LU R12, [R1+0x8c] ;  /* 0x00008c00010c7983 */ /* 0x000f220000300800 */
[----:B------:R-:W-:-:S04]  /*172d0*/  LOP3.LUT R0, R0, 0xffff, RZ, 0xc0, !PT ;  /* 0x0000ffff00007812 */ /* 0x000fc800078ec0ff */
[----:B------:R-:W-:-:S05]  /*172e0*/  PRMT R0, R0, 0x3340, R4 ;  /* 0x0000334000007816 */ /* 0x000fca0000000004 */
[----:B------:R0:W-:Y:S04]  /*172f0*/  STL [R1+0x20], R0 ;  /* 0x0000200001007387 */ /* 0x0001e80000100800 */
[----:B------:R-:W4:Y:S04]  /*17300*/  LDL.LU R15, [R1+0x78] ;  /* 0x00007800010f7983 */ /* 0x000f280000300800 */
[----:B------:R-:W4:Y:S04]  /*17310*/  LDL.LU R20, [R1+0x70] ;  /* 0x0000700001147983 */ /* 0x000f280000300800 */
[----:B------:R-:W4:Y:S01]  /*17320*/  LDL.LU R5, [R1+0x6c] ;  /* 0x00006c0001057983 */ /* 0x000f220000300800 */
[----:B------:R-:W-:-:S02]  /*17330*/  SHF.R.U32.HI R11, RZ, 0x8, R11 ;  /* 0x00000008ff0b7819 */ /* 0x000fc4000001160b */
[----:B------:R-:W-:Y:S02]  /*17340*/  SHF.R.U32.HI R6, RZ, 0x8, R6 ;  /* 0x00000008ff067819 */ /* 0x000fe40000011606 */
[----:B------:R-:W-:Y:S02]  /*17350*/  SHF.R.U32.HI R29, RZ, 0x8, R29 ;  /* 0x00000008ff1d7819 */ /* 0x000fe4000001161d */
[----:B------:R-:W-:Y:S02]  /*17360*/  LOP3.LUT R6, R6, 0xffff, RZ, 0xc0, !PT ;  /* 0x0000ffff06067812 */ /* 0x000fe400078ec0ff */
[----:B------:R-:W-:Y:S02]  /*17370*/  LOP3.LUT R11, R11, 0xffff, RZ, 0xc0, !PT ;  /* 0x0000ffff0b0b7812 */ /* 0x000fe400078ec0ff */
[----:B------:R-:W-:Y:S02]  /*17380*/  SHF.R.U32.HI R14, RZ, 0x8, R14 ;  /* 0x00000008ff0e7819 */ /* 0x000fe4000001160e */
[----:B------:R-:W-:-:S02]  /*17390*/  LOP3.LUT R18, R29, 0xffff, RZ, 0xc0, !PT ;  /* 0x0000ffff1d127812 */ /* 0x000fc400078ec0ff */
[----:B0-----:R-:W-:Y:S02]  /*173a0*/  PRMT R0, R11, 0x3340, R6 ;  /* 0x000033400b007816 */ /* 0x001fe40000000006 */
[----:B------:R-:W-:Y:S02]  /*173b0*/  LOP3.LUT R9, R14, 0xffff, RZ, 0xc0, !PT ;  /* 0x0000ffff0e097812 */ /* 0x000fe400078ec0ff */
[----:B--2---:R-:W-:Y:S02]  /*173c0*/  SHF.R.U32.HI R4, RZ, 0x8, R17 ;  /* 0x00000008ff047819 */ /* 0x004fe40000011611 */
[----:B------:R-:W-:Y:S02]  /*173d0*/  SHF.R.U32.HI R6, RZ, 0x8, R22 ;  /* 0x00000008ff067819 */ /* 0x000fe40000011616 */
[--C-:B------:R-:W-:Y:S02]  /*173e0*/  PRMT R18, R18, 0x3340, R1.reuse ;  /* 0x0000334012127816 */ /* 0x100fe40000000001 */
[----:B------:R-:W-:-:S02]  /*173f0*/  PRMT R9, R9, 0x3340, R1 ;  /* 0x0000334009097816 */ /* 0x000fc40000000001 */
[----:B------:R-:W-:Y:S02]  /*17400*/  LOP3.LUT R6, R6, 0xffff, RZ, 0xc0, !PT ;  /* 0x0000ffff06067812 */ /* 0x000fe400078ec0ff */
[----:B------:R-:W-:Y:S01]  /*17410*/  LOP3.LUT R4, R4, 0xffff, RZ, 0xc0, !PT ;  /* 0x0000ffff04047812 */ /* 0x000fe200078ec0ff */
[----:B------:R-:W-:Y:S03]  /*17420*/  STL [R1+0x7e0], R18 ;  /* 0x0007e01201007387 */ /* 0x000fe60000100800 */
[----:B------:R-:W-:Y:S01]  /*17430*/  PRMT R4, R4, 0x3340, R6 ;  /* 0x0000334004047816 */ /* 0x000fe20000000006 */
[----:B------:R-:W-:Y:S04]  /*17440*/  STL [R1+0x7dc], R9 ;  /* 0x0007dc0901007387 */ /* 0x000fe80000100800 */
[----:B------:R3:W-:Y:S04]  /*17450*/  STL [R1+0x28], R0 ;  /* 0x0000280001007387 */ /* 0x0007e80000100800 */
[----:B------:R-:W2:Y:S04]  /*17460*/  LDL.LU R17, [R1+0x5c] ;  /* 0x00005c0001117983 */ /* 0x000ea80000300800 */
[----:B------:R-:W2:Y:S04]  /*17470*/  LDL.LU R22, [R1+0x58] ;  /* 0x0000580001167983 */ /* 0x000ea80000300800 */
[----:B------:R0:W-:Y:S01]  /*17480*/  STL [R1+0x10], R4 ;  /* 0x0000100401007387 */ /* 0x0001e20000100800 */
[----:B---3--:R-:W-:-:S03]  /*17490*/  SHF.R.U32.HI R0, RZ, 0x8, R23 ;  /* 0x00000008ff007819 */ /* 0x008fc60000011617 */
[----:B------:R-:W3:Y:S01]  /*174a0*/  LDL.LU R23, [R1+0x40] ;  /* 0x0000400001177983 */ /* 0x000ee20000300800 */
[----:B------:R-:W-:Y:S02]  /*174b0*/  SHF.R.U32.HI R7, RZ, 0x8, R7 ;  /* 0x00000008ff077819 */ /* 0x000fe40000011607 */
[----:B------:R-:W-:Y:S02]  /*174c0*/  SHF.R.U32.HI R25, RZ, 0x8, R25 ;  /* 0x00000008ff197819 */ /* 0x000fe40000011619 */
[----:B------:R-:W-:Y:S02]  /*174d0*/  SHF.R.U32.HI R24, RZ, 0x8, R24 ;  /* 0x00000008ff187819 */ /* 0x000fe40000011618 */
[----:B------:R-:W-:Y:S02]  /*174e0*/  LOP3.LUT R0, R0, 0xffff, RZ, 0xc0, !PT ;  /* 0x0000ffff00007812 */ /* 0x000fe400078ec0ff */
[----:B------:R-:W-:Y:S02]  /*174f0*/  LOP3.LUT R25, R25, 0xffff, RZ, 0xc0, !PT ;  /* 0x0000ffff19197812 */ /* 0x000fe400078ec0ff */
[----:B------:R-:W-:-:S02]  /*17500*/  LOP3.LUT R7, R7, 0xffff, RZ, 0xc0, !PT ;  /* 0x0000ffff07077812 */ /* 0x000fc400078ec0ff */
[----:B------:R-:W-:Y:S02]  /*17510*/  LOP3.LUT R24, R24, 0xffff, RZ, 0xc0, !PT ;  /* 0x0000ffff18187812 */ /* 0x000fe400078ec0ff */
[----:B------:R-:W-:Y:S02]  /*17520*/  PRMT R8, R0, 0x3340, R1 ;  /* 0x0000334000087816 */ /* 0x000fe40000000001 */
[----:B------:R-:W-:Y:S02]  /*17530*/  PRMT R0, R7, 0x3340, R25 ;  /* 0x0000334007007816 */ /* 0x000fe40000000019 */
[----:B------:R-:W-:Y:S01]  /*17540*/  PRMT R7, R24, 0x3340, R1 ;  /* 0x0000334018077816 */ /* 0x000fe20000000001 */
[----:B------:R-:W-:Y:S04]  /*17550*/  STL [R1+0x7d8], R8 ;  /* 0x0007d80801007387 */ /* 0x000fe80000100800 */
[----:B------:R-:W-:Y:S01]  /*17560*/  STL [R1+0x7d4], R7 ;  /* 0x0007d40701007387 */ /* 0x000fe20000100800 */
[----:B----4-:R-:W-:-:S03]  /*17570*/  SHF.R.U32.HI R13, RZ, 0x8, R13 ;  /* 0x00000008ff0d7819 */ /* 0x010fc6000001160d */
[----:B------:R1:W-:Y:S01]  /*17580*/  STL [R1+0x1c], R0 ;  /* 0x00001c0001007387 */ /* 0x0003e20000100800 */
[----:B------:R-:W-:-:S03]  /*17590*/  LOP3.LUT R13, R13, 0xffff, RZ, 0xc0, !PT ;  /* 0x0000ffff0d0d7812 */ /* 0x000fc600078ec0ff */
[----:B------:R-:W4:Y:S01]  /*175a0*/  LDL.LU R14, [R1+0x98] ;  /* 0x00009800010e7983 */ /* 0x000f220000300800 */
[----:B------:R-:W-:-:S03]  /*175b0*/  SHF.R.U32.HI R12, RZ, 0x8, R12 ;  /* 0x00000008ff0c7819 */ /* 0x000fc6000001160c */
[----:B------:R-:W4:Y:S01]  /*175c0*/  LDL.LU R29, [R1+0x94] ;  /* 0x00009400011d7983 */ /* 0x000f220000300800 */
[----:B------:R-:W-:Y:S02]  /*175d0*/  LOP3.LUT R12, R12, 0xffff, RZ, 0xc0, !PT ;  /* 0x0000ffff0c0c7812 */ /* 0x000fe400078ec0ff */
[----:B0-----:R-:W-:Y:S02]  /*175e0*/  SHF.R.U32.HI R4, RZ, 0x8, R16 ;  /* 0x00000008ff047819 */ /* 0x001fe40000011610 */
[----:B------:R-:W-:Y:S02]  /*175f0*/  SHF.R.U32.HI R6, RZ, 0x8, R15 ;  /* 0x00000008ff067819 */ /* 0x000fe4000001160f */
[----:B-1----:R-:W-:Y:S02]  /*17600*/  SHF.R.U32.HI R0, RZ, 0x8, R5 ;  /* 0x00000008ff007819 */ /* 0x002fe40000011605 */
[----:B------:R-:W-:Y:S02]  /*17610*/  PRMT R5, R13, 0x3340, R12 ;  /* 0x000033400d057816 */ /* 0x000fe4000000000c */
[----:B------:R-:W-:-:S03]  /*17620*/  SHF.R.U32.HI R11, RZ, 0x8, R20 ;  /* 0x00000008ff0b7819 */ /* 0x000fc60000011614 */
[----:B------:R0:W-:Y:S04]  /*17630*/  STL [R1+0xc], R5 ;  /* 0x00000c0501007387 */ /* 0x0001e80000100800 */
[----:B------:R-:W4:Y:S04]  /*17640*/  LDL.LU R19, [R1+0x88] ;  /* 0x0000880001137983 */ /* 0x000f280000300800 */
[----:B------:R-:W4:Y:S04]  /*17650*/  LDL.LU R15, [R1+0x84] ;  /* 0x00008400010f7983 */ /* 0x000f280000300800 */
[----:B------:R-:W4:Y:S04]  /*17660*/  LDL.LU R20, [R1+0x80] ;  /* 0x0000800001147983 */ /* 0x000f280000300800 */
[----:B0-----:R-:W4:Y:S01]  /*17670*/  LDL.LU R5, [R1+0x74] ;  /* 0x0000740001057983 */ /* 0x001f220000300800 */
[----:B------:R-:W-:-:S02]  /*17680*/  LOP3.LUT R6, R6, 0xffff, RZ, 0xc0, !PT ;  /* 0x0000ffff06067812 */ /* 0x000fc400078ec0ff */
[----:B------:R-:W-:Y:S02]  /*17690*/  LOP3.LUT R4, R4, 0xffff, RZ, 0xc0, !PT ;  /* 0x0000ffff04047812 */ /* 0x000fe400078ec0ff */
[----:B------:R-:W-:Y:S02]  /*176a0*/  LOP3.LUT R0, R0, 0xffff, RZ, 0xc0, !PT ;  /* 0x0000ffff00007812 */ /* 0x000fe400078ec0ff */
[----:B------:R-:W-:Y:S02]  /*176b0*/  LOP3.LUT R11, R11, 0xffff, RZ, 0xc0, !PT ;  /* 0x0000ffff0b0b7812 */ /* 0x000fe400078ec0ff */
[--C-:B------:R-:W-:Y:S02]  /*176c0*/  PRMT R6, R6, 0x3340, R1.reuse ;  /* 0x0000334006067816 */ /* 0x100fe40000000001 */
[----:B------:R-:W-:Y:S02]  /*176d0*/  PRMT R4, R4, 0x3340, R1 ;  /* 0x0000334004047816 */ /* 0x000fe40000000001 */
[----:B------:R-:W-:Y:S01]  /*176e0*/  PRMT R0, R11, 0x3340, R0 ;  /* 0x000033400b007816 */ /* 0x000fe20000000000 */
[----:B------:R-:W-:Y:S04]  /*176f0*/  STL [R1+0x7d0], R6 ;  /* 0x0007d00601007387 */ /* 0x000fe80000100800 */
[----:B------:R-:W-:Y:S01]  /*17700*/  STL [R1+0x7cc], R4 ;  /* 0x0007cc0401007387 */ /* 0x000fe20000100800 */
[----:B--2---:R-:W-:-:S03]  /*17710*/  SHF.R.U32.HI R11, RZ, 0x8, R17 ;  /* 0x00000008ff0b7819 */ /* 0x004fc60000011611 */
[----:B------:R3:W-:Y:S01]  /*17720*/  STL [R1+0x24], R0 ;  /* 0x0000240001007387 */ /* 0x0007e20000100800 */
[----:B------:R-:W-:-:S03]  /*17730*/  SHF.R.U32.HI R12, RZ, 0x8, R22 ;  /* 0x00000008ff0c7819 */ /* 0x000fc60000011616 */
[----:B------:R-:W2:Y:S04]  /*17740*/  LDL.LU R17, [R1+0x38] ;  /* 0x0000380001117983 */ /* 0x000ea80000300800 */
[----:B------:R-:W2:Y:S01]  /*17750*/  LDL.LU R22, [R1+0x34] ;  /* 0x0000340001167983 */ /* 0x000ea20000300800 */
        /* <DEDUP_REMOVED lines=9> */
[----:B------:R-:W-:Y:S02]  /*177f0*/  LOP3.LUT R2, R2, 0xffff, RZ, 0xc0, !PT ;  /* 0x0000ffff02027812 */ /* 0x000fe400078ec0ff */
[----:B------:R-:W-:Y:S02]  /*17800*/  LOP3.LUT R10, R10, 0xffff, RZ, 0xc0, !PT ;  /* 0x0000ffff0a0a7812 */ /* 0x000fe400078ec0ff */
[----:B------:R-:W-:Y:S02]  /*17810*/  PRMT R3, R11, 0x3340, R1 ;  /* 0x000033400b037816 */ /* 0x000fe40000000001 */
[----:B------:R-:W-:Y:S02]  /*17820*/  PRMT R4, R13, 0x3340, R12 ;  /* 0x000033400d047816 */ /* 0x000fe4000000000c */
[----:B------:R-:W-:-:S02]  /*17830*/  PRMT R0, R2, 0x3340, R0 ;  /* 0x0000334002007816 */ /* 0x000fc40000000000 */
[----:B------:R-:W-:Y:S01]  /*17840*/  PRMT R2, R10, 0x3340, R1 ;  /* 0x000033400a027816 */ /* 0x000fe20000000001 */
[----:B------:R-:W-:Y:S04]  /*17850*/  STL [R1+0x7c8], R3 ;  /* 0x0007c80301007387 */ /* 0x000fe80000100800 */
[----:B------:R-:W-:Y:S04]  /*17860*/  STL [R1+0x8], R4 ;  /* 0x0000080401007387 */ /* 0x000fe80000100800 */
[----:B------:R0:W-:Y:S01]  /*17870*/  STL [R1+0x7f8], R2 ;  /* 0x0007f80201007387 */ /* 0x0001e20000100800 */
[----:B----4-:R-:W-:-:S03]  /*17880*/  SHF.R.U32.HI R12, RZ, 0x8, R14 ;  /* 0x00000008ff0c7819 */ /* 0x010fc6000001160e */
[----:B------:R1:W-:Y:S01]  /*17890*/  STL [R1+0x4], R0 ;  /* 0x0000040001007387 */ /* 0x0003e20000100800 */
[----:B------:R-:W-:Y:S02]  /*178a0*/  SHF.R.U32.HI R11, RZ, 0x8, R29 ;  /* 0x00000008ff0b7819 */ /* 0x000fe4000001161d */
[----:B------:R-:W-:Y:S02]  /*178b0*/  LOP3.LUT R12, R12, 0xffff, RZ, 0xc0, !PT ;  /* 0x0000ffff0c0c7812 */ /* 0x000fe400078ec0ff */
[----:B------:R-:W-:-:S04]  /*178c0*/  LOP3.LUT R11, R11, 0xffff, RZ, 0xc0, !PT ;  /* 0x0000ffff0b0b7812 */ /* 0x000fc800078ec0ff */
[----:B0-----:R-:W-:Y:S02]  /*178d0*/  PRMT R2, R12, 0x3340, R11 ;  /* 0x000033400c027816 */ /* 0x001fe4000000000b */
[----:B-1----:R-:W-:Y:S02]  /*178e0*/  SHF.R.U32.HI R0, RZ, 0x8, R19 ;  /* 0x00000008ff007819 */ /* 0x002fe40000011613 */
[----:B------:R-:W-:Y:S02]  /*178f0*/  SHF.R.U32.HI R10, RZ, 0x8, R15 ;  /* 0x00000008ff0a7819 */ /* 0x000fe4000001160f */
[----:B------:R-:W-:Y:S02]  /*17900*/  LOP3.LUT R0, R0, 0xffff, RZ, 0xc0, !PT ;  /* 0x0000ffff00007812 */ /* 0x000fe400078ec0ff */
[----:B------:R-:W-:Y:S02]  /*17910*/  SHF.R.U32.HI R29, RZ, 0x8, R20 ;  /* 0x00000008ff1d7819 */ /* 0x000fe40000011614 */
[----:B------:R-:W-:-:S02]  /*17920*/  SHF.R.U32.HI R24, RZ, 0x8, R5 ;  /* 0x00000008ff187819 */ /* 0x000fc40000011605 */
[----:B------:R-:W-:Y:S02]  /*17930*/  LOP3.LUT R29, R29, 0xffff, RZ, 0xc0, !PT ;  /* 0x0000ffff1d1d7812 */ /* 0x000fe400078ec0ff */
[----:B------:R-:W-:Y:S02]  /*17940*/  LOP3.LUT R10, R10, 0xffff, RZ, 0xc0, !PT ;  /* 0x0000ffff0a0a7812 */ /* 0x000fe400078ec0ff */
[----:B------:R-:W-:Y:S02]  /*17950*/  LOP3.LUT R24, R24, 0xffff, RZ, 0xc0, !PT ;  /* 0x0000ffff18187812 */ /* 0x000fe400078ec0ff */
[----:B------:R-:W-:Y:S02]  /*17960*/  PRMT R0, R0, 0x3340, R1 ;  /* 0x0000334000007816 */ /* 0x000fe40000000001 */
[----:B------:R-:W-:Y:S02]  /*17970*/  PRMT R29, R10, 0x3340, R29 ;  /* 0x000033400a1d7816 */ /* 0x000fe4000000001d */
[----:B------:R-:W-:Y:S01]  /*17980*/  PRMT R24, R24, 0x3340, R1 ;  /* 0x0000334018187816 */ /* 0x000fe20000000001 */
[----:B------:R-:W-:Y:S04]  /*17990*/  STL [R1+0x7fc], R0 ;  /* 0x0007fc0001007387 */ /* 0x000fe80000100800 */
[----:B------:R-:W-:Y:S04]  /*179a0*/  STL [R1], R2 ;  /* 0x0000000201007387 */ /* 0x000fe80000100800 */
[----:B------:R-:W-:Y:S04]  /*179b0*/  STL [R1+0x7c4], R29 ;  /* 0x0007c41d01007387 */ /* 0x000fe80000100800 */
[----:B------:R0:W-:Y:S04]  /*179c0*/  STL [R1+0x800], R24 ;  /* 0x0008001801007387 */ /* 0x0001e80000100800 */
[----:B------:R-:W4:Y:S04]  /*179d0*/  LDL.LU R6, [R1+0x2c] ;  /* 0x00002c0001067983 */ /* 0x000f280000300800 */
[----:B------:R-:W4:Y:S04]  /*179e0*/  LDL.LU R7, [R1+0x148] ;  /* 0x0001480001077983 */ /* 0x000f280000300800 */
[----:B------:R-:W0:Y:S04]  /*179f0*/  LDL.LU R8, [R1+0x140] ;  /* 0x0001400001087983 */ /* 0x000e280000300800 */
[----:B------:R-:W4:Y:S04]  /*17a00*/  LDL.LU R9, [R1+0x108] ;  /* 0x0001080001097983 */ /* 0x000f280000300800 */
[----:B------:R-:W4:Y:S04]  /*17a10*/  LDL.LU R18, [R1+0x100] ;  /* 0x0001000001127983 */ /* 0x000f280000300800 */
[----:B------:R-:W4:Y:S04]  /*17a20*/  LDL.LU R19, [R1+0xec] ;  /* 0x0000ec0001137983 */ /* 0x000f280000300800 */
[----:B------:R-:W4:Y:S01]  /*17a30*/  LDL.LU R5, [R1+0xe0] ;  /* 0x0000e00001057983 */ /* 0x000f220000300800 */
[----:B--2---:R-:W-:-:S02]  /*17a40*/  SHF.R.U32.HI R25, RZ, 0x8, R22 ;  /* 0x00000008ff197819 */ /* 0x004fc40000011616 */
[----:B------:R-:W-:Y:S02]  /*17a50*/  SHF.R.U32.HI R11, RZ, 0x8, R17 ;  /* 0x00000008ff0b7819 */ /* 0x000fe40000011611 */
[----:B------:R-:W-:Y:S02]  /*17a60*/  LOP3.LUT R25, R25, 0xffff, RZ, 0xc0, !PT ;  /* 0x0000ffff19197812 */ /* 0x000fe400078ec0ff */
[----:B------:R-:W-:-:S04]  /*17a70*/  LOP3.LUT R11, R11, 0xffff, RZ, 0xc0, !PT ;  /* 0x0000ffff0b0b7812 */ /* 0x000fc800078ec0ff */
[----:B------:R-:W-:Y:S02]  /*17a80*/  PRMT R25, R11, 0x3340, R25 ;  /* 0x000033400b197816 */ /* 0x000fe40000000019 */
[----:B---3--:R-:W-:Y:S02]  /*17a90*/  SHF.R.U32.HI R10, RZ, 0x8, R23 ;  /* 0x00000008ff0a7819 */ /* 0x008fe40000011617 */
        /* <DEDUP_REMOVED lines=10> */
[----:B------:R-:W-:-:S02]  /*17b40*/  SHF.R.U32.HI R27, RZ, 0x8, R27 ;  /* 0x00000008ff1b7819 */ /* 0x000fc4000001161b */
[----:B------:R-:W-:Y:S02]  /*17b50*/  LOP3.LUT R10, R10, 0xffff, RZ, 0xc0, !PT ;  /* 0x0000ffff0a0a7812 */ /* 0x000fe400078ec0ff */
[----:B------:R-:W-:-:S04]  /*17b60*/  LOP3.LUT R27, R27, 0xffff, RZ, 0xc0, !PT ;  /* 0x0000ffff1b1b7812 */ /* 0x000fc800078ec0ff */
[----:B------:R-:W-:Y:S02]  /*17b70*/  PRMT R27, R10, 0x3340, R27 ;  /* 0x000033400a1b7816 */ /* 0x000fe4000000001b */
[----:B----4-:R-:W-:Y:S02]  /*17b80*/  LOP3.LUT R21, R6, R21, RZ, 0xfc, !PT ;  /* 0x0000001506157212 */ /* 0x010fe400078efcff */
[----:B------:R-:W-:-:S03]  /*17b90*/  LOP3.LUT R3, R7, 0xffff, RZ, 0xc0, !PT ;  /* 0x0000ffff07037812 */ /* 0x000fc600078ec0ff */
[----:B------:R3:W-:Y:S01]  /*17ba0*/  STL [R1+0x7c0], R21 ;  /* 0x0007c01501007387 */ /* 0x0007e20000100800 */
[----:B0-----:R-:W-:-:S03]  /*17bb0*/  LOP3.LUT R24, R8, 0xffff, RZ, 0xc0, !PT ;  /* 0x0000ffff08187812 */ /* 0x001fc600078ec0ff */
[----:B------:R0:W-:Y:S01]  /*17bc0*/  STL [R1+0x14], R3 ;  /* 0x0000140301007387 */ /* 0x0001e20000100800 */
[----:B------:R-:W-:-:S03]  /*17bd0*/  LOP3.LUT R0, R9, 0xffff, RZ, 0xc0, !PT ;  /* 0x0000ffff09007812 */ /* 0x000fc600078ec0ff */
[----:B------:R1:W-:Y:S01]  /*17be0*/  STL [R1+0x18], R24 ;  /* 0x0000181801007387 */ /* 0x0003e20000100800 */
[----:B------:R-:W-:-:S03]  /*17bf0*/  LOP3.LUT R2, R18, 0xffff, RZ, 0xc0, !PT ;  /* 0x0000ffff12027812 */ /* 0x000fc600078ec0ff */
[----:B------:R4:W-:Y:S01]  /*17c00*/  STL [R1+0x30], R0 ;  /* 0x0000300001007387 */ /* 0x0009e20000100800 */
[----:B------:R-:W-:-:S03]  /*17c10*/  LOP3.LUT R29, R19, 0xffff, RZ, 0xc0, !PT ;  /* 0x0000ffff131d7812 */ /* 0x000fc600078ec0ff */
[----:B------:R0:W-:Y:S01]  /*17c20*/  STL [R1+0x2c], R2 ;  /* 0x00002c0201007387 */ /* 0x0001e20000100800 */
[----:B------:R-:W-:-:S03]  /*17c30*/  LOP3.LUT R5, R5, 0xffff, RZ, 0xc0, !PT ;  /* 0x0000ffff05057812 */ /* 0x000fc600078ec0ff */
[----:B------:R0:W-:Y:S04]  /*17c40*/  STL [R1+0x34], R29 ;  /* 0x0000341d01007387 */ /* 0x0001e80000100800 */
[----:B------:R0:W-:Y:S01]  /*17c50*/  STL [R1+0x38], R5 ;  /* 0x0000380501007387 */ /* 0x0001e20000100800 */
[----:B--2---:R-:W-:Y:S02]  /*17c60*/  LOP3.LUT R23, R23, 0xffff, RZ, 0xc0, !PT ;  /* 0x0000ffff17177812 */ /* 0x004fe400078ec0ff */
[----:B---3--:R-:W-:-:S03]  /*17c70*/  LOP3.LUT R21, R20, 0xffff, RZ, 0xc0, !PT ;  /* 0x0000ffff14157812 */ /* 0x008fc600078ec0ff */
[----:B------:R2:W-:Y:S01]  /*17c80*/  STL [R1+0x40], R23 ;  /* 0x0000401701007387 */ /* 0x0005e20000100800 */
[----:B------:R-:W-:-:S03]  /*17c90*/  PRMT R10, R22, 0x4210, R3 ;  /* 0x00004210160a7816 */ /* 0x000fc60000000003 */
[----:B------:R-:W3:Y:S04]  /*17ca0*/  LDL.LU R22, [R1+0x4c] ;  /* 0x00004c0001167983 */ /* 0x000ee80000300800 */
[----:B------:R-:W3:Y:S04]  /*17cb0*/  LDL.LU R20, [R1+0x50] ;  /* 0x0000500001147983 */ /* 0x000ee80000300800 */
[----:B------:R-:W3:Y:S04]  /*17cc0*/  LDL.LU R19, [R1+0x3c] ;  /* 0x00003c0001137983 */ /* 0x000ee80000300800 */
[----:B------:R-:W3:Y:S04]  /*17cd0*/  LDL.LU R18, [R1+0x48] ;  /* 0x0000480001127983 */ /* 0x000ee80000300800 */
[----:B------:R-:W3:Y:S04]  /*17ce0*/  LDL.LU R9, [R1+0x20] ;  /* 0x0000200001097983 */ /* 0x000ee80000300800 */
[----:B------:R-:W3:Y:S04]  /*17cf0*/  LDL.LU R8, [R1+0x28] ;  /* 0x0000280001087983 */ /* 0x000ee80000300800 */
[----:B------:R-:W3:Y:S01]  /*17d00*/  LDL.LU R7, [R1+0x10] ;  /* 0x0000100001077983 */ /* 0x000ee20000300800 */
[----:B------:R-:W-:-:S03]  /*17d10*/  PRMT R12, R12, 0x4210, R0 ;  /* 0x000042100c0c7816 */ /* 0x000fc60000000000 */
[----:B------:R-:W3:Y:S01]  /*17d20*/  LDL.LU R6, [R1+0x1c] ;  /* 0x00001c0001067983 */ /* 0x000ee20000300800 */
[----:B------:R-:W-:-:S03]  /*17d30*/  PRMT R11, R11, 0x4210, R24 ;  /* 0x000042100b0b7816 */ /* 0x000fc60000000018 */
[----:B------:R-:W3:Y:S01]  /*17d40*/  LDL.LU R4, [R1+0xc] ;  /* 0x00000c0001047983 */ /* 0x000ee20000300800 */
[----:B------:R-:W-:-:S03]  /*17d50*/  PRMT R13, R13, 0x4210, R2 ;  /* 0x000042100d0d7816 */ /* 0x000fc60000000002 */
[----:B0-----:R-:W3:Y:S01]  /*17d60*/  LDL.LU R3, [R1+0x24] ;  /* 0x0000240001037983 */ /* 0x001ee20000300800 */
[----:B------:R-:W-:-:S03]  /*17d70*/  PRMT R14, R14, 0x4210, R29 ;  /* 0x000042100e0e7816 */ /* 0x000fc6000000001d */
[----:B-1----:R-:W3:Y:S01]  /*17d80*/  LDL.LU R24, [R1+0x800] ;  /* 0x0008000001187983 */ /* 0x002ee20000300800 */
[----:B------:R-:W-:-:S03]  /*17d90*/  PRMT R15, R15, 0x4210, R5 ;  /* 0x000042100f0f7816 */ /* 0x000fc60000000005 */
[----:B----4-:R-:W4:Y:S04]  /*17da0*/  LDL.LU R0, [R1+0x7fc] ;  /* 0x0007fc0001007983 */ /* 0x010f280000300800 */
[----:B------:R-:W3:Y:S04]  /*17db0*/  LDL.LU R2, [R1+0x7f8] ;  /* 0x0007f80001027983 */ /* 0x000ee80000300800 */
[----:B------:R-:W4:Y:S04]  /*17dc0*/  LDL.LU R29, [R1] ;  /* 0x00000000011d7983 */ /* 0x000f280000300800 */
[----:B------:R-:W3:Y:S01]  /*17dd0*/  LDL.LU R5, [R1+0x7f4] ;  /* 0x0007f40001057983 */ /* 0x000ee20000300800 */
[----:B------:R-:W-:-:S03]  /*17de0*/  PRMT R16, R16, 0x4210, R23 ;  /* 0x0000421010107816 */ /* 0x000fc60000000017 */
[----:B--2---:R-:W2:Y:S01]  /*17df0*/  LDL.LU R23, [R1+0x7f0] ;  /* 0x0007f00001177983 */ /* 0x004ea20000300800 */
[----:B------:R-:W-:Y:S01]  /*17e00*/  ULEA UR4, UR5, UR4, 0x18 ;  /* 0x0000000405047291 */ /* 0x000fe2000f8ec0ff */
[----:B------:R-:W-:-:S08]  /*17e10*/  PRMT R17, R17, 0x4210, R21 ;  /* 0x0000421011117816 */ /* 0x000fd00000000015 */
[----:B---3--:R0:W-:Y:S04]  /*17e20*/  STS.64 [R5+UR4], R10 ;  /* 0x0000000a05007988 */ /* 0x0081e80008000a04 */
[----:B------:R1:W-:Y:S04]  /*17e30*/  STS.64 [R5+UR4+0x100], R12 ;  /* 0x0001000c05007988 */ /* 0x0003e80008000a04 */
[----:B------:R3:W-:Y:S04]  /*17e40*/  STS.64 [R5+UR4+0x200], R14 ;  /* 0x0002000e05007988 */ /* 0x0007e80008000a04 */
[----:B0-----:R-:W4:Y:S04]  /*17e50*/  LDL.LU R10, [R1+0x8] ;  /* 0x00000800010a7983 */ /* 0x001f280000300800 */
[----:B------:R-:W4:Y:S04]  /*17e60*/  LDL.LU R11, [R1+0x4] ;  /* 0x00000400010b7983 */ /* 0x000f280000300800 */
[----:B-1----:R-:W4:Y:S04]  /*17e70*/  LDL.LU R12, [R1+0xc0] ;  /* 0x0000c000010c7983 */ /* 0x002f280000300800 */
[----:B------:R-:W4:Y:S01]  /*17e80*/  LDL.LU R13, [R1+0xbc] ;  /* 0x0000bc00010d7983 */ /* 0x000f220000300800 */
[----:B--2---:R-:W-:-:S03]  /*17e90*/  PRMT R23, R22, 0x5410, R23 ;  /* 0x0000541016177816 */ /* 0x004fc60000000017 */
[----:B---3--:R-:W2:Y:S04]  /*17ea0*/  LDL.LU R14, [R1+0x184] ;  /* 0x00018400010e7983 */ /* 0x008ea80000300800 */
[----:B------:R-:W3:Y:S04]  /*17eb0*/  LDL.LU R15, [R1+0x180] ;  /* 0x00018000010f7983 */ /* 0x000ee80000300800 */
[----:B------:R0:W-:Y:S04]  /*17ec0*/  STS.64 [R5+UR4+0x300], R16 ;  /* 0x0003001005007988 */ /* 0x0001e80008000a04 */
[----:B0-----:R-:W2:Y:S04]  /*17ed0*/  LDL.LU R16, [R1+0x38] ;  /* 0x0000380001107983 */ /* 0x001ea80000300800 */
[----:B------:R-:W2:Y:S04]  /*17ee0*/  LDL.LU R17, [R1+0x40] ;  /* 0x0000400001117983 */ /* 0x000ea80000300800 */
[----:B------:R-:W2:Y:S02]  /*17ef0*/  LDL.LU R22, [R1+0x7ec] ;  /* 0x0007ec0001167983 */ /* 0x000ea40000300800 */
[----:B--2---:R-:W-:-:S02]  /*17f00*/  PRMT R22, R20, 0x5410, R22 ;  /* 0x0000541014167816 */ /* 0x004fc40000000016 */
[----:B------:R-:W2:Y:S02]  /*17f10*/  LDL.LU R20, [R1+0x7e8] ;  /* 0x0007e80001147983 */ /* 0x000ea40000300800 */
[----:B--2---:R-:W-:Y:S02]  /*17f20*/  PRMT R20, R19, 0x5410, R20 ;  /* 0x0000541013147816 */ /* 0x004fe40000000014 */
[----:B------:R-:W2:Y:S02]  /*17f30*/  LDL.LU R19, [R1+0x7e4] ;  /* 0x0007e40001137983 */ /* 0x000ea40000300800 */
[----:B--2---:R-:W-:Y:S02]  /*17f40*/  PRMT R19, R18, 0x5410, R19 ;  /* 0x0000541012137816 */ /* 0x004fe40000000013 */
        /* <DEDUP_REMOVED lines=12> */
[----:B------:R-:W2:Y:S01]  /*18010*/  LDL.LU R3, [R1+0x7c8] ;  /* 0x0007c80001037983 */ /* 0x000ea20000300800 */
[----:B----4-:R-:W-:Y:S02]  /*18020*/  PRMT R11, R11, 0x5410, R2 ;  /* 0x000054100b0b7816 */ /* 0x010fe40000000002 */
[----:B--2---:R-:W-:-:S02]  /*18030*/  PRMT R10, R10, 0x5410, R3 ;  /* 0x000054100a0a7816 */ /* 0x004fc40000000003 */
[----:B------:R-:W2:Y:S04]  /*18040*/  LDL.LU R3, [R1+0x18] ;  /* 0x0000180001037983 */ /* 0x000ea80000300800 */
[----:B------:R-:W4:Y:S01]  /*18050*/  LDL.LU R2, [R1+0x14] ;  /* 0x0000140001027983 */ /* 0x000f220000300800 */
[----:B------:R-:W-:Y:S02]  /*18060*/  PRMT R0, R29, 0x5410, R0 ;  /* 0x000054101d007816 */ /* 0x000fe40000000000 */
[----:B--2---:R-:W-:Y:S02]  /*18070*/  PRMT R3, R22, 0x5210, R3 ;  /* 0x0000521016037816 */ /* 0x004fe40000000003 */
[----:B----4-:R-:W-:Y:S02]  /*18080*/  PRMT R2, R23, 0x5210, R2 ;  /* 0x0000521017027816 */ /* 0x010fe40000000002 */
[----:B------:R-:W2:Y:S04]  /*18090*/  LDL.LU R23, [R1+0x34] ;  /* 0x0000340001177983 */ /* 0x000ea80000300800 */
[----:B------:R-:W4:Y:S04]  /*180a0*/  LDL.LU R22, [R1+0x2c] ;  /* 0x00002c0001167983 */ /* 0x000f280000300800 */
[----:B------:R-:W2:Y:S04]  /*180b0*/  LDL.LU R29, [R1+0x7c4] ;  /* 0x0007c400011d7983 */ /* 0x000ea80000300800 */
[----:B------:R4:W-:Y:S01]  /*180c0*/  STS.64 [R5+UR4+0x400], R2 ;  /* 0x0004000205007988 */ /* 0x0009e20008000a04 */
[----:B------:R-:W-:-:S02]  /*180d0*/  SHF.R.U32.HI R28, RZ, 0x8, R28 ;  /* 0x00000008ff1c7819 */ /* 0x000fc4000001161c */
[----:B------:R-:W-:Y:S02]  /*180e0*/  SHF.R.U32.HI R26, RZ, 0x8, R26 ;  /* 0x00000008ff1a7819 */ /* 0x000fe4000001161a */
[----:B--2---:R-:W-:Y:S02]  /*180f0*/  PRMT R24, R29, 0x5410, R24 ;  /* 0x000054101d187816 */ /* 0x004fe40000000018 */
[----:B------:R-:W2:Y:S01]  /*18100*/  LDL.LU R29, [R1+0x30] ;  /* 0x00003000011d7983 */ /* 0x000ea20000300800 */
[----:B----4-:R-:W-:Y:S02]  /*18110*/  PRMT R3, R19, 0x5210, R22 ;  /* 0x0000521013037816 */ /* 0x010fe40000000016 */
[----:B------:R-:W-:Y:S02]  /*18120*/  PRMT R19, R9, 0x5210, R16 ;  /* 0x0000521009137816 */ /* 0x000fe40000000010 */
[----:B------:R-:W-:Y:S02]  /*18130*/  PRMT R9, R7, 0x5210, R21 ;  /* 0x0000521007097816 */ /* 0x000fe40000000015 */
[----:B------:R-:W4:Y:S04]  /*18140*/  LDL.LU R21, [R1+0x7c0] ;  /* 0x0007c00001157983 */ /* 0x000f280000300800 */
[----:B------:R-:W4:Y:S01]  /*18150*/  LDL.LU R7, [R1+0x144] ;  /* 0x0001440001077983 */ /* 0x000f220000300800 */
[----:B------:R-:W-:-:S02]  /*18160*/  LOP3.LUT R28, R28, 0xffff, RZ, 0xc0, !PT ;  /* 0x0000ffff1c1c7812 */ /* 0x000fc400078ec0ff */
[----:B------:R-:W-:Y:S02]  /*18170*/  LOP3.LUT R26, R26, 0xffff, RZ, 0xc0, !PT ;  /* 0x0000ffff1a1a7812 */ /* 0x000fe400078ec0ff */
[--C-:B------:R-:W-:Y:S02]  /*18180*/  PRMT R28, R28, 0x3340, R1.reuse ;  /* 0x000033401c1c7816 */ /* 0x100fe40000000001 */
[----:B------:R-:W-:Y:S02]  /*18190*/  PRMT R26, R26, 0x3340, R1 ;  /* 0x000033401a1a7816 */ /* 0x000fe40000000001 */
[----:B------:R-:W-:Y:S02]  /*181a0*/  PRMT R27, R27, 0x5410, R28 ;  /* 0x000054101b1b7816 */ /* 0x000fe4000000001c */
[----:B------:R-:W-:Y:S02]  /*181b0*/  PRMT R25, R25, 0x5410, R26 ;  /* 0x0000541019197816 */ /* 0x000fe4000000001a */
[----:B------:R-:W-:-:S02]  /*181c0*/  PRMT R18, R18, 0x5210, R23 ;  /* 0x0000521012127816 */ /* 0x000fc40000000017 */
[----:B------:R-:W-:-:S03]  /*181d0*/  PRMT R8, R8, 0x5210, R17 ;  /* 0x0000521008087816 */ /* 0x000fc60000000011 */
[----:B------:R-:W-:Y:S01]  /*181e0*/  STS.64 [R5+UR4+0x600], R18 ;  /* 0x0006001205007988 */ /* 0x000fe20008000a04 */
[----:B------:R-:W-:Y:S02]  /*181f0*/  LOP3.LUT R16, R14, 0xffff, RZ, 0xc0, !PT ;  /* 0x0000ffff0e107812 */ /* 0x000fe400078ec0ff */
[----:B---3--:R-:W-:Y:S01]  /*18200*/  LOP3.LUT R15, R15, 0xffff, RZ, 0xc0, !PT ;  /* 0x0000ffff0f0f7812 */ /* 0x008fe200078ec0ff */
[----:B------:R-:W-:Y:S01]  /*18210*/  STS.64 [R5+UR4+0x700], R8 ;  /* 0x0007000805007988 */ /* 0x000fe20008000a04 */
[----:B------:R-:W-:Y:S02]  /*18220*/  LOP3.LUT R14, R5, 0x8, RZ, 0x3c, !PT ;  /* 0x00000008050e7812 */ /* 0x000fe400078e3cff */
[--C-:B------:R-:W-:Y:S02]  /*18230*/  PRMT R6, R6, 0x5210, R16.reuse ;  /* 0x0000521006067816 */ /* 0x100fe40000000010 */
[----:B------:R-:W-:Y:S02]  /*18240*/  PRMT R12, R12, 0x4210, R16 ;  /* 0x000042100c0c7816 */ /* 0x000fe40000000010 */
[----:B------:R-:W-:-:S02]  /*18250*/  PRMT R13, R13, 0x4210, R15 ;  /* 0x000042100d0d7816 */ /* 0x000fc4000000000f */
[----:B--2---:R-:W-:Y:S02]  /*18260*/  PRMT R2, R20, 0x5210, R29 ;  /* 0x0000521014027816 */ /* 0x004fe4000000001d */
[----:B------:R-:W2:Y:S04]  /*18270*/  LDL.LU R20, [R1+0x104] ;  /* 0x0001040001147983 */ /* 0x000ea80000300800 */
[----:B------:R-:W3:Y:S04]  /*18280*/  LDL.LU R28, [R1+0xb0] ;  /* 0x0000b000011c7983 */ /* 0x000ee80000300800 */
[----:B------:R-:W3:Y:S04]  /*18290*/  LDL.LU R26, [R1+0xfc] ;  /* 0x0000fc00011a7983 */ /* 0x000ee80000300800 */
[----:B------:R-:W3:Y:S04]  /*182a0*/  LDL.LU R29, [R1+0xa4] ;  /* 0x0000a400011d7983 */ /* 0x000ee80000300800 */
[----:B------:R-:W3:Y:S04]  /*182b0*/  LDL.LU R22, [R1+0xe8] ;  /* 0x0000e80001167983 */ /* 0x000ee80000300800 */
[----:B------:R-:W3:Y:S04]  /*182c0*/  LDL.LU R23, [R1+0x9c] ;  /* 0x00009c0001177983 */ /* 0x000ee80000300800 */
[----:B------:R-:W3:Y:S04]  /*182d0*/  LDL.LU R17, [R1+0x7c] ;  /* 0x00007c0001117983 */ /* 0x000ee80000300800 */
[----:B------:R0:W-:Y:S04]  /*182e0*/  STS.64 [R5+UR4+0x500], R2 ;  /* 0x0005000205007988 */ /* 0x0001e80008000a04 */
[----:B0-----:R-:W3:Y:S04]  /*182f0*/  LDL.LU R2, [R1+0xb4] ;  /* 0x0000b40001027983 */ /* 0x001ee80000300800 */
[----:B------:R-:W3:Y:S04]  /*18300*/  LDL.LU R3, [R1+0xac] ;  /* 0x0000ac0001037983 */ /* 0x000ee80000300800 */
[----:B------:R-:W3:Y:S04]  /*18310*/  LDL.LU R18, [R1+0x14c] ;  /* 0x00014c0001127983 */ /* 0x000ee80000300800 */
[----:B------:R-:W3:Y:S01]  /*18320*/  LDL.LU R19, [R1+0x10c] ;  /* 0x00010c0001137983 */ /* 0x000ee20000300800 */
[----:B----4-:R-:W-:-:S02]  /*18330*/  LOP3.LUT R8, R7, 0xffff, RZ, 0xc0, !PT ;  /* 0x0000ffff07087812 */ /* 0x010fc400078ec0ff */
[----:B------:R-:W-:-:S05]  /*18340*/  PRMT R7, R4, 0x5210, R15 ;  /* 0x0000521004077816 */ /* 0x000fca000000000f */
[----:B------:R0:W-:Y:S04]  /*18350*/  STS.64 [R14+UR4+0x8400], R6 ;  /* 0x008400060e007988 */ /* 0x0001e80008000a04 */
[----:B0-----:R-:W4:Y:S04]  /*18360*/  LDL.LU R7, [R1+0x758] ;  /* 0x0007580001077983 */ /* 0x001f280000300800 */
[----:B------:R0:W-:Y:S04]  /*18370*/  STS.64 [R14+UR4+0x8000], R12 ;  /* 0x0080000c0e007988 */ /* 0x0001e80008000a04 */
[----:B0-----:R-:W4:Y:S01]  /*18380*/  LDL.LU R12, [R1+0x394] ;  /* 0x00039400010c7983 */ /* 0x001f220000300800 */
[----:B------:R-:W-:Y:S01]  /*18390*/  PRMT R11, R11, 0x5210, R8 ;  /* 0x000052100b0b7816 */ /* 0x000fe20000000008 */
[----:B------:R-:W-:-:S02]  /*183a0*/  UMOV UR5, 0x400 ;  /* 0x0000040000057882 */ /* 0x000fc40000000000 */
[----:B------:R-:W-:Y:S01]  /*183b0*/  ULEA UR5, UR6, UR5, 0x18 ;  /* 0x0000000506057291 */ /* 0x000fe2000f8ec0ff */
[----:B------:R-:W0:Y:S01]  /*183c0*/  LDCU UR6, c[0x0][0x3b8] ;  /* 0x00007700ff0677ac */ /* 0x000e220008000800 */
[----:B--2---:R-:W-:Y:S02]  /*183d0*/  LOP3.LUT R9, R20, 0xffff, RZ, 0xc0, !PT ;  /* 0x0000ffff14097812 */ /* 0x004fe400078ec0ff */
[----:B---3--:R-:W-:-:S04]  /*183e0*/  LOP3.LUT R6, R22, 0xffff, RZ, 0xc0, !PT ;  /* 0x0000ffff16067812 */ /* 0x008fc800078ec0ff */
[----:B------:R-:W-:Y:S02]  /*183f0*/  PRMT R27, R27, 0x5210, R6 ;  /* 0x000052101b1b7816 */ /* 0x000fe40000000006 */
[----:B------:R-:W-:Y:S02]  /*18400*/  LOP3.LUT R5, R18, 0xffff, RZ, 0xc0, !PT ;  /* 0x0000ffff12057812 */ /* 0x000fe400078ec0ff */
[----:B------:R-:W-:Y:S02]  /*18410*/  PRMT R3, R3, 0x4210, R8 ;  /* 0x0000421003037816 */ /* 0x000fe40000000008 */
[--C-:B------:R-:W-:Y:S02]  /*18420*/  PRMT R2, R2, 0x4210, R5.reuse ;  /* 0x0000421002027816 */ /* 0x100fe40000000005 */
[----:B------:R-:W-:Y:S02]  /*18430*/  PRMT R10, R10, 0x5210, R5 ;  /* 0x000052100a0a7816 */ /* 0x000fe40000000005 */
[----:B------:R-:W-:Y:S01]  /*18440*/  LOP3.LUT R5, R19, 0xffff, RZ, 0xc0, !PT ;  /* 0x0000ffff13057812 */ /* 0x000fe200078ec0ff */
[----:B------:R1:W-:Y:S03]  /*18450*/  STS.64 [R14+UR4+0x8100], R2 ;  /* 0x008100020e007988 */ /* 0x0003e60008000a04 */
[----:B------:R-:W-:-:S02]  /*18460*/  PRMT R4, R0, 0x5210, R5 ;  /* 0x0000521000047816 */ /* 0x000fc40000000005 */
[----:B------:R-:W-:-:S04]  /*18470*/  LOP3.LUT R0, R26, 0xffff, RZ, 0xc0, !PT ;  /* 0x0000ffff1a007812 */ /* 0x000fc800078ec0ff */
[--C-:B------:R-:W-:Y:S02]  /*18480*/  PRMT R8, R23, 0x4210, R0.reuse ;  /* 0x0000421017087816 */ /* 0x100fe40000000000 */
[----:B-1----:R-:W-:Y:S02]  /*18490*/  PRMT R2, R28, 0x4210, R5 ;  /* 0x000042101c027816 */ /* 0x002fe40000000005 */
[--C-:B------:R-:W-:Y:S02]  /*184a0*/  PRMT R3, R29, 0x4210, R9.reuse ;  /* 0x000042101d037816 */ /* 0x100fe40000000009 */
[----:B------:R-:W-:Y:S02]  /*184b0*/  PRMT R5, R24, 0x5210, R9 ;  /* 0x0000521018057816 */ /* 0x000fe40000000009 */
[----:B------:R-:W-:Y:S02]  /*184c0*/  PRMT R26, R25, 0x5210, R0 ;  /* 0x00005210191a7816 */ /* 0x000fe40000000000 */
[----:B------:R-:W-:Y:S01]  /*184d0*/  PRMT R9, R17, 0x4210, R6 ;  /* 0x0000421011097816 */ /* 0x000fe20000000006 */
[----:B------:R-:W-:Y:S04]  /*184e0*/  STS.64 [R14+UR4+0x8500], R10 ;  /* 0x0085000a0e007988 */ /* 0x000fe80008000a04 */
[----:B------:R-:W-:Y:S04]  /*184f0*/  STS.64 [R14+UR4+0x8200], R2 ;  /* 0x008200020e007988 */ /* 0x000fe80008000a04 */
[----:B------:R1:W-:Y:S04]  /*18500*/  STS.64 [R14+UR4+0x8600], R4 ;  /* 0x008600040e007988 */ /* 0x0003e80008000a04 */
[----:B------:R-:W-:Y:S04]  /*18510*/  STS.64 [R14+UR4+0x8300], R8 ;  /* 0x008300080e007988 */ /* 0x000fe80008000a04 */
[----:B------:R2:W-:Y:S01]  /*18520*/  STS.64 [R14+UR4+0x8700], R26 ;  /* 0x0087001a0e007988 */ /* 0x0005e20008000a04 */
[----:B------:R-:W-:Y:S01]  /*18530*/  LOP3.LUT R20, R21, 0x8, RZ, 0x3c, !PT ;  /* 0x0000000815147812 */ /* 0x000fe200078e3cff */
[C---:B----4-:R-:W-:Y:S01]  /*18540*/  IMAD R28, R7.reuse, UR7, RZ ;  /* 0x00000007071c7c24 */ /* 0x050fe2000f8e02ff */
[----:B------:R-:W-:Y:S01]  /*18550*/  BAR.SYNC.DEFER_BLOCKING 0x0 ;  /* 0x0000000000007b1d */ /* 0x000fe20000010000 */
[----:B------:R-:W-:-:S05]  /*18560*/  ISETP.GE.AND P0, PT, R7, UR18, PT ;  /* 0x0000001207007c0c */ /* 0x000fca000bf06270 */
[----:B------:R-:W3:Y:S01]  /*18570*/  S2R R17, SR_TID.X ;  /* 0x0000000000117919 */ /* 0x000ee20000002100 */
[----:B------:R-:W-:Y:S01]  /*18580*/  IADD3 R0, P2, PT, R28, UR10, RZ ;  /* 0x0000000a1c007c10 */ /* 0x000fe2000ff5e0ff */
[----:B------:R-:W4:Y:S01]  /*18590*/  LDCU UR4, c[0x0][0x3b8] ;  /* 0x00007700ff0477ac */ /* 0x000f220008000800 */
[----:B------:R-:W0:Y:S01]  /*185a0*/  LDCU UR7, c[0x0][0x3b8] ;  /* 0x00007700ff0777ac */ /* 0x000e220008000800 */
[----:B------:R-:W0:Y:S01]  /*185b0*/  LDS.64 R10, [R21+UR5] ;  /* 0x00000005150a7984 */ /* 0x000e220008000a00 */
[----:B------:R-:W0:Y:S03]  /*185c0*/  LDCU UR18, c[0x0][0x39c] ;  /* 0x00007380ff1277ac */ /* 0x000e260008000800 */
[----:B------:R-:W4:Y:S04]  /*185d0*/  LDS.64 R2, [R20+UR5] ;  /* 0x0000000514027984 */ /* 0x000f280008000a00 */
[----:B------:R-:W-:Y:S04]  /*185e0*/  LDS.64 R8, [R21+UR5+0x800] ;  /* 0x0008000515087984 */ /* 0x000fe80008000a00 */
[----:B------:R-:W4:Y:S01]  /*185f0*/  LDS.64 R6, [R20+UR5+0x800] ;  /* 0x0008000514067984 */ /* 0x000f220008000a00 */
[----:B---3--:R-:W-:Y:S01]  /*18600*/  SHF.R.U32.HI R22, RZ, 0x7, R17 ;  /* 0x00000007ff167819 */ /* 0x008fe20000011611 */
[----:B------:R-:W3:Y:S03]  /*18610*/  LDCU UR10, c[0x0][0x3b8] ;  /* 0x00007700ff0a77ac */ /* 0x000ee60008000800 */
[----:B------:R-:W-:-:S04]  /*18620*/  SGXT.U32 R22, R22, 0x2 ;  /* 0x000000021616781a */ /* 0x000fc80000000000 */
[----:B-1----:R-:W-:-:S04]  /*18630*/  LOP3.LUT R4, R12, R22, RZ, 0xfc, !PT ;  /* 0x000000160c047212 */ /* 0x002fc800078efcff */
[C---:B------:R-:W-:Y:S01]  /*18640*/  ISETP.LT.AND P1, PT, R4.reuse, UR19, !P0 ;  /* 0x0000001304007c0c */ /* 0x040fe2000c721270 */
[----:B--2---:R-:W-:Y:S01]  /*18650*/  IMAD R26, R4, UR12, RZ ;  /* 0x0000000c041a7c24 */ /* 0x004fe2000f8e02ff */
[----:B0-----:R-:W-:Y:S01]  /*18660*/  STL.64 [R1+0x10], R10 ;  /* 0x0000100a01007387 */ /* 0x001fe20000100a00 */
[----:B------:R-:W-:Y:S01]  /*18670*/  IMAD.MOV.U32 R5, RZ, RZ, R10 ;  /* 0x000000ffff057224 */ /* 0x000fe200078e000a */
[----:B------:R-:W-:Y:S01]  /*18680*/  LEA.HI.X.SX32 R28, R28, UR11, 0x1, P2 ;  /* 0x0000000b1c1c7c11 */ /* 0x000fe200090f0eff */
[----:B------:R-:W0:Y:S01]  /*18690*/  LDCU UR19, c[0x0][0x39c] ;  /* 0x00007380ff1377ac */ /* 0x000e220008000800 */
[----:B----4-:R-:W-:Y:S01]  /*186a0*/  STL [R1+0x784], R3 ;  /* 0x0007840301007387 */ /* 0x010fe20000100800 */
[----:B------:R-:W-:-:S03]  /*186b0*/  IMAD.MOV.U32 R16, RZ, RZ, R6 ;  /* 0x000000ffff107224 */ /* 0x000fc600078e0006 */
[----:B------:R1:W-:Y:S01]  /*186c0*/  STL.64 [R1+0x20], R8 ;  /* 0x0000200801007387 */ /* 0x0003e20000100a00 */
[----:B------:R-:W-:Y:S01]  /*186d0*/  IMAD.MOV.U32 R17, RZ, RZ, R8 ;  /* 0x000000ffff117224 */ /* 0x000fe200078e0008 */
[----:B------:R-:W-:Y:S01]  /*186e0*/  LOP3.LUT R4, R12, 0x4, R22, 0xfe, !PT ;  /* 0x000000040c047812 */ /* 0x000fe200078efe16 */
[----:B------:R-:W2:Y:S01]  /*186f0*/  LDCU UR11, c[0x0][0x3b8] ;  /* 0x00007700ff0b77ac */ /* 0x000ea20008000800 */
[----:B------:R-:W-:Y:S01]  /*18700*/  STL.64 [R1+0x28], R6 ;  /* 0x0000280601007387 */ /* 0x000fe20000100a00 */
[----:B------:R-:W-:Y:S01]  /*18710*/  PRMT R15, R2, 0x7770, RZ ;  /* 0x00007770020f7816 */ /* 0x000fe200000000ff */
[----:B------:R-:W4:Y:S02]  /*18720*/  LDCU UR12, c[0x0][0x3b8] ;  /* 0x00007700ff0c77ac */ /* 0x000f240008000800 */
[----:B------:R-:W0:Y:S01]  /*18730*/  LDS.64 R6, [R21+UR5+0x1000] ;  /* 0x0010000515067984 */ /* 0x000e220008000a00 */
[----:B-1----:R-:W-:Y:S02]  /*18740*/  IADD3 R8, P2, PT, R26, R0, RZ ;  /* 0x000000001a087210 */ /* 0x002fe40007f5e0ff */
[----:B------:R-:W-:Y:S01]  /*18750*/  PRMT R13, R5, 0x7770, RZ ;  /* 0x00007770050d7816 */ /* 0x000fe200000000ff */
[----:B------:R-:W-:Y:S01]  /*18760*/  IMAD R5, R4, UR13, RZ ;  /* 0x0000000d04057c24 */ /* 0x000fe2000f8e02ff */
[----:B------:R-:W-:Y:S01]  /*18770*/  LEA.HI.X.SX32 R9, R26, R28, 0x1, P2 ;  /* 0x0000001c1a097211 */ /* 0x000fe200010f0eff */
[----:B------:R-:W1:Y:S04]  /*18780*/  LDCU UR13, c[0x0][0x39c] ;  /* 0x00007380ff0d77ac */ /* 0x000e680008000800 */
[----:B------:R2:W-:Y:S01]  /*18790*/  @P1 STG.E.U8 desc[UR8][R8.64], R13 ;  /* 0x0000000d08001986 */ /* 0x0005e2000c101108 */
[----:B------:R-:W-:-:S02]  /*187a0*/  IADD3 R10, P1, PT, R5, R0, RZ ;  /* 0x00000000050a7210 */ /* 0x000fc40007f3e0ff */
[----:B------:R-:W-:Y:S01]  /*187b0*/  ISETP.LT.AND P2, PT, R4, UR17, !P0 ;  /* 0x0000001104007c0c */ /* 0x000fe2000c741270 */
[----:B------:R-:W0:Y:S01]  /*187c0*/  LDCU UR17, c[0x0][0x39c] ;  /* 0x00007380ff1177ac */ /* 0x000e220008000800 */
[----:B------:R-:W-:Y:S02]  /*187d0*/  LEA.HI.X.SX32 R11, R5, R28, 0x1, P1 ;  /* 0x0000001c050b7211 */ /* 0x000fe400008f0eff */
[----:B------:R-:W1:Y:S01]  /*187e0*/  LDS.64 R4, [R20+UR5+0x1000] ;  /* 0x0010000514047984 */ /* 0x000e620008000a00 */
[----:B--2---:R-:W-:-:S08]  /*187f0*/  PRMT R13, R17, 0x7770, RZ ;  /* 0x00007770110d7816 */ /* 0x004fd000000000ff */
[----:B------:R-:W-:Y:S04]  /*18800*/  @P2 STG.E.U8 desc[UR8][R10.64], R15 ;  /* 0x0000000f0a002986 */ /* 0x000fe8000c101108 */
[----:B0-----:R0:W-:Y:S01]  /*18810*/  STL.64 [R1+0x30], R6 ;  /* 0x0000300601007387 */ /* 0x0011e20000100a00 */
[----:B------:R-:W-:Y:S01]  /*18820*/  IMAD.MOV.U32 R14, RZ, RZ, R6 ;  /* 0x000000ffff0e7224 */ /* 0x000fe200078e0006 */
[C-C-:B0-----:R-:W-:Y:S02]  /*18830*/  LOP3.LUT R7, R12.reuse, 0x8, R22.reuse, 0xfe, !PT ;  /* 0x000000080c077812 */ /* 0x141fe400078efe16 */
[----:B------:R-:W-:Y:S02]  /*18840*/  LOP3.LUT R6, R12, 0xc, R22, 0xfe, !PT ;  /* 0x0000000c0c067812 */ /* 0x000fe400078efe16 */
[C---:B------:R-:W-:Y:S01]  /*18850*/  ISETP.LT.AND P3, PT, R7.reuse, UR20, !P0 ;  /* 0x0000001407007c0c */ /* 0x040fe2000c761270 */
[----:B------:R-:W-:Y:S01]  /*18860*/  IMAD R7, R7, UR14, RZ ;  /* 0x0000000e07077c24 */ /* 0x000fe2000f8e02ff */
[C---:B------:R-:W-:Y:S01]  /*18870*/  ISETP.LT.AND P4, PT, R6.reuse, UR21, !P0 ;  /* 0x0000001506007c0c */ /* 0x040fe2000c781270 */
[----:B------:R-:W-:Y:S01]  /*18880*/  IMAD R9, R6, UR15, RZ ;  /* 0x0000000f06097c24 */ /* 0x000fe2000f8e02ff */
[----:B------:R-:W-:Y:S01]  /*18890*/  STL [R1+0x7bc], R2 ;  /* 0x0007bc0201007387 */ /* 0x000fe20000100800 */
[----:B------:R-:W-:Y:S01]  /*188a0*/  PRMT R17, R16, 0x7770, RZ ;  /* 0x0000777010117816 */ /* 0x000fe200000000ff */
[----:B------:R-:W0:Y:S01]  /*188b0*/  LDCU UR14, c[0x0][0x39c] ;  /* 0x00007380ff0e77ac */ /* 0x000e220008000800 */
[-C--:B------:R-:W-:Y:S01]  /*188c0*/  IADD3 R6, P1, PT, R7, R0.reuse, RZ ;  /* 0x0000000007067210 */ /* 0x080fe20007f3e0ff */
[----:B------:R-:W2:Y:S01]  /*188d0*/  LDS.64 R2, [R21+UR5+0x1800] ;  /* 0x0018000515027984 */ /* 0x000ea20008000a00 */
[----:B------:R-:W-:Y:S01]  /*188e0*/  IADD3 R8, P2, PT, R9, R0, RZ ;  /* 0x0000000009087210 */ /* 0x000fe20007f5e0ff */
[----:B------:R-:W0:Y:S01]  /*188f0*/  LDCU UR15, c[0x0][0x39c] ;  /* 0x00007380ff0f77ac */ /* 0x000e220008000800 */
[----:B------:R-:W-:-:S02]  /*18900*/  LEA.HI.X.SX32 R7, R7, R28, 0x1, P1 ;  /* 0x0000001c07077211 */ /* 0x000fc400008f0eff */
[----:B------:R-:W-:-:S03]  /*18910*/  LEA.HI.X.SX32 R9, R9, R28, 0x1, P2 ;  /* 0x0000001c09097211 */ /* 0x000fc600010f0eff */
[----:B------:R-:W-:Y:S04]  /*18920*/  @P3 STG.E.U8 desc[UR8][R6.64], R13 ;  /* 0x0000000d06003986 */ /* 0x000fe8000c101108 */
[----:B------:R-:W0:Y:S04]  /*18930*/  LDS.64 R6, [R20+UR5+0x1800] ;  /* 0x0018000514067984 */ /* 0x000e280008000a00 */
[----:B------:R-:W-:Y:S04]  /*18940*/  @P4 STG.E.U8 desc[UR8][R8.64], R17 ;  /* 0x0000001108004986 */ /* 0x000fe8000c101108 */
[----:B------:R-:W0:Y:S04]  /*18950*/  LDS.64 R16, [R21+UR5+0x2000] ;  /* 0x0020000515107984 */ /* 0x000e280008000a00 */
[----:B-1----:R1:W-:Y:S02]  /*18960*/  STL [R1+0x780], R5 ;  /* 0x0007800501007387 */ /* 0x0023e40000100800 */
[----:B-1----:R-:W-:-:S05]  /*18970*/  IMAD.MOV.U32 R5, RZ, RZ, R12 ;  /* 0x000000ffff057224 */ /* 0x002fca00078e000c */
[----:B------:R-:W-:-:S04]  /*18980*/  LOP3.LUT R12, R5, 0x10, R22, 0xfe, !PT ;  /* 0x00000010050c7812 */ /* 0x000fc800078efe16 */
[C---:B------:R-:W-:Y:S01]  /*18990*/  ISETP.LT.AND P5, PT, R12.reuse, UR22, !P0 ;  /* 0x000000160c007c0c */ /* 0x040fe2000c7a1270 */
[----:B------:R-:W-:Y:S01]  /*189a0*/  IMAD R11, R12, UR4, RZ ;  /* 0x000000040c0b7c24 */ /* 0x000fe2000f8e02ff */
[----:B------:R-:W-:Y:S02]  /*189b0*/  LOP3.LUT R12, R5, 0x14, R22, 0xfe, !PT ;  /* 0x00000014050c7812 */ /* 0x000fe400078efe16 */
[----:B------:R-:W-:Y:S01]  /*189c0*/  PRMT R15, R14, 0x7770, RZ ;  /* 0x000077700e0f7816 */ /* 0x000fe200000000ff */
[----:B--2---:R1:W-:Y:S01]  /*189d0*/  STL.64 [R1+0x38], R2 ;  /* 0x0000380201007387 */ /* 0x0043e20000100a00 */
[C---:B------:R-:W-:Y:S01]  /*189e0*/  IADD3 R10, P1, PT, R11.reuse, R0, RZ ;  /* 0x000000000b0a7210 */ /* 0x040fe20007f3e0ff */
[C---:B------:R-:W-:Y:S01]  /*189f0*/  IMAD R8, R12.reuse, UR6, RZ ;  /* 0x000000060c087c24 */ /* 0x040fe2000f8e02ff */
[----:B------:R-:W-:Y:S01]  /*18a00*/  ISETP.LT.AND P2, PT, R12, UR23, !P0 ;  /* 0x000000170c007c0c */ /* 0x000fe2000c741270 */
[----:B------:R-:W2:Y:S01]  /*18a10*/  LDCU UR4, c[0x0][0x3b8] ;  /* 0x00007700ff0477ac */ /* 0x000ea20008000800 */
[----:B------:R-:W-:-:S02]  /*18a20*/  LEA.HI.X.SX32 R11, R11, R28, 0x1, P1 ;  /* 0x0000001c0b0b7211 */ /* 0x000fc400008f0eff */
[--C-:B------:R-:W-:Y:S02]  /*18a30*/  LOP3.LUT R13, R5, 0x18, R22.reuse, 0xfe, !PT ;  /* 0x00000018050d7812 */ /* 0x100fe400078efe16 */
[----:B------:R-:W-:Y:S01]  /*18a40*/  PRMT R14, R4, 0x7770, RZ ;  /* 0x00007770040e7816 */ /* 0x000fe200000000ff */
[----:B------:R2:W-:Y:S01]  /*18a50*/  @P5 STG.E.U8 desc[UR8][R10.64], R15 ;  /* 0x0000000f0a005986 */ /* 0x0005e2000c101108 */
[C---:B------:R-:W-:Y:S01]  /*18a60*/  ISETP.LT.AND P3, PT, R13.reuse, UR18, !P0 ;  /* 0x000000120d007c0c */ /* 0x040fe2000c761270 */
[----:B------:R-:W-:Y:S01]  /*18a70*/  IMAD R13, R13, UR16, RZ ;  /* 0x000000100d0d7c24 */ /* 0x000fe2000f8e02ff */
[C---:B------:R-:W-:Y:S01]  /*18a80*/  LOP3.LUT R25, R5.reuse, 0x24, R22, 0xfe, !PT ;  /* 0x0000002405197812 */ /* 0x040fe200078efe16 */
[----:B-1----:R-:W-:Y:S01]  /*18a90*/  IMAD.MOV.U32 R3, RZ, RZ, R2 ;  /* 0x000000ffff037224 */ /* 0x002fe200078e0002 */
[----:B0-----:R0:W-:Y:S01]  /*18aa0*/  STL [R1+0x77c], R7 ;  /* 0x00077c0701007387 */ /* 0x0011e20000100800 */
[----:B------:R-:W1:Y:S01]  /*18ab0*/  LDCU UR6, c[0x0][0x3b8] ;  /* 0x00007700ff0677ac */ /* 0x000e620008000800 */
[----:B--2---:R-:W-:Y:S01]  /*18ac0*/  IADD3 R10, P1, PT, R8, R0, RZ ;  /* 0x00000000080a7210 */ /* 0x004fe20007f3e0ff */
[----:B------:R-:W2:Y:S01]  /*18ad0*/  LDCU UR16, c[0x0][0x39c] ;  /* 0x00007380ff1077ac */ /* 0x000ea20008000800 */
[----:B------:R-:W-:-:S02]  /*18ae0*/  LOP3.LUT R15, R5, 0x1c, R22, 0xfe, !PT ;  /* 0x0000001c050f7812 */ /* 0x000fc400078efe16 */
[----:B------:R-:W-:Y:S02]  /*18af0*/  LEA.HI.X.SX32 R11, R8, R28, 0x1, P1 ;  /* 0x0000001c080b7211 */ /* 0x000fe400008f0eff */
[----:B------:R-:W-:Y:S01]  /*18b00*/  IADD3 R12, P1, PT, R13, R0, RZ ;  /* 0x000000000d0c7210 */ /* 0x000fe20007f3e0ff */
[----:B------:R1:W-:Y:S01]  /*18b10*/  STL.64 [R1+0x18], R16 ;  /* 0x0000181001007387 */ /* 0x0003e20000100a00 */
[----:B------:R-:W-:Y:S01]  /*18b20*/  ISETP.LT.AND P4, PT, R15, UR19, !P0 ;  /* 0x000000130f007c0c */ /* 0x000fe2000c781270 */
[----:B------:R-:W-:Y:S01]  /*18b30*/  IMAD.MOV.U32 R2, RZ, RZ, R16 ;  /* 0x000000ffff027224 */ /* 0x000fe200078e0010 */
[----:B------:R-:W-:Y:S01]  /*18b40*/  LEA.HI.X.SX32 R13, R13, R28, 0x1, P1 ;  /* 0x0000001c0d0d7211 */ /* 0x000fe200008f0eff */
[----:B------:R2:W-:Y:S01]  /*18b50*/  @P2 STG.E.U8 desc[UR8][R10.64], R14 ;  /* 0x0000000e0a002986 */ /* 0x0005e2000c101108 */
[----:B------:R-:W-:Y:S01]  /*18b60*/  IMAD R15, R15, UR7, RZ ;  /* 0x000000070f0f7c24 */ /* 0x000fe2000f8e02ff */
[C-C-:B0-----:R-:W-:Y:S01]  /*18b70*/  LOP3.LUT R7, R5.reuse, 0x84, R22.reuse, 0xfe, !PT ;  /* 0x0000008405077812 */ /* 0x141fe200078efe16 */
[----:B------:R-:W0:Y:S01]  /*18b80*/  LDCU UR7, c[0x0][0x3b8] ;  /* 0x00007700ff0777ac */ /* 0x000e220008000800 */
[----:B------:R-:W0:Y:S01]  /*18b90*/  LDS.64 R8, [R20+UR5+0x2000] ;  /* 0x0020000514087984 */ /* 0x000e220008000a00 */
[----:B-1----:R-:W-:-:S03]  /*18ba0*/  LOP3.LUT R16, R5, 0x20, R22, 0xfe, !PT ;  /* 0x0000002005107812 */ /* 0x002fc600078efe16 */
[----:B------:R-:W1:Y:S01]  /*18bb0*/  LDS.64 R10, [R21+UR5+0x2800] ;  /* 0x00280005150a7984 */ /* 0x000e620008000a00 */
[----:B--2---:R-:W-:Y:S02]  /*18bc0*/  PRMT R14, R3, 0x7770, RZ ;  /* 0x00007770030e7816 */ /* 0x004fe400000000ff */
[C---:B------:R-:W-:Y:S01]  /*18bd0*/  ISETP.LT.AND P2, PT, R16.reuse, UR13, !P0 ;  /* 0x0000000d10007c0c */ /* 0x040fe2000c741270 */
[----:B---3--:R-:W-:Y:S01]  /*18be0*/  IMAD R16, R16, UR10, RZ ;  /* 0x0000000a10107c24 */ /* 0x008fe2000f8e02ff */
[----:B------:R-:W-:Y:S01]  /*18bf0*/  PRMT R17, R6, 0x7770, RZ ;  /* 0x0000777006117816 */ /* 0x000fe200000000ff */
[----:B------:R2:W-:Y:S04]  /*18c00*/  @P3 STG.E.U8 desc[UR8][R12.64], R14 ;  /* 0x0000000e0c003986 */ /* 0x0005e8000c101108 */
[----:B------:R3:W-:Y:S01]  /*18c10*/  STL [R1+0x7b8], R4 ;  /* 0x0007b80401007387 */ /* 0x0007e20000100800 */
[-C--:B------:R-:W-:Y:S01]  /*18c20*/  IADD3 R18, P3, PT, R16, R0.reuse, RZ ;  /* 0x0000000010127210 */ /* 0x080fe20007f7e0ff */
[----:B------:R-:W0:Y:S02]  /*18c30*/  LDCU UR10, c[0x0][0x39c] ;  /* 0x00007380ff0a77ac */ /* 0x000e240008000800 */
[----:B------:R-:W4:Y:S01]  /*18c40*/  LDS.64 R12, [R20+UR5+0x2800] ;  /* 0x00280005140c7984 */ /* 0x000f220008000a00 */
[----:B------:R-:W-:Y:S01]  /*18c50*/  LOP3.LUT R3, R5, 0x58, R22, 0xfe, !PT ;  /* 0x0000005805037812 */ /* 0x000fe200078efe16 */
[----:B------:R-:W0:Y:S01]  /*18c60*/  LDCU UR13, c[0x0][0x39c] ;  /* 0x00007380ff0d77ac */ /* 0x000e220008000800 */
[----:B--2---:R-:W-:-:S04]  /*18c70*/  IADD3 R14, P1, PT, R15, R0, RZ ;  /* 0x000000000f0e7210 */ /* 0x004fc80007f3e0ff */
[-C--:B------:R-:W-:Y:S02]  /*18c80*/  LEA.HI.X.SX32 R15, R15, R28.reuse, 0x1, P1 ;  /* 0x0000001c0f0f7211 */ /* 0x080fe400008f0eff */
[----:B------:R-:W-:-:S03]  /*18c90*/  LEA.HI.X.SX32 R19, R16, R28, 0x1, P3 ;  /* 0x0000001c10137211 */ /* 0x000fc600018f0eff */
[----:B------:R-:W-:Y:S04]  /*18ca0*/  @P4 STG.E.U8 desc[UR8][R14.64], R17 ;  /* 0x000000110e004986 */ /* 0x000fe8000c101108 */
[----:B------:R-:W2:Y:S04]  /*18cb0*/  LDS.64 R14, [R21+UR5+0x3000] ;  /* 0x00300005150e7984 */ /* 0x000ea80008000a00 */
[----:B------:R-:W2:Y:S04]  /*18cc0*/  LDS.64 R16, [R20+UR5+0x3000] ;  /* 0x0030000514107984 */ /* 0x000ea80008000a00 */
[----:B0-----:R-:W-:Y:S04]  /*18cd0*/  STL [R1+0x774], R9 ;  /* 0x0007740901007387 */ /* 0x001fe80000100800 */
[----:B-1----:R-:W-:Y:S04]  /*18ce0*/  STL [R1+0x770], R11 ;  /* 0x0007700b01007387 */ /* 0x002fe80000100800 */
[----:B------:R0:W-:Y:S01]  /*18cf0*/  STL [R1+0x7b4], R6 ;  /* 0x0007b40601007387 */ /* 0x0001e20000100800 */
[----:B---3--:R-:W-:-:S03]  /*18d00*/  LOP3.LUT R4, R5, 0x50, R22, 0xfe, !PT ;  /* 0x0000005005047812 */ /* 0x008fc600078efe16 */
[----:B----4-:R-:W-:Y:S01]  /*18d10*/  STL [R1+0x778], R13 ;  /* 0x0007780d01007387 */ /* 0x010fe20000100800 */
[----:B0-----:R-:W-:-:S03]  /*18d20*/  LOP3.LUT R6, R5, 0x54, R22, 0xfe, !PT ;  /* 0x0000005405067812 */ /* 0x001fc600078efe16 */
[----:B--2---:R-:W-:Y:S04]  /*18d30*/  STL [R1+0x76c], R15 ;  /* 0x00076c0f01007387 */ /* 0x004fe80000100800 */
        /* <DEDUP_REMOVED lines=8> */
[----:B------:R0:W-:Y:S02]  /*18dc0*/  STL [R1+0x40], R3 ;  /* 0x0000400301007387 */ /* 0x0001e40000100800 */
[----:B0-----:R-:W-:-:S05]  /*18dd0*/  LOP3.LUT R3, R5, 0x64, R22, 0xfe, !PT ;  /* 0x0000006405037812 */ /* 0x001fca00078efe16 */
[----:B------:R0:W-:Y:S01]  /*18de0*/  STL [R1+0x4c], R3 ;  /* 0x00004c0301007387 */ /* 0x0001e20000100800 */
[C-C-:B------:R-:W-:Y:S02]  /*18df0*/  LOP3.LUT R11, R5.reuse, 0x80, R22.reuse, 0xfe, !PT ;  /* 0x00000080050b7812 */ /* 0x140fe400078efe16 */
[----:B0-----:R-:W-:-:S05]  /*18e00*/  LOP3.LUT R3, R5, 0x78, R22, 0xfe, !PT ;  /* 0x0000007805037812 */ /* 0x001fca00078efe16 */
[----:B------:R0:W-:Y:S04]  /*18e10*/  STL [R1+0x60], R3 ;  /* 0x0000600301007387 */ /* 0x0001e80000100800 */
[----:B------:R1:W-:Y:S01]  /*18e20*/  STL [R1+0x68], R11 ;  /* 0x0000680b01007387 */ /* 0x0003e20000100800 */
[----:B0-----:R-:W-:-:S03]  /*18e30*/  LOP3.LUT R3, R5, 0x88, R22, 0xfe, !PT ;  /* 0x0000008805037812 */ /* 0x001fc600078efe16 */
[----:B------:R0:W-:Y:S01]  /*18e40*/  STL [R1+0x6c], R7 ;  /* 0x00006c0701007387 */ /* 0x0001e20000100800 */
[----:B-1----:R-:W-:-:S03]  /*18e50*/  LOP3.LUT R11, R5, 0x8c, R22, 0xfe, !PT ;  /* 0x0000008c050b7812 */ /* 0x002fc600078efe16 */
[----:B------:R1:W-:Y:S01]  /*18e60*/  STL [R1+0x70], R3 ;  /* 0x0000700301007387 */ /* 0x0003e20000100800 */
[----:B0-----:R-:W-:-:S03]  /*18e70*/  LOP3.LUT R7, R5, 0x90, R22, 0xfe, !PT ;  /* 0x0000009005077812 */ /* 0x001fc600078efe16 */
[----:B------:R0:W-:Y:S01]  /*18e80*/  STL [R1+0x74], R11 ;  /* 0x0000740b01007387 */ /* 0x0001e20000100800 */
[----:B-1----:R-:W-:-:S03]  /*18e90*/  LOP3.LUT R3, R5, 0x94, R22, 0xfe, !PT ;  /* 0x0000009405037812 */ /* 0x002fc600078efe16 */
[----:B------:R1:W-:Y:S04]  /*18ea0*/  STL [R1+0x78], R7 ;  /* 0x0000780701007387 */ /* 0x0003e80000100800 */
[----:B------:R2:W-:Y:S01]  /*18eb0*/  STL [R1+0x7c], R3 ;  /* 0x00007c0301007387 */ /* 0x0005e20000100800 */
[C-C-:B0-----:R-:W-:Y:S02]  /*18ec0*/  LOP3.LUT R11, R5.reuse, 0x98, R22.reuse, 0xfe, !PT ;  /* 0x00000098050b7812 */ /* 0x141fe400078efe16 */
[----:B-1----:R-:W-:-:S03]  /*18ed0*/  LOP3.LUT R7, R5, 0x9c, R22, 0xfe, !PT ;  /* 0x0000009c05077812 */ /* 0x002fc600078efe16 */
[----:B------:R0:W-:Y:S01]  /*18ee0*/  STL [R1+0x80], R11 ;  /* 0x0000800b01007387 */ /* 0x0001e20000100800 */
[----:B--2---:R-:W-:-:S03]  /*18ef0*/  LOP3.LUT R3, R5, 0xa0, R22, 0xfe, !PT ;  /* 0x000000a005037812 */ /* 0x004fc600078efe16 */
        /* <DEDUP_REMOVED lines=12> */
[----:B------:R1:W-:Y:S01]  /*18fc0*/  STL [R1+0x9c], R7 ;  /* 0x00009c0701007387 */ /* 0x0003e20000100800 */
[C---:B------:R-:W-:Y:S01]  /*18fd0*/  ISETP.LT.AND P1, PT, R25.reuse, UR14, !P0 ;  /* 0x0000000e19007c0c */ /* 0x040fe2000c721270 */
[----:B------:R-:W-:Y:S01]  /*18fe0*/  IMAD R25, R25, UR11, RZ ;  /* 0x0000000b19197c24 */ /* 0x000fe2000f8e02ff */
[C-C-:B------:R-:W-:Y:S01]  /*18ff0*/  LOP3.LUT R23, R5.reuse, 0x28, R22.reuse, 0xfe, !PT ;  /* 0x0000002805177812 */ /* 0x140fe200078efe16 */
[----:B------:R2:W-:Y:S01]  /*19000*/  STL [R1+0xa0], R3 ;  /* 0x0000a00301007387 */ /* 0x0005e20000100800 */
[----:B------:R-:W-:Y:S01]  /*19010*/  PRMT R29, R2, 0x7770, RZ ;  /* 0x00007770021d7816 */ /* 0x000fe200000000ff */
[----:B------:R-:W3:Y:S01]  /*19020*/  LDCU UR11, c[0x0][0x39c] ;  /* 0x00007380ff0b77ac */ /* 0x000ee20008000800 */
[C-C-:B0-----:R-:W-:Y:S02]  /*19030*/  LOP3.LUT R11, R5.reuse, 0xbc, R22.reuse, 0xfe, !PT ;  /* 0x000000bc050b7812 */ /* 0x141fe400078efe16 */
[C-C-:B-1----:R-:W-:Y:S02]  /*19040*/  LOP3.LUT R7, R5.reuse, 0xc0, R22.reuse, 0xfe, !PT ;  /* 0x000000c005077812 */ /* 0x142fe400078efe16 */
[----:B--2---:R-:W-:Y:S01]  /*19050*/  LOP3.LUT R3, R5, 0xc4, R22, 0xfe, !PT ;  /* 0x000000c405037812 */ /* 0x004fe200078efe16 */
[----:B------:R0:W-:Y:S01]  /*19060*/  STL [R1+0xa4], R11 ;  /* 0x0000a40b01007387 */ /* 0x0001e20000100800 */
[----:B------:R-:W-:-:S03]  /*19070*/  IADD3 R24, P4, PT, R25, R0, RZ ;  /* 0x0000000019187210 */ /* 0x000fc60007f9e0ff */
        /* <DEDUP_REMOVED lines=9> */
[----:B------:R-:W-:Y:S02]  /*19110*/  LEA.HI.X.SX32 R25, R25, R28, 0x1, P4 ;  /* 0x0000001c19197211 */ /* 0x000fe400020f0eff */
[----:B------:R-:W-:Y:S01]  /*19120*/  PRMT R27, R8, 0x7770, RZ ;  /* 0x00007770081b7816 */ /* 0x000fe200000000ff */
[----:B------:R2:W-:Y:S01]  /*19130*/  STL [R1+0xb8], R3 ;  /* 0x0000b80301007387 */ /* 0x0005e20000100800 */
[C-C-:B0-----:R-:W-:Y:S01]  /*19140*/  LOP3.LUT R11, R5.reuse, 0xd4, R22.reuse, 0xfe, !PT ;  /* 0x000000d4050b7812 */ /* 0x141fe200078efe16 */
[----:B------:R-:W0:Y:S01]  /*19150*/  LDCU UR4, c[0x0][0x3b8] ;  /* 0x00007700ff0477ac */ /* 0x000e220008000800 */
[C-C-:B-1----:R-:W-:Y:S01]  /*19160*/  LOP3.LUT R7, R5.reuse, 0xd8, R22.reuse, 0xfe, !PT ;  /* 0x000000d805077812 */ /* 0x142fe200078efe16 */
[----:B------:R1:W-:Y:S01]  /*19170*/  @P2 STG.E.U8 desc[UR8][R18.64], R29 ;  /* 0x0000001d12002986 */ /* 0x0003e2000c101108 */
[----:B--2---:R-:W-:-:S03]  /*19180*/  LOP3.LUT R3, R5, 0xdc, R22, 0xfe, !PT ;  /* 0x000000dc05037812 */ /* 0x004fc600078efe16 */
[----:B------:R2:W-:Y:S04]  /*19190*/  @P1 STG.E.U8 desc[UR8][R24.64], R27 ;  /* 0x0000001b18001986 */ /* 0x0005e8000c101108 */
[----:B------:R4:W-:Y:S01]  /*191a0*/  STL [R1+0xbc], R11 ;  /* 0x0000bc0b01007387 */ /* 0x0009e20000100800 */
[----:B-1----:R-:W-:-:S03]  /*191b0*/  IADD3 R18, P2, PT, R23, R0, RZ ;  /* 0x0000000017127210 */ /* 0x002fc60007f5e0ff */
[----:B------:R1:W-:Y:S01]  /*191c0*/  STL [R1+0xc0], R7 ;  /* 0x0000c00701007387 */ /* 0x0003e20000100800 */
[----:B--2---:R-:W-:-:S03]  /*191d0*/  LOP3.LUT R24, R5, 0x2c, R22, 0xfe, !PT ;  /* 0x0000002c05187812 */ /* 0x004fc600078efe16 */
[----:B------:R2:W-:Y:S01]  /*191e0*/  STL [R1+0xc4], R3 ;  /* 0x0000c40301007387 */ /* 0x0005e20000100800 */
[--C-:B----4-:R-:W-:Y:S02]  /*191f0*/  LOP3.LUT R11, R5, 0xe0, R22.reuse, 0xfe, !PT ;  /* 0x000000e0050b7812 */ /* 0x110fe400078efe16 */
[----:B------:R-:W-:Y:S02]  /*19200*/  LEA.HI.X.SX32 R19, R23, R28, 0x1, P2 ;  /* 0x0000001c17137211 */ /* 0x000fe400010f0eff */
[C-C-:B-1----:R-:W-:Y:S01]  /*19210*/  LOP3.LUT R7, R5.reuse, 0xe4, R22.reuse, 0xfe, !PT ;  /* 0x000000e405077812 */ /* 0x142fe200078efe16 */
[----:B------:R-:W-:Y:S01]  /*19220*/  IMAD R23, R24, UR6, RZ ;  /* 0x0000000618177c24 */ /* 0x000fe2000f8e02ff */
[----:B------:R-:W-:Y:S02]  /*19230*/  PRMT R25, R10, 0x7770, RZ ;  /* 0x000077700a197816 */ /* 0x000fe400000000ff */
[----:B--2---:R-:W-:Y:S01]  /*19240*/  LOP3.LUT R3, R5, 0xe8, R22, 0xfe, !PT ;  /* 0x000000e805037812 */ /* 0x004fe200078efe16 */
[----:B------:R1:W-:Y:S01]  /*19250*/  STL [R1+0xc8], R11 ;  /* 0x0000c80b01007387 */ /* 0x0003e20000100800 */
[----:B------:R-:W-:Y:S01]  /*19260*/  ISETP.LT.AND P2, PT, R24, UR16, !P0 ;  /* 0x0000001018007c0c */ /* 0x000fe2000c741270 */
[----:B------:R-:W2:Y:S02]  /*19270*/  LDCU UR6, c[0x0][0x3b8] ;  /* 0x00007700ff0677ac */ /* 0x000ea40008000800 */
[----:B------:R4:W-:Y:S01]  /*19280*/  STL [R1+0xcc], R7 ;  /* 0x0000cc0701007387 */ /* 0x0009e20000100800 */
[----:B------:R-:W-:-:S03]  /*19290*/  IADD3 R24, P1, PT, R23, R0, RZ ;  /* 0x0000000017187210 */ /* 0x000fc60007f3e0ff */
[----:B------:R0:W-:Y:S01]  /*192a0*/  STL [R1+0xd0], R3 ;  /* 0x0000d00301007387 */ /* 0x0001e20000100800 */
[----:B-1----:R-:W-:-:S03]  /*192b0*/  LOP3.LUT R11, R5, 0xec, R22, 0xfe, !PT ;  /* 0x000000ec050b7812 */ /* 0x002fc600078efe16 */
[----:B------:R1:W-:Y:S01]  /*192c0*/  @P3 STG.E.U8 desc[UR8][R18.64], R25 ;  /* 0x0000001912003986 */ /* 0x0003e2000c101108 */
[C-C-:B----4-:R-:W-:Y:S02]  /*192d0*/  LOP3.LUT R7, R5.reuse, 0xf0, R22.reuse, 0xfe, !PT ;  /* 0x000000f005077812 */ /* 0x150fe400078efe16 */
[C-C-:B0-----:R-:W-:Y:S01]  /*192e0*/  LOP3.LUT R3, R5.reuse, 0xf4, R22.reuse, 0xfe, !PT ;  /* 0x000000f405037812 */ /* 0x141fe200078efe16 */
[----:B------:R0:W-:Y:S01]  /*192f0*/  STL [R1+0xd4], R11 ;  /* 0x0000d40b01007387 */ /* 0x0001e20000100800 */
[----:B------:R-:W-:Y:S02]  /*19300*/  PRMT R27, R12, 0x7770, RZ ;  /* 0x000077700c1b7816 */ /* 0x000fe400000000ff */
[C-C-:B-1----:R-:W-:Y:S02]  /*19310*/  LOP3.LUT R19, R5.reuse, 0x30, R22.reuse, 0xfe, !PT ;  /* 0x0000003005137812 */ /* 0x142fe400078efe16 */
[----:B------:R-:W-:Y:S01]  /*19320*/  LOP3.LUT R18, R5, 0x34, R22, 0xfe, !PT ;  /* 0x0000003405127812 */ /* 0x000fe200078efe16 */
[----:B------:R1:W-:Y:S01]  /*19330*/  STL [R1+0xd8], R7 ;  /* 0x0000d80701007387 */ /* 0x0003e20000100800 */
[----:B------:R-:W-:-:S02]  /*19340*/  ISETP.LT.AND P3, PT, R19, UR17, !P0 ;  /* 0x0000001113007c0c */ /* 0x000fc4000c761270 */
[--C-:B0-----:R-:W-:Y:S01]  /*19350*/  LOP3.LUT R11, R5, 0xf8, R22.reuse, 0xfe, !PT ;  /* 0x000000f8050b7812 */ /* 0x101fe200078efe16 */
[----:B------:R0:W-:Y:S01]  /*19360*/  STL [R1+0xdc], R3 ;  /* 0x0000dc0301007387 */ /* 0x0001e20000100800 */
[----:B------:R-:W-:Y:S01]  /*19370*/  LEA.HI.X.SX32 R25, R23, R28, 0x1, P1 ;  /* 0x0000001c17197211 */ /* 0x000fe200008f0eff */
[----:B------:R-:W-:Y:S01]  /*19380*/  IMAD R19, R19, UR12, RZ ;  /* 0x0000000c13137c24 */ /* 0x000fe2000f8e02ff */
[C---:B------:R-:W-:Y:S01]  /*19390*/  ISETP.LT.AND P4, PT, R18.reuse, UR10, !P0 ;  /* 0x0000000a12007c0c */ /* 0x040fe2000c781270 */
[----:B------:R-:W-:Y:S01]  /*193a0*/  IMAD R23, R18, UR7, RZ ;  /* 0x0000000712177c24 */ /* 0x000fe2000f8e02ff */
[C-C-:B-1----:R-:W-:Y:S01]  /*193b0*/  LOP3.LUT R7, R5.reuse, 0xfc, R22.reuse, 0xfe, !PT ;  /* 0x000000fc05077812 */ /* 0x142fe200078efe16 */
[----:B------:R1:W-:Y:S01]  /*193c0*/  STL [R1+0xe0], R11 ;  /* 0x0000e00b01007387 */ /* 0x0003e20000100800 */
[----:B0-----:R-:W-:-:S03]  /*193d0*/  LOP3.LUT R3, R5, 0x100, R22, 0xfe, !PT ;  /* 0x0000010005037812 */ /* 0x001fc600078efe16 */
[----:B------:R0:W-:Y:S01]  /*193e0*/  @P2 STG.E.U8 desc[UR8][R24.64], R27 ;  /* 0x0000001b18002986 */ /* 0x0001e2000c101108 */
[-C--:B------:R-:W-:Y:S01]  /*193f0*/  IADD3 R18, P1, PT, R19, R0.reuse, RZ ;  /* 0x0000000013127210 */ /* 0x080fe20007f3e0ff */
[----:B------:R-:W4:Y:S02]  /*19400*/  LDCU UR10, c[0x0][0x39c] ;  /* 0x00007380ff0a77ac */ /* 0x000f240008000800 */
[----:B------:R-:W-:Y:S01]  /*19410*/  STL [R1+0xe4], R7 ;  /* 0x0000e40701007387 */ /* 0x000fe20000100800 */
[C-C-:B-1----:R-:W-:Y:S01]  /*19420*/  LOP3.LUT R11, R5.reuse, 0x104, R22.reuse, 0xfe, !PT ;  /* 0x00000104050b7812 */ /* 0x142fe200078efe16 */
[----:B------:R-:W1:Y:S02]  /*19430*/  LDCU UR7, c[0x0][0x39c] ;  /* 0x00007380ff0777ac */ /* 0x000e640008000800 */
[----:B------:R2:W-:Y:S01]  /*19440*/  STL [R1+0xe8], R3 ;  /* 0x0000e80301007387 */ /* 0x0005e20000100800 */
[C-C-:B------:R-:W-:Y:S02]  /*19450*/  LOP3.LUT R29, R5.reuse, 0x44, R22.reuse, 0xfe, !PT ;  /* 0x00000044051d7812 */ /* 0x140fe400078efe16 */
[----:B------:R-:W-:Y:S01]  /*19460*/  LOP3.LUT R9, R5, 0x48, R22, 0xfe, !PT ;  /* 0x0000004805097812 */ /* 0x000fe200078efe16 */
[----:B------:R-:W1:Y:S01]  /*19470*/  LDCU UR12, c[0x0][0x39c] ;  /* 0x00007380ff0c77ac */ /* 0x000e620008000800 */
[----:B0-----:R-:W-:Y:S01]  /*19480*/  IADD3 R24, P2, PT, R23, R0, RZ ;  /* 0x0000000017187210 */ /* 0x001fe20007f5e0ff */
[----:B------:R-:W-:Y:S01]  /*19490*/  STL [R1+0xec], R11 ;  /* 0x0000ec0b01007387 */ /* 0x000fe20000100800 */
[----:B------:R-:W-:-:S02]  /*194a0*/  LEA.HI.X.SX32 R19, R19, R28, 0x1, P1 ;  /* 0x0000001c13137211 */ /* 0x000fc400008f0eff */
[----:B--2---:R-:W-:Y:S02]  /*194b0*/  LOP3.LUT R3, R5, 0x10c, R22, 0xfe, !PT ;  /* 0x0000010c05037812 */ /* 0x004fe400078efe16 */
[----:B------:R-:W-:Y:S02]  /*194c0*/  PRMT R27, R14, 0x7770, RZ ;  /* 0x000077700e1b7816 */ /* 0x000fe400000000ff */
[----:B------:R-:W-:Y:S01]  /*194d0*/  LEA.HI.X.SX32 R25, R23, R28, 0x1, P2 ;  /* 0x0000001c17197211 */ /* 0x000fe200010f0eff */
[----:B------:R0:W-:Y:S01]  /*194e0*/  STL [R1+0x788], R3 ;  /* 0x0007880301007387 */ /* 0x0001e20000100800 */
[----:B------:R-:W-:-:S03]  /*194f0*/  PRMT R23, R16, 0x7770, RZ ;  /* 0x0000777010177816 */ /* 0x000fc600000000ff */
[----:B------:R2:W-:Y:S01]  /*19500*/  @P3 STG.E.U8 desc[UR8][R18.64], R27 ;  /* 0x0000001b12003986 */ /* 0x0005e2000c101108 */
[C-C-:B------:R-:W-:Y:S01]  /*19510*/  LOP3.LUT R2, R5.reuse, 0x4c, R22.reuse, 0xfe, !PT ;  /* 0x0000004c05027812 */ /* 0x140fe200078efe16 */
[----:B0-----:R-:W-:Y:S02]  /*19520*/  IMAD.MOV.U32 R3, RZ, RZ, R5 ;  /* 0x000000ffff037224 */ /* 0x001fe400078e0005 */
[----:B------:R0:W-:Y:S01]  /*19530*/  @P4 STG.E.U8 desc[UR8][R24.64], R23 ;  /* 0x0000001718004986 */ /* 0x0001e2000c101108 */
[C-C-:B------:R-:W-:Y:S02]  /*19540*/  LOP3.LUT R4, R5.reuse, 0x5c, R22.reuse, 0xfe, !PT ;  /* 0x0000005c05047812 */ /* 0x140fe400078efe16 */
[C-C-:B------:R-:W-:Y:S01]  /*19550*/  LOP3.LUT R6, R5.reuse, 0x60, R22.reuse, 0xfe, !PT ;  /* 0x0000006005067812 */ /* 0x140fe200078efe16 */
[----:B------:R-:W1:Y:S01]  /*19560*/  LDS.64 R18, [R21+UR5+0x3800] ;  /* 0x0038000515127984 */ /* 0x000e620008000a00 */
[C-C-:B--2---:R-:W-:Y:S02]  /*19570*/  LOP3.LUT R27, R5.reuse, 0x1fc, R22.reuse, 0xfe, !PT ;  /* 0x000001fc051b7812 */ /* 0x144fe400078efe16 */
[C-C-:B------:R-:W-:Y:S01]  /*19580*/  LOP3.LUT R12, R5.reuse, 0x68, R22.reuse, 0xfe, !PT ;  /* 0x00000068050c7812 */ /* 0x140fe200078efe16 */
[----:B------:R-:W2:Y:S01]  /*19590*/  LDS.64 R20, [R20+UR5+0x3800] ;  /* 0x0038000514147984 */ /* 0x000ea20008000a00 */
[C-C-:B------:R-:W-:Y:S01]  /*195a0*/  LOP3.LUT R8, R5.reuse, 0x6c, R22.reuse, 0xfe, !PT ;  /* 0x0000006c05087812 */ /* 0x140fe200078efe16 */
[----:B------:R-:W1:Y:S01]  /*195b0*/  LDCU UR5, c[0x0][0x39c] ;  /* 0x00007380ff0577ac */ /* 0x000e620008000800 */
[----:B------:R-:W-:-:S02]  /*195c0*/  LOP3.LUT R10, R5, 0x70, R22, 0xfe, !PT ;  /* 0x00000070050a7812 */ /* 0x000fc400078efe16 */
[C-C-:B0-----:R-:W-:Y:S02]  /*195d0*/  LOP3.LUT R24, R5.reuse, 0x38, R22.reuse, 0xfe, !PT ;  /* 0x0000003805187812 */ /* 0x141fe400078efe16 */
[C-C-:B------:R-:W-:Y:S02]  /*195e0*/  LOP3.LUT R23, R5.reuse, 0x3c, R22.reuse, 0xfe, !PT ;  /* 0x0000003c05177812 */ /* 0x140fe400078efe16 */
[C-C-:B------:R-:W-:Y:S02]  /*195f0*/  LOP3.LUT R25, R5.reuse, 0x40, R22.reuse, 0xfe, !PT ;  /* 0x0000004005197812 */ /* 0x140fe400078efe16 */
[C-C-:B------:R-:W-:Y:S02]  /*19600*/  LOP3.LUT R14, R5.reuse, 0x74, R22.reuse, 0xfe, !PT ;  /* 0x00000074050e7812 */ /* 0x140fe400078efe16 */
[C-C-:B------:R-:W-:Y:S02]  /*19610*/  LOP3.LUT R16, R5.reuse, 0x7c, R22.reuse, 0xfe, !PT ;  /* 0x0000007c05107812 */ /* 0x140fe400078efe16 */
[----:B------:R-:W-:-:S02]  /*19620*/  LOP3.LUT R7, R5, 0x108, R22, 0xfe, !PT ;  /* 0x0000010805077812 */ /* 0x000fc400078efe16 */
[C-C-:B------:R-:W-:Y:S02]  /*19630*/  LOP3.LUT R5, R3.reuse, 0x110, R22.reuse, 0xfe, !PT ;  /* 0x0000011003057812 */ /* 0x140fe400078efe16 */
[C-C-:B------:R-:W-:Y:S01]  /*19640*/  LOP3.LUT R11, R3.reuse, 0x114, R22.reuse, 0xfe, !PT ;  /* 0x00000114030b7812 */ /* 0x140fe200078efe16 */
[----:B------:R0:W-:Y:S04]  /*19650*/  STL [R1+0xf0], R7 ;  /* 0x0000f00701007387 */ /* 0x0001e80000100800 */
[----:B------:R3:W-:Y:S01]  /*19660*/  STL [R1+0xf8], R5 ;  /* 0x0000f80501007387 */ /* 0x0007e20000100800 */
[C-C-:B0-----:R-:W-:Y:S02]  /*19670*/  LOP3.LUT R7, R3.reuse, 0x118, R22.reuse, 0xfe, !PT ;  /* 0x0000011803077812 */ /* 0x141fe400078efe16 */
[C-C-:B---3--:R-:W-:Y:S01]  /*19680*/  LOP3.LUT R5, R3.reuse, 0x11c, R22.reuse, 0xfe, !PT ;  /* 0x0000011c03057812 */ /* 0x148fe200078efe16 */
[----:B------:R-:W-:Y:S04]  /*19690*/  STL [R1+0xfc], R11 ;  /* 0x0000fc0b01007387 */ /* 0x000fe80000100800 */
[----:B------:R-:W-:Y:S04]  /*196a0*/  STL [R1+0x78c], R5 ;  /* 0x00078c0501007387 */ /* 0x000fe80000100800 */
[----:B------:R0:W-:Y:S01]  /*196b0*/  STL [R1+0x100], R7 ;  /* 0x0001000701007387 */ /* 0x0001e20000100800 */
[----:B------:R-:W-:-:S02]  /*196c0*/  LOP3.LUT R13, R3, 0x128, R22, 0xfe, !PT ;  /* 0x00000128030d7812 */ /* 0x000fc400078efe16 */
[----:B0-----:R-:W-:Y:S01]  /*196d0*/  LOP3.LUT R7, R3, 0x120, R22, 0xfe, !PT ;  /* 0x0000012003077812 */ /* 0x001fe200078efe16 */
[----:B------:R-:W-:-:S04]  /*196e0*/  IMAD.MOV.U32 R5, RZ, RZ, R9 ;  /* 0x000000ffff057224 */ /* 0x000fc800078e0009 */
[----:B------:R0:W-:Y:S01]  /*196f0*/  STL [R1+0x790], R7 ;  /* 0x0007900701007387 */ /* 0x0001e20000100800 */
[C-C-:B------:R-:W-:Y:S02]  /*19700*/  LOP3.LUT R9, R3.reuse, 0x12c, R22.reuse, 0xfe, !PT ;  /* 0x0000012c03097812 */ /* 0x140fe400078efe16 */
[C-C-:B------:R-:W-:Y:S02]  /*19710*/  LOP3.LUT R11, R3.reuse, 0x130, R22.reuse, 0xfe, !PT ;  /* 0x00000130030b7812 */ /* 0x140fe400078efe16 */
[----:B0-----:R-:W-:-:S05]  /*19720*/  LOP3.LUT R7, R3, 0x124, R22, 0xfe, !PT ;  /* 0x0000012403077812 */ /* 0x001fca00078efe16 */
[----:B------:R0:W-:Y:S04]  /*19730*/  STL [R1+0x10c], R7 ;  /* 0x00010c0701007387 */ /* 0x0001e80000100800 */
[----:B------:R-:W-:Y:S04]  /*19740*/  STL [R1+0x794], R13 ;  /* 0x0007940d01007387 */ /* 0x000fe80000100800 */
[----:B------:R3:W-:Y:S01]  /*19750*/  STL [R1+0x798], R9 ;  /* 0x0007980901007387 */ /* 0x0007e20000100800 */
[----:B0-----:R-:W-:-:S03]  /*19760*/  LOP3.LUT R7, R3, 0x138, R22, 0xfe, !PT ;  /* 0x0000013803077812 */ /* 0x001fc600078efe16 */
[----:B------:R0:W-:Y:S04]  /*19770*/  STL [R1+0x79c], R11 ;  /* 0x00079c0b01007387 */ /* 0x0001e80000100800 */
[----:B------:R1:W-:Y:S01]  /*19780*/  STL [R1+0x120], R7 ;  /* 0x0001200701007387 */ /* 0x0003e20000100800 */
[C-C-:B---3--:R-:W-:Y:S02]  /*19790*/  LOP3.LUT R9, R3.reuse, 0x144, R22.reuse, 0xfe, !PT ;  /* 0x0000014403097812 */ /* 0x148fe400078efe16 */
[C-C-:B0-----:R-:W-:Y:S02]  /*197a0*/  LOP3.LUT R11, R3.reuse, 0x140, R22.reuse, 0xfe, !PT ;  /* 0x00000140030b7812 */ /* 0x141fe400078efe16 */
[----:B-1----:R-:W-:-:S03]  /*197b0*/  LOP3.LUT R7, R3, 0x148, R22, 0xfe, !PT ;  /* 0x0000014803077812 */ /* 0x002fc600078efe16 */
[----:B------:R0:W-:Y:S04]  /*197c0*/  STL [R1+0x128], R11 ;  /* 0x0001280b01007387 */ /* 0x0001e80000100800 */
[----:B------:R1:W-:Y:S04]  /*197d0*/  STL [R1+0x12c], R9 ;  /* 0x00012c0901007387 */ /* 0x0003e80000100800 */
[----:B------:R3:W-:Y:S01]  /*197e0*/  STL [R1+0x130], R7 ;  /* 0x0001300701007387 */ /* 0x0007e20000100800 */
[C-C-:B0-----:R-:W-:Y:S02]  /*197f0*/  LOP3.LUT R11, R3.reuse, 0x14c, R22.reuse, 0xfe, !PT ;  /* 0x0000014c030b7812 */ /* 0x141fe400078efe16 */
[----:B-1----:R-:W-:-:S03]  /*19800*/  LOP3.LUT R9, R3, 0x150, R22, 0xfe, !PT ;  /* 0x0000015003097812 */ /* 0x002fc600078efe16 */
[----:B------:R0:W-:Y:S01]  /*19810*/  STL [R1+0x134], R11 ;  /* 0x0001340b01007387 */ /* 0x0001e20000100800 */
[----:B---3--:R-:W-:-:S03]  /*19820*/  LOP3.LUT R7, R3, 0x154, R22, 0xfe, !PT ;  /* 0x0000015403077812 */ /* 0x008fc600078efe16 */
        /* <DEDUP_REMOVED lines=33> */
[C-C-:B-1----:R-:W-:Y:S02]  /*19a40*/  LOP3.LUT R9, R3.reuse, 0x19c, R22.reuse, 0xfe, !PT ;  /* 0x0000019c03097812 */ /* 0x142fe400078efe16 */
[C-C-:B---3--:R-:W-:Y:S01]  /*19a50*/  LOP3.LUT R7, R3.reuse, 0x198, R22.reuse, 0xfe, !PT ;  /* 0x0000019803077812 */ /* 0x148fe200078efe16 */
[----:B------:R0:W-:Y:S04]  /*19a60*/  STL [R1+0x17c], R11 ;  /* 0x00017c0b01007387 */ /* 0x0001e80000100800 */
[----:B------:R1:W-:Y:S04]  /*19a70*/  STL [R1+0x180], R7 ;  /* 0x0001800701007387 */ /* 0x0003e80000100800 */
[----:B------:R3:W-:Y:S01]  /*19a80*/  STL [R1+0x184], R9 ;  /* 0x0001840901007387 */ /* 0x0007e20000100800 */
[----:B0-----:R-:W-:-:S02]  /*19a90*/  LOP3.LUT R11, R3, 0x1a0, R22, 0xfe, !PT ;  /* 0x000001a0030b7812 */ /* 0x001fc400078efe16 */
[----:B-1----:R-:W-:-:S03]  /*19aa0*/  LOP3.LUT R7, R3, 0x1a4, R22, 0xfe, !PT ;  /* 0x000001a403077812 */ /* 0x002fc600078efe16 */
[----:B------:R0:W-:Y:S01]  /*19ab0*/  STL [R1+0x188], R11 ;  /* 0x0001880b01007387 */ /* 0x0001e20000100800 */
[----:B---3--:R-:W-:-:S03]  /*19ac0*/  LOP3.LUT R9, R3, 0x1a8, R22, 0xfe, !PT ;  /* 0x000001a803097812 */ /* 0x008fc600078efe16 */
[----:B------:R1:W-:Y:S04]  /*19ad0*/  STL [R1+0x18c], R7 ;  /* 0x00018c0701007387 */ /* 0x0003e80000100800 */
[----:B------:R3:W-:Y:S01]  /*19ae0*/  STL [R1+0x190], R9 ;  /* 0x0001900901007387 */ /* 0x0007e20000100800 */
[C-C-:B0-----:R-:W-:Y:S02]  /*19af0*/  LOP3.LUT R11, R3.reuse, 0x1b0, R22.reuse, 0xfe, !PT ;  /* 0x000001b0030b7812 */ /* 0x141fe400078efe16 */
[C-C-:B-1----:R-:W-:Y:S02]  /*19b00*/  LOP3.LUT R7, R3.reuse, 0x1ac, R22.reuse, 0xfe, !PT ;  /* 0x000001ac03077812 */ /* 0x142fe400078efe16 */
[----:B---3--:R-:W-:-:S03]  /*19b10*/  LOP3.LUT R9, R3, 0x1b4, R22, 0xfe, !PT ;  /* 0x000001b403097812 */ /* 0x008fc600078efe16 */
        /* <DEDUP_REMOVED lines=29> */
[----:B------:R-:W-:Y:S01]  /*19cf0*/  STL [R1+0x1d4], R7 ;  /* 0x0001d40701007387 */ /* 0x000fe20000100800 */
[----:B---3--:R-:W-:-:S03]  /*19d00*/  LOP3.LUT R9, R3, 0x1f0, R22, 0xfe, !PT ;  /* 0x000001f003097812 */ /* 0x008fc600078efe16 */
[----:B------:R0:W-:Y:S04]  /*19d10*/  STL [R1+0x1d8], R11 ;  /* 0x0001d80b01007387 */ /* 0x0001e80000100800 */
[----:B------:R1:W-:Y:S04]  /*19d20*/  STL [R1+0x1dc], R9 ;  /* 0x0001dc0901007387 */ /* 0x0003e80000100800 */
[----:B0-----:R-:W3:Y:S01]  /*19d30*/  LDL.LU R11, [R1+0x10] ;  /* 0x00001000010b7983 */ /* 0x001ee20000300800 */
[C-C-:B------:R-:W-:Y:S02]  /*19d40*/  LOP3.LUT R15, R3.reuse, 0x134, R22.reuse, 0xfe, !PT ;  /* 0x00000134030f7812 */ /* 0x140fe400078efe16 */
[----:B------:R-:W-:-:S02]  /*19d50*/  LOP3.LUT R17, R3, 0x13c, R22, 0xfe, !PT ;  /* 0x0000013c03117812 */ /* 0x000fc400078efe16 */
[C-C-:B------:R-:W-:Y:S02]  /*19d60*/  LOP3.LUT R7, R3.reuse, 0x1f4, R22.reuse, 0xfe, !PT ;  /* 0x000001f403077812 */ /* 0x140fe400078efe16 */
[----:B------:R-:W-:Y:S02]  /*19d70*/  LOP3.LUT R3, R3, 0x1f8, R22, 0xfe, !PT ;  /* 0x000001f803037812 */ /* 0x000fe400078efe16 */
[----:B------:R-:W-:Y:S02]  /*19d80*/  ISETP.LT.AND P6, PT, R5, UR13, !P0 ;  /* 0x0000000d05007c0c */ /* 0x000fe4000c7c1270 */
[----:B------:R-:W0:Y:S01]  /*19d90*/  LDC R5, c[0x0][0x3b8] ;  /* 0x0000ee00ff057b82 */ /* 0x000e220000000800 */
[----:B------:R-:W-:Y:S04]  /*19da0*/  STL [R1+0x1e0], R7 ;  /* 0x0001e00701007387 */ /* 0x000fe80000100800 */
[----:B------:R2:W-:Y:S01]  /*19db0*/  STL [R1+0x1cc], R3 ;  /* 0x0001cc0301007387 */ /* 0x0005e20000100800 */
[C---:B------:R-:W-:Y:S01]  /*19dc0*/  IMAD R22, R24.reuse, UR4, RZ ;  /* 0x0000000418167c24 */ /* 0x040fe2000f8e02ff */
[----:B------:R-:W-:Y:S01]  /*19dd0*/  ISETP.LT.AND P3, PT, R24, UR11, !P0 ;  /* 0x0000000b18007c0c */ /* 0x000fe2000c761270 */
[----:B------:R-:W0:Y:S01]  /*19de0*/  LDCU UR4, c[0x0][0x39c] ;  /* 0x00007380ff0477ac */ /* 0x000e220008000800 */
[----:B------:R-:W-:Y:S01]  /*19df0*/  ISETP.LT.AND P1, PT, R27, UR24, !P0 ;  /* 0x000000181b007c0c */ /* 0x000fe2000c721270 */
[----:B-1----:R-:W3:Y:S01]  /*19e00*/  LDL.LU R9, [R1+0x20] ;  /* 0x0000200001097983 */ /* 0x002ee20000300800 */
[----:B--2---:R-:W1:Y:S01]  /*19e10*/  LDC R3, c[0x0][0x3b8] ;  /* 0x0000ee00ff037b82 */ /* 0x004e620000000800 */
[----:B------:R-:W-:-:S02]  /*19e20*/  IADD3 R24, P5, PT, R22, R0, RZ ;  /* 0x0000000016187210 */ /* 0x000fc40007fbe0ff */
[----:B------:R-:W2:Y:S01]  /*19e30*/  LDL.LU R13, [R1+0x28] ;  /* 0x00002800010d7983 */ /* 0x000ea20000300800 */
[----:B----4-:R-:W-:Y:S02]  /*19e40*/  ISETP.LT.AND P4, PT, R25, UR10, !P0 ;  /* 0x0000000a19007c0c */ /* 0x010fe4000c781270 */
[----:B------:R-:W-:Y:S01]  /*19e50*/  LEA.HI.X.SX32 R25, R22, R28, 0x1, P5 ;  /* 0x0000001c16197211 */ /* 0x000fe200028f0eff */
[C---:B------:R-:W-:Y:S01]  /*19e60*/  IMAD R22, R23.reuse, UR6, RZ ;  /* 0x0000000617167c24 */ /* 0x040fe2000f8e02ff */
[----:B------:R-:W-:Y:S01]  /*19e70*/  PRMT R27, R18, 0x7770, RZ ;  /* 0x00007770121b7816 */ /* 0x000fe200000000ff */
[----:B------:R-:W4:Y:S01]  /*19e80*/  LDL.LU R7, [R1+0x30] ;  /* 0x0000300001077983 */ /* 0x000f220000300800 */
[----:B------:R-:W-:Y:S01]  /*19e90*/  ISETP.LT.AND P5, PT, R23, UR7, !P0 ;  /* 0x0000000717007c0c */ /* 0x000fe2000c7a1270 */
[----:B0-----:R-:W-:Y:S01]  /*19ea0*/  IMAD R23, R5, 0x40, R26 ;  /* 0x0000004005177824 */ /* 0x001fe200078e021a */
[----:B------:R-:W-:Y:S01]  /*19eb0*/  ISETP.LT.AND P2, PT, R29, UR12, !P0 ;  /* 0x0000000c1d007c0c */ /* 0x000fe2000c741270 */
[----:B------:R0:W-:Y:S01]  /*19ec0*/  @P3 STG.E.U8 desc[UR8][R24.64], R27 ;  /* 0x0000001b18003986 */ /* 0x0001e2000c101108 */
[----:B------:R-:W1:Y:S01]  /*19ed0*/  LDC R29, c[0x0][0x3b8] ;  /* 0x0000ee00ff1d7b82 */ /* 0x000e620000000800 */
[----:B------:R-:W1:Y:S01]  /*19ee0*/  LDCU UR6, c[0x0][0x39c] ;  /* 0x00007380ff0677ac */ /* 0x000e620008000800 */
[----:B------:R-:W1:Y:S06]  /*19ef0*/  LDCU UR7, c[0x0][0x39c] ;  /* 0x00007380ff0777ac */ /* 0x000e6c0008000800 */
[----:B------:R-:W3:Y:S01]  /*19f00*/  LDC R5, c[0x0][0x3b8] ;  /* 0x0000ee00ff057b82 */ /* 0x000ee20000000800 */
[----:B0-----:R-:W-:Y:S01]  /*19f10*/  IADD3 R24, P3, PT, R22, R0, RZ ;  /* 0x0000000016187210 */ /* 0x001fe20007f7e0ff */
[----:B-1----:R-:W-:Y:S01]  /*19f20*/  IMAD R26, R3, 0x4, R23 ;  /* 0x00000004031a7824 */ /* 0x002fe200078e0217 */
[----:B------:R-:W-:-:S02]  /*19f30*/  PRMT R27, R20, 0x7770, RZ ;  /* 0x00007770141b7816 */ /* 0x000fc400000000ff */
[----:B------:R-:W-:-:S03]  /*19f40*/  LEA.HI.X.SX32 R25, R22, R28, 0x1, P3 ;  /* 0x0000001c16197211 */ /* 0x000fc600018f0eff */
[----:B------:R-:W0:Y:S01]  /*19f50*/  LDC R3, c[0x0][0x3b8] ;  /* 0x0000ee00ff037b82 */ /* 0x000e220000000800 */
[C---:B------:R-:W-:Y:S01]  /*19f60*/  IADD3 R22, P3, PT, R23.reuse, R0, RZ ;  /* 0x0000000017167210 */ /* 0x040fe20007f7e0ff */
[----:B------:R1:W-:Y:S03]  /*19f70*/  @P5 STG.E.U8 desc[UR8][R24.64], R27 ;  /* 0x0000001b18005986 */ /* 0x0003e6000c101108 */
[----:B------:R-:W-:Y:S02]  /*19f80*/  LEA.HI.X.SX32 R23, R23, R28, 0x1, P3 ;  /* 0x0000001c17177211 */ /* 0x000fe400018f0eff */
[----:B-1----:R-:W-:-:S04]  /*19f90*/  IADD3 R24, P3, PT, R26, R0, RZ ;  /* 0x000000001a187210 */ /* 0x002fc80007f7e0ff */
[----:B------:R-:W-:Y:S02]  /*19fa0*/  LEA.HI.X.SX32 R25, R26, R28, 0x1, P3 ;  /* 0x0000001c1a197211 */ /* 0x000fe400018f0eff */
[----:B------:R-:W-:Y:S01]  /*19fb0*/  ISETP.LT.AND P3, PT, R2, UR4, !P0 ;  /* 0x0000000402007c0c */ /* 0x000fe2000c761270 */
[----:B------:R-:W-:Y:S01]  /*19fc0*/  IMAD R29, R29, 0x4, R26 ;  /* 0x000000041d1d7824 */ /* 0x000fe200078e021a */
[----:B------:R-:W2:Y:S01]  /*19fd0*/  LDL.LU R2, [R1+0x7bc] ;  /* 0x0007bc0001027983 */ /* 0x000ea20000300800 */
[----:B------:R-:W1:Y:S01]  /*19fe0*/  LDCU UR4, c[0x0][0x39c] ;  /* 0x00007380ff0477ac */ /* 0x000e620008000800 */
[----:B---3--:R-:W-:-:S05]  /*19ff0*/  PRMT R27, R11, 0x7771, RZ ;  /* 0x000077710b1b7816 */ /* 0x008fca00000000ff */
[----:B------:R3:W-:Y:S04]  /*1a000*/  @P4 STG.E.U8 desc[UR8][R22.64], R27 ;  /* 0x0000001b16004986 */ /* 0x0007e8000c101108 */
[----:B---3--:R-:W3:Y:S04]  /*1a010*/  LDL.LU R22, [R1+0x8] ;  /* 0x0000080001167983 */ /* 0x008ee80000300800 */
[----:B------:R-:W4:Y:S01]  /*1a020*/  LDL.LU R23, [R1+0xc] ;  /* 0x00000c0001177983 */ /* 0x000f220000300800 */
[----:B------:R-:W-:-:S04]  /*1a030*/  IADD3 R26, P5, PT, R29, R0, RZ ;  /* 0x000000001d1a7210 */ /* 0x000fc80007fbe0ff */
[----:B------:R-:W-:Y:S01]  /*1a040*/  LEA.HI.X.SX32 R27, R29, R28, 0x1, P5 ;  /* 0x0000001c1d1b7211 */ /* 0x000fe200028f0eff */
[----:B------:R-:W-:Y:S02]  /*1a050*/  IMAD R29, R5, 0x4, R29 ;  /* 0x00000004051d7824 */ /* 0x000fe400078e021d */
[----:B------:R-:W4:Y:S01]  /*1a060*/  LDL.LU R5, [R1+0x38] ;  /* 0x0000380001057983 */ /* 0x000f220000300800 */
[----:B---3--:R-:W-:Y:S01]  /*1a070*/  ISETP.LT.AND P5, PT, R22, UR5, !P0 ;  /* 0x0000000516007c0c */ /* 0x008fe2000c7a1270 */
[----:B------:R-:W3:Y:S01]  /*1a080*/  LDCU UR5, c[0x0][0x39c] ;  /* 0x00007380ff0577ac */ /* 0x000ee20008000800 */
[----:B--2---:R-:W-:Y:S02]  /*1a090*/  PRMT R22, R2, 0x7771, RZ ;  /* 0x0000777102167816 */ /* 0x004fe400000000ff */
[----:B----4-:R-:W-:Y:S01]  /*1a0a0*/  ISETP.LT.AND P4, PT, R23, UR6, !P0 ;  /* 0x0000000617007c0c */ /* 0x010fe2000c781270 */
[----:B------:R-:W2:Y:S01]  /*1a0b0*/  LDCU UR6, c[0x0][0x39c] ;  /* 0x00007380ff0677ac */ /* 0x000ea20008000800 */
[----:B------:R-:W-:Y:S01]  /*1a0c0*/  PRMT R23, R9, 0x7771, RZ ;  /* 0x0000777109177816 */ /* 0x000fe200000000ff */
[----:B------:R4:W-:Y:S04]  /*1a0d0*/  @P2 STG.E.U8 desc[UR8][R24.64], R22 ;  /* 0x0000001618002986 */ /* 0x0009e8000c101108 */
[----:B------:R0:W-:Y:S04]  /*1a0e0*/  @P6 STG.E.U8 desc[UR8][R26.64], R23 ;  /* 0x000000171a006986 */ /* 0x0001e8000c101108 */
[----:B----4-:R-:W1:Y:S01]  /*1a0f0*/  LDL.LU R24, [R1+0x40] ;  /* 0x0000400001187983 */ /* 0x010e620000300800 */
[----:B------:R-:W-:Y:S01]  /*1a100*/  IADD3 R22, P2, PT, R29, R0, RZ ;  /* 0x000000001d167210 */ /* 0x000fe20007f5e0ff */
[----:B------:R-:W4:Y:S01]  /*1a110*/  LDC R25, c[0x0][0x3b8] ;  /* 0x0000ee00ff197b82 */ /* 0x000f220000000800 */
[----:B0-----:R-:W-:-:S02]  /*1a120*/  PRMT R26, R13, 0x7771, RZ ;  /* 0x000077710d1a7816 */ /* 0x001fc400000000ff */
[----:B------:R-:W-:-:S05]  /*1a130*/  LEA.HI.X.SX32 R23, R29, R28, 0x1, P2 ;  /* 0x0000001c1d177211 */ /* 0x000fca00010f0eff */
[----:B------:R-:W0:Y:S01]  /*1a140*/  LDC R27, c[0x0][0x3b8] ;  /* 0x0000ee00ff1b7b82 */ /* 0x000e220000000800 */
[----:B------:R2:W-:Y:S01]  /*1a150*/  @P3 STG.E.U8 desc[UR8][R22.64], R26 ;  /* 0x0000001a16003986 */ /* 0x0005e2000c101108 */
[----:B---3--:R-:W-:Y:S01]  /*1a160*/  ISETP.LT.AND P3, PT, R4, UR5, !P0 ;  /* 0x0000000504007c0c */ /* 0x008fe2000c761270 */
[----:B------:R-:W3:Y:S02]  /*1a170*/  LDCU UR5, c[0x0][0x39c] ;  /* 0x00007380ff0577ac */ /* 0x000ee40008000800 */
[----:B------:R-:W3:Y:S01]  /*1a180*/  LDL.LU R4, [R1+0x7b8] ;  /* 0x0007b80001047983 */ /* 0x000ee20000300800 */
[----:B----4-:R-:W-:Y:S01]  /*1a190*/  IMAD R25, R25, 0x4, R29 ;  /* 0x0000000419197824 */ /* 0x010fe200078e021d */
[----:B--2---:R-:W-:Y:S01]  /*1a1a0*/  PRMT R26, R7, 0x7771, RZ ;  /* 0x00007771071a7816 */ /* 0x004fe200000000ff */
[----:B------:R-:W2:Y:S02]  /*1a1b0*/  LDC R29, c[0x0][0x3b8] ;  /* 0x0000ee00ff1d7b82 */ /* 0x000ea40000000800 */
[----:B------:R-:W-:-:S02]  /*1a1c0*/  IMAD R23, R3, 0x4, R25 ;  /* 0x0000000403177824 */ /* 0x000fc400078e0219 */
[----:B------:R-:W4:Y:S01]  /*1a1d0*/  LDL.LU R3, [R1+0x18] ;  /* 0x0000180001037983 */ /* 0x000f220000300800 */
[----:B-1----:R-:W-:Y:S01]  /*1a1e0*/  ISETP.LT.AND P2, PT, R24, UR4, !P0 ;  /* 0x0000000418007c0c */ /* 0x002fe2000c741270 */
[----:B------:R-:W1:Y:S01]  /*1a1f0*/  LDCU UR4, c[0x0][0x39c] ;  /* 0x00007380ff0477ac */ /* 0x000e620008000800 */
[----:B------:R-:W-:-:S04]  /*1a200*/  IADD3 R24, P6, PT, R25, R0, RZ ;  /* 0x0000000019187210 */ /* 0x000fc80007fde0ff */
[----:B------:R-:W-:Y:S02]  /*1a210*/  LEA.HI.X.SX32 R25, R25, R28, 0x1, P6 ;  /* 0x0000001c19197211 */ /* 0x000fe400030f0eff */
[----:B------:R-:W-:-:S03]  /*1a220*/  IADD3 R22, P6, PT, R23, R0, RZ ;  /* 0x0000000017167210 */ /* 0x000fc60007fde0ff */
[----:B------:R0:W-:Y:S01]  /*1a230*/  @P5 STG.E.U8 desc[UR8][R24.64], R26 ;  /* 0x0000001a18005986 */ /* 0x0001e2000c101108 */
[----:B------:R-:W-:Y:S01]  /*1a240*/  ISETP.LT.AND P5, PT, R6, UR6, !P0 ;  /* 0x0000000606007c0c */ /* 0x000fe2000c7a1270 */
[----:B------:R-:W1:Y:S02]  /*1a250*/  LDCU UR6, c[0x0][0x39c] ;  /* 0x00007380ff0677ac */ /* 0x000e640008000800 */
[----:B------:R-:W4:Y:S01]  /*1a260*/  LDL.LU R6, [R1+0x7b4] ;  /* 0x0007b40001067983 */ /* 0x000f220000300800 */
[----:B0-----:R-:W-:Y:S01]  /*1a270*/  IMAD R25, R27, 0x4, R23 ;  /* 0x000000041b197824 */ /* 0x001fe200078e0217 */
[----:B------:R-:W-:Y:S01]  /*1a280*/  LEA.HI.X.SX32 R23, R23, R28, 0x1, P6 ;  /* 0x0000001c17177211 */ /* 0x000fe200030f0eff */
[----:B------:R-:W0:Y:S01]  /*1a290*/  LDC R27, c[0x0][0x3b8] ;  /* 0x0000ee00ff1b7b82 */ /* 0x000e220000000800 */
[----:B---3--:R-:W-:-:S05]  /*1a2a0*/  PRMT R26, R4, 0x7771, RZ ;  /* 0x00007771041a7816 */ /* 0x008fca00000000ff */
[----:B------:R3:W-:Y:S04]  /*1a2b0*/  @P4 STG.E.U8 desc[UR8][R22.64], R26 ;  /* 0x0000001a16004986 */ /* 0x0007e8000c101108 */
[----:B---3--:R-:W1:Y:S01]  /*1a2c0*/  LDL.LU R22, [R1+0x4c] ;  /* 0x00004c0001167983 */ /* 0x008e620000300800 */
[----:B------:R-:W3:Y:S01]  /*1a2d0*/  LDC R23, c[0x0][0x3b8] ;  /* 0x0000ee00ff177b82 */ /* 0x000ee20000000800 */
[----:B------:R-:W-:Y:S02]  /*1a2e0*/  IADD3 R24, P6, PT, R25, R0, RZ ;  /* 0x0000000019187210 */ /* 0x000fe40007fde0ff */
[----:B------:R-:W-:Y:S01]  /*1a2f0*/  PRMT R26, R5, 0x7771, RZ ;  /* 0x00007771051a7816 */ /* 0x000fe200000000ff */
[----:B---3--:R-:W-:Y:S01]  /*1a300*/  IMAD R23, R23, 0x4, R25 ;  /* 0x0000000417177824 */ /* 0x008fe200078e0219 */
[----:B------:R-:W-:-:S05]  /*1a310*/  LEA.HI.X.SX32 R25, R25, R28, 0x1, P6 ;  /* 0x0000001c19197211 */ /* 0x000fca00030f0eff */
[----:B------:R2:W-:Y:S01]  /*1a320*/  @P2 STG.E.U8 desc[UR8][R24.64], R26 ;  /* 0x0000001a18002986 */ /* 0x0005e2000c101108 */
[----:B------:R-:W-:Y:S01]  /*1a330*/  ISETP.LT.AND P2, PT, R12, UR5, !P0 ;  /* 0x000000050c007c0c */ /* 0x000fe2000c741270 */
[----:B------:R-:W3:Y:S02]  /*1a340*/  LDCU UR5, c[0x0][0x39c] ;  /* 0x00007380ff0577ac */ /* 0x000ee40008000800 */
[----:B------:R-:W3:Y:S01]  /*1a350*/  LDL.LU R12, [R1+0x7b0] ;  /* 0x0007b000010c7983 */ /* 0x000ee20000300800 */
[----:B--2---:R-:W-:Y:S02]  /*1a360*/  IMAD R25, R29, 0x4, R23 ;  /* 0x000000041d197824 */ /* 0x004fe400078e0217 */
[----:B------:R-:W2:Y:S01]  /*1a370*/  LDC R29, c[0x0][0x3b8] ;  /* 0x0000ee00ff1d7b82 */ /* 0x000ea20000000800 */
[----:B----4-:R-:W-:Y:S02]  /*1a380*/  PRMT R26, R6, 0x7771, RZ ;  /* 0x00007771061a7816 */ /* 0x010fe400000000ff */
[----:B-1----:R-:W-:Y:S01]  /*1a390*/  ISETP.LT.AND P4, PT, R22, UR4, !P0 ;  /* 0x0000000416007c0c */ /* 0x002fe2000c781270 */
[----:B------:R-:W1:Y:S01]  /*1a3a0*/  LDCU UR4, c[0x0][0x39c] ;  /* 0x00007380ff0477ac */ /* 0x000e620008000800 */
[----:B------:R-:W-:-:S04]  /*1a3b0*/  IADD3 R22, P6, PT, R23, R0, RZ ;  /* 0x0000000017167210 */ /* 0x000fc80007fde0ff */
[----:B------:R-:W-:-:S05]  /*1a3c0*/  LEA.HI.X.SX32 R23, R23, R28, 0x1, P6 ;  /* 0x0000001c17177211 */ /* 0x000fca00030f0eff */
[----:B------:R0:W-:Y:S01]  /*1a3d0*/  @P3 STG.E.U8 desc[UR8][R22.64], R26 ;  /* 0x0000001a16003986 */ /* 0x0001e2000c101108 */
[----:B------:R-:W-:Y:S01]  /*1a3e0*/  ISETP.LT.AND P3, PT, R8, UR6, !P0 ;  /* 0x0000000608007c0c */ /* 0x000fe2000c761270 */
[----:B------:R-:W4:Y:S02]  /*1a3f0*/  LDCU UR6, c[0x0][0x39c] ;  /* 0x00007380ff0677ac */ /* 0x000f240008000800 */
[----:B------:R-:W2:Y:S01]  /*1a400*/  LDL.LU R8, [R1+0x7ac] ;  /* 0x0007ac0001087983 */ /* 0x000ea20000300800 */
[----:B------:R-:W-:Y:S01]  /*1a410*/  IADD3 R24, P6, PT, R25, R0, RZ ;  /* 0x0000000019187210 */ /* 0x000fe20007fde0ff */
[----:B0-----:R-:W-:-:S03]  /*1a420*/  IMAD R23, R27, 0x4, R25 ;  /* 0x000000041b177824 */ /* 0x001fc600078e0219 */
[----:B------:R-:W-:Y:S01]  /*1a430*/  LEA.HI.X.SX32 R25, R25, R28, 0x1, P6 ;  /* 0x0000001c19197211 */ /* 0x000fe200030f0eff */
[----:B------:R-:W0:Y:S01]  /*1a440*/  LDC R27, c[0x0][0x3b8] ;  /* 0x0000ee00ff1b7b82 */ /* 0x000e220000000800 */
[----:B------:R-:W-:-:S05]  /*1a450*/  PRMT R26, R3, 0x7771, RZ ;  /* 0x00007771031a7816 */ /* 0x000fca00000000ff */
[----:B------:R0:W-:Y:S01]  /*1a460*/  @P5 STG.E.U8 desc[UR8][R24.64], R26 ;  /* 0x0000001a18005986 */ /* 0x0001e2000c101108 */
[----:B-1----:R-:W-:Y:S01]  /*1a470*/  ISETP.LT.AND P5, PT, R10, UR4, !P0 ;  /* 0x000000040a007c0c */ /* 0x002fe2000c7a1270 */
[----:B------:R-:W1:Y:S02]  /*1a480*/  LDCU UR4, c[0x0][0x39c] ;  /* 0x00007380ff0477ac */ /* 0x000e640008000800 */
[----:B------:R-:W3:Y:S01]  /*1a490*/  LDL.LU R10, [R1+0x7a8] ;  /* 0x0007a800010a7983 */ /* 0x000ee20000300800 */
[----:B------:R-:W-:Y:S01]  /*1a4a0*/  IADD3 R22, P6, PT, R23, R0, RZ ;  /* 0x0000000017167210 */ /* 0x000fe20007fde0ff */
[----:B0-----:R-:W-:-:S03]  /*1a4b0*/  IMAD R25, R27, 0x4, R23 ;  /* 0x000000041b197824 */ /* 0x001fc600078e0217 */
[----:B------:R-:W-:Y:S01]  /*1a4c0*/  LEA.HI.X.SX32 R23, R23, R28, 0x1, P6 ;  /* 0x0000001c17177211 */ /* 0x000fe200030f0eff */
[----:B------:R-:W0:Y:S01]  /*1a4d0*/  LDC R27, c[0x0][0x3b8] ;  /* 0x0000ee00ff1b7b82 */ /* 0x000e220000000800 */
[----:B------:R-:W-:Y:S02]  /*1a4e0*/  IADD3 R24, P6, PT, R25, R0, RZ ;  /* 0x0000000019187210 */ /* 0x000fe40007fde0ff */
[----:B--2---:R-:W-:-:S05]  /*1a4f0*/  PRMT R26, R8, 0x7771, RZ ;  /* 0x00007771081a7816 */ /* 0x004fca00000000ff */
[----:B------:R2:W-:Y:S02]  /*1a500*/  @P4 STG.E.U8 desc[UR8][R22.64], R26 ;  /* 0x0000001a16004986 */ /* 0x0005e4000c101108 */
[----:B--2---:R-:W2:Y:S01]  /*1a510*/  LDC R23, c[0x0][0x3b8] ;  /* 0x0000ee00ff177b82 */ /* 0x004ea20000000800 */
[----:B---3--:R-:W-:Y:S02]  /*1a520*/  PRMT R26, R10, 0x7771, RZ ;  /* 0x000077710a1a7816 */ /* 0x008fe400000000ff */
[----:B------:R-:W-:Y:S01]  /*1a530*/  ISETP.LT.AND P4, PT, R14, UR5, !P0 ;  /* 0x000000050e007c0c */ /* 0x000fe2000c781270 */
[----:B------:R-:W3:Y:S01]  /*1a540*/  LDCU UR5, c[0x0][0x39c] ;  /* 0x00007380ff0577ac */ /* 0x000ee20008000800 */
[----:B------:R-:W3:Y:S01]  /*1a550*/  LDL.LU R14, [R1+0x7a4] ;  /* 0x0007a400010e7983 */ /* 0x000ee20000300800 */
[----:B--2---:R-:W-:Y:S01]  /*1a560*/  IMAD R23, R23, 0x4, R25 ;  /* 0x0000000417177824 */ /* 0x004fe200078e0219 */
[----:B------:R-:W-:-:S05]  /*1a570*/  LEA.HI.X.SX32 R25, R25, R28, 0x1, P6 ;  /* 0x0000001c19197211 */ /* 0x000fca00030f0eff */
[----:B------:R2:W-:Y:S04]  /*1a580*/  @P2 STG.E.U8 desc[UR8][R24.64], R26 ;  /* 0x0000001a18002986 */ /* 0x0005e8000c101108 */
[----:B--2---:R-:W1:Y:S01]  /*1a590*/  LDL.LU R24, [R1+0x60] ;  /* 0x0000600001187983 */ /* 0x004e620000300800 */
[----:B------:R-:W-:Y:S01]  /*1a5a0*/  IADD3 R22, P6, PT, R23, R0, RZ ;  /* 0x0000000017167210 */ /* 0x000fe20007fde0ff */
[----:B------:R-:W-:Y:S01]  /*1a5b0*/  IMAD R25, R29, 0x4, R23 ;  /* 0x000000041d197824 */ /* 0x000fe200078e0217 */
[----:B------:R-:W-:Y:S01]  /*1a5c0*/  PRMT R26, R12, 0x7771, RZ ;  /* 0x000077710c1a7816 */ /* 0x000fe200000000ff */
[----:B------:R-:W2:Y:S01]  /*1a5d0*/  LDC R29, c[0x0][0x3b8] ;  /* 0x0000ee00ff1d7b82 */ /* 0x000ea20000000800 */
[----:B------:R-:W-:-:S05]  /*1a5e0*/  LEA.HI.X.SX32 R23, R23, R28, 0x1, P6 ;  /* 0x0000001c17177211 */ /* 0x000fca00030f0eff */
[----:B------:R0:W-:Y:S01]  /*1a5f0*/  @P3 STG.E.U8 desc[UR8][R22.64], R26 ;  /* 0x0000001a16003986 */ /* 0x0001e2000c101108 */
[----:B----4-:R-:W-:Y:S01]  /*1a600*/  ISETP.LT.AND P3, PT, R16, UR6, !P0 ;  /* 0x0000000610007c0c */ /* 0x010fe2000c761270 */
[----:B------:R-:W4:Y:S02]  /*1a610*/  LDCU UR6, c[0x0][0x39c] ;  /* 0x00007380ff0677ac */ /* 0x000f240008000800 */
[----:B------:R-:W2:Y:S01]  /*1a620*/  LDL.LU R16, [R1+0x7a0] ;  /* 0x0007a00001107983 */ /* 0x000ea20000300800 */
[----:B0-----:R-:W-:Y:S02]  /*1a630*/  IMAD R23, R27, 0x4, R25 ;  /* 0x000000041b177824 */ /* 0x001fe400078e0219 */
[----:B------:R-:W0:Y:S01]  /*1a640*/  LDC R27, c[0x0][0x3b8] ;  /* 0x0000ee00ff1b7b82 */ /* 0x000e220000000800 */
[----:B---3--:R-:W-:Y:S02]  /*1a650*/  PRMT R26, R14, 0x7771, RZ ;  /* 0x000077710e1a7816 */ /* 0x008fe400000000ff */
[----:B-1----:R-:W-:Y:S01]  /*1a660*/  ISETP.LT.AND P2, PT, R24, UR4, !P0 ;  /* 0x0000000418007c0c */ /* 0x002fe2000c741270 */
[----:B------:R-:W1:Y:S01]  /*1a670*/  LDCU UR4, c[0x0][0x39c] ;  /* 0x00007380ff0477ac */ /* 0x000e620008000800 */
[----:B------:R-:W-:-:S04]  /*1a680*/  IADD3 R24, P6, PT, R25, R0, RZ ;  /* 0x0000000019187210 */ /* 0x000fc80007fde0ff */
[----:B------:R-:W-:-:S05]  /*1a690*/  LEA.HI.X.SX32 R25, R25, R28, 0x1, P6 ;  /* 0x0000001c19197211 */ /* 0x000fca00030f0eff */
[----:B------:R3:W-:Y:S04]  /*1a6a0*/  @P5 STG.E.U8 desc[UR8][R24.64], R26 ;  /* 0x0000001a18005986 */ /* 0x0007e8000c101108 */
[----:B---3--:R-:W3:Y:S01]  /*1a6b0*/  LDL.LU R25, [R1+0x68] ;  /* 0x0000680001197983 */ /* 0x008ee20000300800 */
[----:B------:R-:W-:Y:S02]  /*1a6c0*/  IADD3 R22, P6, PT, R23, R0, RZ ;  /* 0x0000000017167210 */ /* 0x000fe40007fde0ff */
[----:B--2---:R-:W-:Y:S02]  /*1a6d0*/  PRMT R26, R16, 0x7771, RZ ;  /* 0x00007771101a7816 */ /* 0x004fe400000000ff */
[----:B---3--:R-:W-:Y:S01]  /*1a6e0*/  ISETP.LT.AND P5, PT, R25, UR5, !P0 ;  /* 0x0000000519007c0c */ /* 0x008fe2000c7a1270 */
[----:B0-----:R-:W-:Y:S01]  /*1a6f0*/  IMAD R25, R27, 0x4, R23 ;  /* 0x000000041b197824 */ /* 0x001fe200078e0217 */
[----:B------:R-:W-:Y:S01]  /*1a700*/  LEA.HI.X.SX32 R23, R23, R28, 0x1, P6 ;  /* 0x0000001c17177211 */ /* 0x000fe200030f0eff */
[----:B------:R-:W0:Y:S01]  /*1a710*/  LDC R27, c[0x0][0x3b8] ;  /* 0x0000ee00ff1b7b82 */ /* 0x000e220000000800 */
[----:B------:R-:W2:Y:S03]  /*1a720*/  LDCU UR5, c[0x0][0x39c] ;  /* 0x00007380ff0577ac */ /* 0x000ea60008000800 */
[----:B------:R3:W-:Y:S04]  /*1a730*/  @P4 STG.E.U8 desc[UR8][R22.64], R26 ;  /* 0x0000001a16004986 */ /* 0x0007e8000c101108 */
[----:B---3--:R-:W3:Y:S01]  /*1a740*/  LDC R23, c[0x0][0x3b8] ;  /* 0x0000ee00ff177b82 */ /* 0x008ee20000000800 */
[----:B------:R-:W-:Y:S01]  /*1a750*/  IADD3 R24, P6, PT, R25, R0, RZ ;  /* 0x0000000019187210 */ /* 0x000fe20007fde0ff */
[----:B------:R-:W1:Y:S01]  /*1a760*/  LDL.LU R22, [R1+0x6c] ;  /* 0x00006c0001167983 */ /* 0x000e620000300800 */
[----:B------:R-:W-:Y:S01]  /*1a770*/  PRMT R26, R18, 0x7771, RZ ;  /* 0x00007771121a7816 */ /* 0x000fe200000000ff */
[----:B---3--:R-:W-:Y:S01]  /*1a780*/  IMAD R23, R23, 0x4, R25 ;  /* 0x0000000417177824 */ /* 0x008fe200078e0219 */
[----:B------:R-:W-:-:S05]  /*1a790*/  LEA.HI.X.SX32 R25, R25, R28, 0x1, P6 ;  /* 0x0000001c19197211 */ /* 0x000fca00030f0eff */
[----:B------:R3:W-:Y:S04]  /*1a7a0*/  @P2 STG.E.U8 desc[UR8][R24.64], R26 ;  /* 0x0000001a18002986 */ /* 0x0007e8000c101108 */
[----:B---3--:R-:W2:Y:S01]  /*1a7b0*/  LDL.LU R24, [R1+0x70] ;  /* 0x0000700001187983 */ /* 0x008ea20000300800 */
[----:B------:R-:W-:Y:S01]  /*1a7c0*/  IMAD R25, R29, 0x4, R23 ;  /* 0x000000041d197824 */ /* 0x000fe200078e0217 */
[----:B------:R-:W-:Y:S02]  /*1a7d0*/  PRMT R26, R20, 0x7771, RZ ;  /* 0x00007771141a7816 */ /* 0x000fe400000000ff */
[----:B------:R-:W4:Y:S01]  /*1a7e0*/  LDL.LU R29, [R1+0x74] ;  /* 0x00007400011d7983 */ /* 0x000f220000300800 */
[----:B-1----:R-:W-:Y:S01]  /*1a7f0*/  ISETP.LT.AND P4, PT, R22, UR4, !P0 ;  /* 0x0000000416007c0c */ /* 0x002fe2000c781270 */
[----:B------:R-:W1:Y:S01]  /*1a800*/  LDCU UR4, c[0x0][0x39c] ;  /* 0x00007380ff0477ac */ /* 0x000e620008000800 */
[----:B------:R-:W-:-:S04]  /*1a810*/  IADD3 R22, P6, PT, R23, R0, RZ ;  /* 0x0000000017167210 */ /* 0x000fc80007fde0ff */
[----:B------:R-:W-:-:S05]  /*1a820*/  LEA.HI.X.SX32 R23, R23, R28, 0x1, P6 ;  /* 0x0000001c17177211 */ /* 0x000fca00030f0eff */
[----:B------:R0:W-:Y:S02]  /*1a830*/  @P3 STG.E.U8 desc[UR8][R22.64], R26 ;  /* 0x0000001a16003986 */ /* 0x0001e4000c101108 */
[----:B0-----:R-:W-:Y:S01]  /*1a840*/  IMAD R23, R27, 0x4, R25 ;  /* 0x000000041b177824 */ /* 0x001fe200078e0219 */
[----:B------:R-:W-:Y:S01]  /*1a850*/  PRMT R26, R11, 0x7772, RZ ;  /* 0x000077720b1a7816 */ /* 0x000fe200000000ff */
[----:B------:R-:W0:Y:S01]  /*1a860*/  LDC R27, c[0x0][0x3b8] ;  /* 0x0000ee00ff1b7b82 */ /* 0x000e220000000800 */
[----:B--2---:R-:W-:Y:S01]  /*1a870*/  ISETP.LT.AND P2, PT, R24, UR5, !P0 ;  /* 0x0000000518007c0c */ /* 0x004fe2000c741270 */
[----:B------:R-:W2:Y:S01]  /*1a880*/  LDCU UR5, c[0x0][0x39c] ;  /* 0x00007380ff0577ac */ /* 0x000ea20008000800 */
[----:B------:R-:W-:-:S04]  /*1a890*/  IADD3 R24, P6, PT, R25, R0, RZ ;  /* 0x0000000019187210 */ /* 0x000fc80007fde0ff */
[----:B------:R-:W-:-:S05]  /*1a8a0*/  LEA.HI.X.SX32 R25, R25, R28, 0x1, P6 ;  /* 0x0000001c19197211 */ /* 0x000fca00030f0eff */
[----:B------:R3:W-:Y:S04]  /*1a8b0*/  @P5 STG.E.U8 desc[UR8][R24.64], R26 ;  /* 0x0000001a18005986 */ /* 0x0007e8000c101108 */
[----:B---3--:R-:W1:Y:S01]  /*1a8c0*/  LDL.LU R25, [R1+0x78] ;  /* 0x0000780001197983 */ /* 0x008e620000300800 */
[----:B------:R-:W-:Y:S02]  /*1a8d0*/  IADD3 R22, P6, PT, R23, R0, RZ ;  /* 0x0000000017167210 */ /* 0x000fe40007fde0ff */
[----:B------:R-:W-:Y:S02]  /*1a8e0*/  PRMT R26, R2, 0x7772, RZ ;  /* 0x00007772021a7816 */ /* 0x000fe400000000ff */
[----:B-1----:R-:W-:Y:S01]  /*1a8f0*/  ISETP.LT.AND P5, PT, R25, UR4, !P0 ;  /* 0x0000000419007c0c */ /* 0x002fe2000c7a1270 */
[----:B0-----:R-:W-:Y:S01]  /*1a900*/  IMAD R25, R27, 0x4, R23 ;  /* 0x000000041b197824 */ /* 0x001fe200078e0217 */
[----:B------:R-:W-:Y:S01]  /*1a910*/  LEA.HI.X.SX32 R23, R23, R28, 0x1, P6 ;  /* 0x0000001c17177211 */ /* 0x000fe200030f0eff */
[----:B------:R-:W0:Y:S01]  /*1a920*/  LDC R27, c[0x0][0x3b8] ;  /* 0x0000ee00ff1b7b82 */ /* 0x000e220000000800 */
[----:B----4-:R-:W-:Y:S01]  /*1a930*/  ISETP.LT.AND P3, PT, R29, UR6, !P0 ;  /* 0x000000061d007c0c */ /* 0x010fe2000c761270 */
[----:B------:R-:W1:Y:S02]  /*1a940*/  LDCU UR4, c[0x0][0x39c] ;  /* 0x00007380ff0477ac */ /* 0x000e640008000800 */
[----:B------:R3:W-:Y:S01]  /*1a950*/  @P4 STG.E.U8 desc[UR8][R22.64], R26 ;  /* 0x0000001a16004986 */ /* 0x0007e2000c101108 */
[----:B------:R-:W-:Y:S01]  /*1a960*/  IADD3 R24, P6, PT, R25, R0, RZ ;  /* 0x0000000019187210 */ /* 0x000fe20007fde0ff */
[----:B------:R-:W4:Y:S02]  /*1a970*/  LDCU UR6, c[0x0][0x39c] ;  /* 0x00007380ff0677ac */ /* 0x000f240008000800 */
[----:B------:R-:W0:Y:S08]  /*1a980*/  LDC R29, c[0x0][0x3b8] ;  /* 0x0000ee00ff1d7b82 */ /* 0x000e300000000800 */
[----:B---3--:R-:W3:Y:S01]  /*1a990*/  LDC R23, c[0x0][0x3b8] ;  /* 0x0000ee00ff177b82 */ /* 0x008ee20000000800 */
[----:B------:R-:W2:Y:S01]  /*1a9a0*/  LDL.LU R22, [R1+0x7c] ;  /* 0x00007c0001167983 */ /* 0x000ea20000300800 */
[----:B------:R-:W-:Y:S01]  /*1a9b0*/  PRMT R26, R9, 0x7772, RZ ;  /* 0x00007772091a7816 */ /* 0x000fe200000000ff */
[----:B---3--:R-:W-:Y:S01]  /*1a9c0*/  IMAD R23, R23, 0x4, R25 ;  /* 0x0000000417177824 */ /* 0x008fe200078e0219 */
[----:B------:R-:W-:-:S05]  /*1a9d0*/  LEA.HI.X.SX32 R25, R25, R28, 0x1, P6 ;  /* 0x0000001c19197211 */ /* 0x000fca00030f0eff */
[----:B------:R3:W-:Y:S04]  /*1a9e0*/  @P2 STG.E.U8 desc[UR8][R24.64], R26 ;  /* 0x0000001a18002986 */ /* 0x0007e8000c101108 */
[----:B---3--:R-:W1:Y:S01]  /*1a9f0*/  LDL.LU R24, [R1+0x80] ;  /* 0x0000800001187983 */ /* 0x008e620000300800 */
[----:B0-----:R-:W-:Y:S01]  /*1aa00*/  IMAD R25, R29, 0x4, R23 ;  /* 0x000000041d197824 */ /* 0x001fe200078e0217 */
[----:B------:R-:W-:Y:S02]  /*1aa10*/  PRMT R26, R13, 0x7772, RZ ;  /* 0x000077720d1a7816 */ /* 0x000fe400000000ff */
[----:B------:R-:W4:Y:S01]  /*1aa20*/  LDL.LU R29, [R1+0x84] ;  /* 0x00008400011d7983 */ /* 0x000f220000300800 */
[----:B--2---:R-:W-:Y:S01]  /*1aa30*/  ISETP.LT.AND P4, PT, R22, UR5, !P0 ;  /* 0x0000000516007c0c */ /* 0x004fe2000c781270 */
[----:B------:R-:W0:Y:S01]  /*1aa40*/  LDCU UR5, c[0x0][0x39c] ;  /* 0x00007380ff0577ac */ /* 0x000e220008000800 */
[----:B------:R-:W-:-:S04]  /*1aa50*/  IADD3 R22, P6, PT, R23, R0, RZ ;  /* 0x0000000017167210 */ /* 0x000fc80007fde0ff */
[----:B------:R-:W-:-:S05]  /*1aa60*/  LEA.HI.X.SX32 R23, R23, R28, 0x1, P6 ;  /* 0x0000001c17177211 */ /* 0x000fca00030f0eff */
[----:B------:R2:W-:Y:S02]  /*1aa70*/  @P3 STG.E.U8 desc[UR8][R22.64], R26 ;  /* 0x0000001a16003986 */ /* 0x0005e4000c101108 */
[----:B--2---:R-:W-:Y:S01]  /*1aa80*/  IMAD R23, R27, 0x4, R25 ;  /* 0x000000041b177824 */ /* 0x004fe200078e0219 */
[----:B------:R-:W-:Y:S01]  /*1aa90*/  PRMT R26, R7, 0x7772, RZ ;  /* 0x00007772071a7816 */ /* 0x000fe200000000ff */
[----:B------:R-:W2:Y:S01]  /*1aaa0*/  LDC R27, c[0x0][0x3b8] ;  /* 0x0000ee00ff1b7b82 */ /* 0x000ea20000000800 */
[----:B-1----:R-:W-:Y:S01]  /*1aab0*/  ISETP.LT.AND P2, PT, R24, UR4, !P0 ;  /* 0x0000000418007c0c */ /* 0x002fe2000c741270 */
[----:B------:R-:W1:Y:S01]  /*1aac0*/  LDCU UR4, c[0x0][0x39c] ;  /* 0x00007380ff0477ac */ /* 0x000e620008000800 */
[----:B------:R-:W-:-:S04]  /*1aad0*/  IADD3 R24, P6, PT, R25, R0, RZ ;  /* 0x0000000019187210 */ /* 0x000fc80007fde0ff */
[----:B------:R-:W-:-:S05]  /*1aae0*/  LEA.HI.X.SX32 R25, R25, R28, 0x1, P6 ;  /* 0x0000001c19197211 */ /* 0x000fca00030f0eff */
[----:B------:R3:W-:Y:S04]  /*1aaf0*/  @P5 STG.E.U8 desc[UR8][R24.64], R26 ;  /* 0x0000001a18005986 */ /* 0x0007e8000c101108 */
[----:B---3--:R-:W0:Y:S01]  /*1ab00*/  LDL.LU R25, [R1+0x88] ;  /* 0x0000880001197983 */ /* 0x008e220000300800 */
[----:B------:R-:W-:Y:S02]  /*1ab10*/  IADD3 R22, P6, PT, R23, R0, RZ ;  /* 0x0000000017167210 */ /* 0x000fe40007fde0ff */
[----:B------:R-:W-:Y:S02]  /*1ab20*/  PRMT R26, R4, 0x7772, RZ ;  /* 0x00007772041a7816 */ /* 0x000fe400000000ff */
[----:B0-----:R-:W-:Y:S01]  /*1ab30*/  ISETP.LT.AND P5, PT, R25, UR5, !P0 ;  /* 0x0000000519007c0c */ /* 0x001fe2000c7a1270 */
[----:B--2---:R-:W-:Y:S01]  /*1ab40*/  IMAD R25, R27, 0x4, R23 ;  /* 0x000000041b197824 */ /* 0x004fe200078e0217 */
[----:B------:R-:W-:Y:S01]  /*1ab50*/  LEA.HI.X.SX32 R23, R23, R28, 0x1, P6 ;  /* 0x0000001c17177211 */ /* 0x000fe200030f0eff */
[----:B------:R-:W0:Y:S01]  /*1ab60*/  LDC R27, c[0x0][0x3b8] ;  /* 0x0000ee00ff1b7b82 */ /* 0x000e220000000800 */
[----:B----4-:R-:W-:Y:S01]  /*1ab70*/  ISETP.LT.AND P3, PT, R29, UR6, !P0 ;  /* 0x000000061d007c0c */ /* 0x010fe2000c761270 */
[----:B------:R-:W2:Y:S02]  /*1ab80*/  LDCU UR5, c[0x0][0x39c] ;  /* 0x00007380ff0577ac */ /* 0x000ea40008000800 */
[----:B------:R3:W-:Y:S01]  /*1ab90*/  @P4 STG.E.U8 desc[UR8][R22.64], R26 ;  /* 0x0000001a16004986 */ /* 0x0007e2000c101108 */
[----:B------:R-:W-:Y:S01]  /*1aba0*/  IADD3 R24, P6, PT, R25, R0, RZ ;  /* 0x0000000019187210 */ /* 0x000fe20007fde0ff */
[----:B------:R-:W4:Y:S02]  /*1abb0*/  LDCU UR6, c[0x0][0x39c] ;  /* 0x00007380ff0677ac */ /* 0x000f240008000800 */
[----:B------:R-:W0:Y:S08]  /*1abc0*/  LDC R29, c[0x0][0x3b8] ;  /* 0x0000ee00ff1d7b82 */ /* 0x000e300000000800 */
[----:B---3--:R-:W3:Y:S01]  /*1abd0*/  LDC R23, c[0x0][0x3b8] ;  /* 0x0000ee00ff177b82 */ /* 0x008ee20000000800 */
[----:B------:R-:W1:Y:S01]  /*1abe0*/  LDL.LU R22, [R1+0x8c] ;  /* 0x00008c0001167983 */ /* 0x000e620000300800 */
[----:B------:R-:W-:Y:S01]  /*1abf0*/  PRMT R26, R5, 0x7772, RZ ;  /* 0x00007772051a7816 */ /* 0x000fe200000000ff */
[----:B---3--:R-:W-:Y:S01]  /*1ac00*/  IMAD R23, R23, 0x4, R25 ;  /* 0x0000000417177824 */ /* 0x008fe200078e0219 */
[----:B------:R-:W-:-:S05]  /*1ac10*/  LEA.HI.X.SX32 R25, R25, R28, 0x1, P6 ;  /* 0x0000001c19197211 */ /* 0x000fca00030f0eff */
[----:B------:R3:W-:Y:S04]  /*1ac20*/  @P2 STG.E.U8 desc[UR8][R24.64], R26 ;  /* 0x0000001a18002986 */ /* 0x0007e8000c101108 */
[----:B---3--:R-:W2:Y:S01]  /*1ac30*/  LDL.LU R24, [R1+0x90] ;  /* 0x0000900001187983 */ /* 0x008ea20000300800 */
[----:B0-----:R-:W-:Y:S01]  /*1ac40*/  IMAD R25, R29, 0x4, R23 ;  /* 0x000000041d197824 */ /* 0x001fe200078e0217 */
[----:B------:R-:W-:Y:S02]  /*1ac50*/  PRMT R26, R6, 0x7772, RZ ;  /* 0x00007772061a7816 */ /* 0x000fe400000000ff */
[----:B------:R-:W4:Y:S01]  /*1ac60*/  LDL.LU R29, [R1+0x94] ;  /* 0x00009400011d7983 */ /* 0x000f220000300800 */
[----:B-1----:R-:W-:Y:S01]  /*1ac70*/  ISETP.LT.AND P4, PT, R22, UR4, !P0 ;  /* 0x0000000416007c0c */ /* 0x002fe2000c781270 */
[----:B------:R-:W0:Y:S01]  /*1ac80*/  LDCU UR4, c[0x0][0x39c] ;  /* 0x00007380ff0477ac */ /* 0x000e220008000800 */
[----:B------:R-:W-:-:S04]  /*1ac90*/  IADD3 R22, P6, PT, R23, R0, RZ ;  /* 0x0000000017167210 */ /* 0x000fc80007fde0ff */
[----:B------:R-:W-:-:S05]  /*1aca0*/  LEA.HI.X.SX32 R23, R23, R28, 0x1, P6 ;  /* 0x0000001c17177211 */ /* 0x000fca00030f0eff */
[----:B------:R1:W-:Y:S02]  /*1acb0*/  @P3 STG.E.U8 desc[UR8][R22.64], R26 ;  /* 0x0000001a16003986 */ /* 0x0003e4000c101108 */
[----:B-1----:R-:W-:Y:S01]  /*1acc0*/  IMAD R23, R27, 0x4, R25 ;  /* 0x000000041b177824 */ /* 0x002fe200078e0219 */
[----:B------:R-:W-:Y:S01]  /*1acd0*/  PRMT R26, R3, 0x7772, RZ ;  /* 0x00007772031a7816 */ /* 0x000fe200000000ff */
[----:B------:R-:W1:Y:S01]  /*1ace0*/  LDC R27, c[0x0][0x3b8] ;  /* 0x0000ee00ff1b7b82 */ /* 0x000e620000000800 */
[----:B--2---:R-:W-:Y:S01]  /*1acf0*/  ISETP.LT.AND P2, PT, R24, UR5, !P0 ;  /* 0x0000000518007c0c */ /* 0x004fe2000c741270 */
[----:B------:R-:W2:Y:S01]  /*1ad00*/  LDCU UR5, c[0x0][0x39c] ;  /* 0x00007380ff0577ac */ /* 0x000ea20008000800 */
[----:B------:R-:W-:-:S04]  /*1ad10*/  IADD3 R24, P6, PT, R25, R0, RZ ;  /* 0x0000000019187210 */ /* 0x000fc80007fde0ff */
[----:B------:R-:W-:-:S05]  /*1ad20*/  LEA.HI.X.SX32 R25, R25, R28, 0x1, P6 ;  /* 0x0000001c19197211 */ /* 0x000fca00030f0eff */
[----:B------:R3:W-:Y:S04]  /*1ad30*/  @P5 STG.E.U8 desc[UR8][R24.64], R26 ;  /* 0x0000001a18005986 */ /* 0x0007e8000c101108 */
[----:B---3--:R-:W0:Y:S01]  /*1ad40*/  LDL.LU R25, [R1+0x98] ;  /* 0x0000980001197983 */ /* 0x008e220000300800 */
[----:B------:R-:W-:Y:S02]  /*1ad50*/  IADD3 R22, P6, PT, R23, R0, RZ ;  /* 0x0000000017167210 */ /* 0x000fe40007fde0ff */
[----:B------:R-:W-:Y:S02]  /*1ad60*/  PRMT R26, R8, 0x7772, RZ ;  /* 0x00007772081a7816 */ /* 0x000fe400000000ff */
[----:B0-----:R-:W-:Y:S01]  /*1ad70*/  ISETP.LT.AND P5, PT, R25, UR4, !P0 ;  /* 0x0000000419007c0c */ /* 0x001fe2000c7a1270 */
[----:B-1----:R-:W-:Y:S01]  /*1ad80*/  IMAD R25, R27, 0x4, R23 ;  /* 0x000000041b197824 */ /* 0x002fe200078e0217 */
        /* <DEDUP_REMOVED lines=34> */
[----:B----4-:R-:W-:Y:S01]  /*1afb0*/  ISETP.LT.AND P3, PT, R29, UR6, !P0 ;  /* 0x000000061d007c0c */ /* 0x010fe2000c761270 */
[----:B------:R-:W3:Y:S01]  /*1afc0*/  LDCU UR6, c[0x0][0x39c] ;  /* 0x00007380ff0677ac */ /* 0x000ee20008000800 */
[----:B------:R-:W4:Y:S01]  /*1afd0*/  LDC R29, c[0x0][0x3b8] ;  /* 0x0000ee00ff1d7b82 */ /* 0x000f220000000800 */
[----:B0-----:R-:W-:Y:S01]  /*1afe0*/  ISETP.LT.AND P5, PT, R25, UR5, !P0 ;  /* 0x0000000519007c0c */ /* 0x001fe2000c7a1270 */
[----:B--2---:R-:W-:Y:S01]  /*1aff0*/  IMAD R25, R27, 0x4, R23 ;  /* 0x000000041b197824 */ /* 0x004fe200078e0217 */
[----:B------:R-:W-:-:S05]  /*1b000*/  LEA.HI.X.SX32 R23, R23, R28, 0x1, P6 ;  /* 0x0000001c17177211 */ /* 0x000fca00030f0eff */
[----:B------:R-:W0:Y:S01]  /*1b010*/  LDC R27, c[0x0][0x3b8] ;  /* 0x0000ee00ff1b7b82 */ /* 0x000e220000000800 */
[----:B------:R-:W2:Y:S01]  /*1b020*/  LDCU UR5, c[0x0][0x39c] ;  /* 0x00007380ff0577ac */ /* 0x000ea20008000800 */
[----:B------:R1:W-:Y:S04]  /*1b030*/  @P4 STG.E.U8 desc[UR8][R22.64], R26 ;  /* 0x0000001a16004986 */ /* 0x0003e8000c101108 */
[----:B-1----:R-:W2:Y:S02]  /*1b040*/  LDL.LU R22, [R1+0xac] ;  /* 0x0000ac0001167983 */ /* 0x002ea40000300800 */
[----:B------:R-:W1:Y:S01]  /*1b050*/  LDC R23, c[0x0][0x3b8] ;  /* 0x0000ee00ff177b82 */ /* 0x000e620000000800 */
[----:B------:R-:W-:Y:S02]  /*1b060*/  IADD3 R24, P6, PT, R25, R0, RZ ;  /* 0x0000000019187210 */ /* 0x000fe40007fde0ff */
[----:B------:R-:W-:Y:S01]  /*1b070*/  PRMT R26, R18, 0x7772, RZ ;  /* 0x00007772121a7816 */ /* 0x000fe200000000ff */
[----:B-1----:R-:W-:Y:S01]  /*1b080*/  IMAD R23, R23, 0x4, R25 ;  /* 0x0000000417177824 */ /* 0x002fe200078e0219 */
[----:B------:R-:W-:-:S05]  /*1b090*/  LEA.HI.X.SX32 R25, R25, R28, 0x1, P6 ;  /* 0x0000001c19197211 */ /* 0x000fca00030f0eff */
[----:B------:R4:W-:Y:S02]  /*1b0a0*/  @P2 STG.E.U8 desc[UR8][R24.64], R26 ;  /* 0x0000001a18002986 */ /* 0x0009e4000c101108 */
[----:B----4-:R-:W-:Y:S01]  /*1b0b0*/  IMAD R25, R29, 0x4, R23 ;  /* 0x000000041d197824 */ /* 0x010fe200078e0217 */
[----:B------:R-:W-:Y:S01]  /*1b0c0*/  PRMT R26, R20, 0x7772, RZ ;  /* 0x00007772141a7816 */ /* 0x000fe200000000ff */
[----:B------:R-:W4:Y:S01]  /*1b0d0*/  LDL.LU R24, [R1+0xb0] ;  /* 0x0000b00001187983 */ /* 0x000f220000300800 */
[----:B------:R-:W1:Y:S01]  /*1b0e0*/  LDC R29, c[0x0][0x3b8] ;  /* 0x0000ee00ff1d7b82 */ /* 0x000e620000000800 */
[----:B--2---:R-:W-:Y:S01]  /*1b0f0*/  ISETP.LT.AND P4, PT, R22, UR4, !P0 ;  /* 0x0000000416007c0c */ /* 0x004fe2000c781270 */
[----:B------:R-:W2:Y:S01]  /*1b100*/  LDCU UR4, c[0x0][0x39c] ;  /* 0x00007380ff0477ac */ /* 0x000ea20008000800 */
[----:B------:R-:W-:-:S04]  /*1b110*/  IADD3 R22, P6, PT, R23, R0, RZ ;  /* 0x0000000017167210 */ /* 0x000fc80007fde0ff */
[----:B------:R-:W-:-:S05]  /*1b120*/  LEA.HI.X.SX32 R23, R23, R28, 0x1, P6 ;  /* 0x0000001c17177211 */ /* 0x000fca00030f0eff */
[----:B------:R0:W-:Y:S04]  /*1b130*/  @P3 STG.E.U8 desc[UR8][R22.64], R26 ;  /* 0x0000001a16003986 */ /* 0x0001e8000c101108 */
[----:B0-----:R-:W3:Y:S01]  /*1b140*/  LDL.LU R23, [R1+0xb4] ;  /* 0x0000b40001177983 */ /* 0x001ee20000300800 */
[----:B------:R-:W-:-:S03]  /*1b150*/  PRMT R26, R11, 0x7773, RZ ;  /* 0x000077730b1a7816 */ /* 0x000fc600000000ff */
[----:B------:R-:W2:Y:S01]  /*1b160*/  LDL.LU R11, [R1+0x79c] ;  /* 0x00079c00010b7983 */ /* 0x000ea20000300800 */
[----:B----4-:R-:W-:Y:S01]  /*1b170*/  ISETP.LT.AND P2, PT, R24, UR5, !P0 ;  /* 0x0000000518007c0c */ /* 0x010fe2000c741270 */
[----:B------:R-:W0:Y:S01]  /*1b180*/  LDCU UR5, c[0x0][0x39c] ;  /* 0x00007380ff0577ac */ /* 0x000e220008000800 */
[----:B------:R-:W-:Y:S02]  /*1b190*/  IADD3 R24, P6, PT, R25, R0, RZ ;  /* 0x0000000019187210 */ /* 0x000fe40007fde0ff */
[----:B---3--:R-:W-:Y:S01]  /*1b1a0*/  ISETP.LT.AND P3, PT, R23, UR6, !P0 ;  /* 0x0000000617007c0c */ /* 0x008fe2000c761270 */
[----:B------:R-:W-:Y:S01]  /*1b1b0*/  IMAD R23, R27, 0x4, R25 ;  /* 0x000000041b177824 */ /* 0x000fe200078e0219 */
[----:B------:R-:W-:Y:S01]  /*1b1c0*/  LEA.HI.X.SX32 R25, R25, R28, 0x1, P6 ;  /* 0x0000001c19197211 */ /* 0x000fe200030f0eff */
[----:B------:R-:W3:Y:S01]  /*1b1d0*/  LDC R27, c[0x0][0x3b8] ;  /* 0x0000ee00ff1b7b82 */ /* 0x000ee20000000800 */
[----:B------:R-:W-:Y:S01]  /*1b1e0*/  PRMT R2, R2, 0x7773, RZ ;  /* 0x0000777302027816 */ /* 0x000fe200000000ff */
[----:B------:R-:W4:Y:S02]  /*1b1f0*/  LDCU UR6, c[0x0][0x39c] ;  /* 0x00007380ff0677ac */ /* 0x000f240008000800 */
[----:B------:R0:W-:Y:S04]  /*1b200*/  @P5 STG.E.U8 desc[UR8][R24.64], R26 ;  /* 0x0000001a18005986 */ /* 0x0001e8000c101108 */
[----:B0-----:R-:W2:Y:S04]  /*1b210*/  LDL.LU R25, [R1+0xb8] ;  /* 0x0000b80001197983 */ /* 0x001ea80000300800 */
[----:B------:R-:W4:Y:S01]  /*1b220*/  LDL.LU R26, [R1+0xbc] ;  /* 0x0000bc00011a7983 */ /* 0x000f220000300800 */
[----:B------:R-:W-:-:S02]  /*1b230*/  IADD3 R22, P6, PT, R23, R0, RZ ;  /* 0x0000000017167210 */ /* 0x000fc40007fde0ff */
[----:B--2---:R-:W-:Y:S01]  /*1b240*/  ISETP.LT.AND P5, PT, R25, UR4, !P0 ;  /* 0x0000000419007c0c */ /* 0x004fe2000c7a1270 */
[----:B---3--:R-:W-:Y:S01]  /*1b250*/  IMAD R25, R27, 0x4, R23 ;  /* 0x000000041b197824 */ /* 0x008fe200078e0217 */
[----:B------:R-:W-:Y:S01]  /*1b260*/  LEA.HI.X.SX32 R23, R23, R28, 0x1, P6 ;  /* 0x0000001c17177211 */ /* 0x000fe200030f0eff */
[----:B------:R-:W0:Y:S01]  /*1b270*/  LDC R27, c[0x0][0x3b8] ;  /* 0x0000ee00ff1b7b82 */ /* 0x000e220000000800 */
[----:B------:R-:W2:Y:S03]  /*1b280*/  LDCU UR4, c[0x0][0x39c] ;  /* 0x00007380ff0477ac */ /* 0x000ea60008000800 */
[----:B------:R1:W-:Y:S01]  /*1b290*/  @P4 STG.E.U8 desc[UR8][R22.64], R2 ;  /* 0x0000000216004986 */ /* 0x0003e2000c101108 */
[----:B----4-:R-:W-:Y:S01]  /*1b2a0*/  ISETP.LT.AND P4, PT, R26, UR5, !P0 ;  /* 0x000000051a007c0c */ /* 0x010fe2000c781270 */
[----:B------:R-:W3:Y:S02]  /*1b2b0*/  LDCU UR5, c[0x0][0x39c] ;  /* 0x00007380ff0577ac */ /* 0x000ee40008000800 */
[----:B------:R-:W4:Y:S01]  /*1b2c0*/  LDC R26, c[0x0][0x3b8] ;  /* 0x0000ee00ff1a7b82 */ /* 0x000f220000000800 */
[----:B------:R-:W-:Y:S01]  /*1b2d0*/  IADD3 R24, P6, PT, R25, R0, RZ ;  /* 0x0000000019187210 */ /* 0x000fe20007fde0ff */
[----:B-1----:R-:W-:-:S03]  /*1b2e0*/  IMAD R2, R29, 0x4, R25 ;  /* 0x000000041d027824 */ /* 0x002fc600078e0219 */
[----:B------:R-:W-:-:S03]  /*1b2f0*/  LEA.HI.X.SX32 R25, R25, R28, 0x1, P6 ;  /* 0x0000001c19197211 */ /* 0x000fc600030f0eff */
[----:B------:R-:W1:Y:S01]  /*1b300*/  LDC R29, c[0x0][0x3b8] ;  /* 0x0000ee00ff1d7b82 */ /* 0x000e620000000800 */
[----:B------:R-:W-:Y:S02]  /*1b310*/  PRMT R23, R9, 0x7773, RZ ;  /* 0x0000777309177816 */ /* 0x000fe400000000ff */
[----:B------:R-:W-:Y:S01]  /*1b320*/  IADD3 R22, P6, PT, R2, R0, RZ ;  /* 0x0000000002167210 */ /* 0x000fe20007fde0ff */
[----:B------:R-:W2:Y:S04]  /*1b330*/  LDL.LU R9, [R1+0x798] ;  /* 0x0007980001097983 */ /* 0x000ea80000300800 */
[----:B------:R4:W-:Y:S02]  /*1b340*/  @P2 STG.E.U8 desc[UR8][R24.64], R23 ;  /* 0x0000001718002986 */ /* 0x0009e4000c101108 */
[----:B----4-:R-:W-:Y:S01]  /*1b350*/  IMAD R25, R26, 0x4, R2 ;  /* 0x000000041a197824 */ /* 0x010fe200078e0202 */
[----:B------:R-:W-:Y:S01]  /*1b360*/  LEA.HI.X.SX32 R23, R2, R28, 0x1, P6 ;  /* 0x0000001c02177211 */ /* 0x000fe200030f0eff */
[----:B------:R-:W2:Y:S01]  /*1b370*/  LDL.LU R24, [R1+0xc0] ;  /* 0x0000c00001187983 */ /* 0x000ea20000300800 */
[----:B------:R-:W-:Y:S01]  /*1b380*/  PRMT R2, R13, 0x7773, RZ ;  /* 0x000077730d027816 */ /* 0x000fe200000000ff */
[----:B------:R-:W4:Y:S02]  /*1b390*/  LDC R26, c[0x0][0x3b8] ;  /* 0x0000ee00ff1a7b82 */ /* 0x000f240000000800 */
[----:B------:R-:W3:Y:S04]  /*1b3a0*/  LDL.LU R13, [R1+0x794] ;  /* 0x00079400010d7983 */ /* 0x000ee80000300800 */
[----:B------:R0:W-:Y:S04]  /*1b3b0*/  @P3 STG.E.U8 desc[UR8][R22.64], R2 ;  /* 0x0000000216003986 */ /* 0x0001e8000c101108 */
[----:B0-----:R-:W3:Y:S01]  /*1b3c0*/  LDL.LU R23, [R1+0xc4] ;  /* 0x0000c40001177983 */ /* 0x001ee20000300800 */
[----:B------:R-:W-:Y:S01]  /*1b3d0*/  IMAD R2, R27, 0x4, R25 ;  /* 0x000000041b027824 */ /* 0x000fe200078e0219 */
[----:B------:R-:W-:Y:S01]  /*1b3e0*/  PRMT R4, R4, 0x7773, RZ ;  /* 0x0000777304047816 */ /* 0x000fe200000000ff */
[----:B------:R-:W0:Y:S01]  /*1b3f0*/  LDC R27, c[0x0][0x3b8] ;  /* 0x0000ee00ff1b7b82 */ /* 0x000e220000000800 */
[----:B--2---:R-:W-:Y:S01]  /*1b400*/  ISETP.LT.AND P2, PT, R24, UR4, !P0 ;  /* 0x0000000418007c0c */ /* 0x004fe2000c741270 */
[----:B------:R-:W2:Y:S01]  /*1b410*/  LDCU UR4, c[0x0][0x39c] ;  /* 0x00007380ff0477ac */ /* 0x000ea20008000800 */
[----:B------:R-:W-:-:S04]  /*1b420*/  IADD3 R24, P6, PT, R25, R0, RZ ;  /* 0x0000000019187210 */ /* 0x000fc80007fde0ff */
[----:B------:R-:W-:Y:S02]  /*1b430*/  LEA.HI.X.SX32 R25, R25, R28, 0x1, P6 ;  /* 0x0000001c19197211 */ /* 0x000fe400030f0eff */
[C---:B------:R-:W-:Y:S02]  /*1b440*/  IADD3 R22, P6, PT, R2.reuse, R0, RZ ;  /* 0x0000000002167210 */ /* 0x040fe40007fde0ff */
[----:B---3--:R-:W-:Y:S01]  /*1b450*/  ISETP.LT.AND P3, PT, R23, UR6, !P0 ;  /* 0x0000000617007c0c */ /* 0x008fe2000c761270 */
[----:B------:R-:W3:Y:S01]  /*1b460*/  LDCU UR6, c[0x0][0x39c] ;  /* 0x00007380ff0677ac */ /* 0x000ee20008000800 */
[----:B------:R-:W-:Y:S02]  /*1b470*/  PRMT R23, R7, 0x7773, RZ ;  /* 0x0000777307177816 */ /* 0x000fe400000000ff */
[----:B------:R-:W2:Y:S04]  /*1b480*/  LDL.LU R7, [R1+0x790] ;  /* 0x0007900001077983 */ /* 0x000ea80000300800 */
[----:B------:R0:W-:Y:S04]  /*1b490*/  @P5 STG.E.U8 desc[UR8][R24.64], R23 ;  /* 0x0000001718005986 */ /* 0x0001e8000c101108 */
[----:B0-----:R-:W2:Y:S01]  /*1b4a0*/  LDL.LU R25, [R1+0xc8] ;  /* 0x0000c80001197983 */ /* 0x001ea20000300800 */
[----:B------:R-:W-:-:S05]  /*1b4b0*/  LEA.HI.X.SX32 R23, R2, R28, 0x1, P6 ;  /* 0x0000001c02177211 */ /* 0x000fca00030f0eff */
[----:B------:R0:W-:Y:S04]  /*1b4c0*/  @P4 STG.E.U8 desc[UR8][R22.64], R4 ;  /* 0x0000000416004986 */ /* 0x0001e8000c101108 */
[----:B0-----:R-:W3:Y:S01]  /*1b4d0*/  LDL.LU R23, [R1+0xcc] ;  /* 0x0000cc0001177983 */ /* 0x001ee20000300800 */
[----:B------:R-:W-:-:S03]  /*1b4e0*/  PRMT R4, R5, 0x7773, RZ ;  /* 0x0000777305047816 */ /* 0x000fc600000000ff */
[----:B------:R-:W3:Y:S01]  /*1b4f0*/  LDL.LU R5, [R1+0x78c] ;  /* 0x00078c0001057983 */ /* 0x000ee20000300800 */
[----:B--2---:R-:W-:Y:S01]  /*1b500*/  ISETP.LT.AND P5, PT, R25, UR5, !P0 ;  /* 0x0000000519007c0c */ /* 0x004fe2000c7a1270 */
[----:B-1----:R-:W-:Y:S01]  /*1b510*/  IMAD R25, R29, 0x4, R2 ;  /* 0x000000041d197824 */ /* 0x002fe200078e0202 */
[----:B------:R-:W0:Y:S01]  /*1b520*/  LDCU UR5, c[0x0][0x39c] ;  /* 0x00007380ff0577ac */ /* 0x000e220008000800 */
[----:B------:R-:W1:Y:S02]  /*1b530*/  LDC R29, c[0x0][0x3b8] ;  /* 0x0000ee00ff1d7b82 */ /* 0x000e640000000800 */
[----:B----4-:R-:W-:Y:S01]  /*1b540*/  IMAD R2, R26, 0x4, R25 ;  /* 0x000000041a027824 */ /* 0x010fe200078e0219 */
[----:B------:R-:W-:-:S04]  /*1b550*/  IADD3 R24, P6, PT, R25, R0, RZ ;  /* 0x0000000019187210 */ /* 0x000fc80007fde0ff */
[----:B------:R-:W-:Y:S01]  /*1b560*/  LEA.HI.X.SX32 R25, R25, R28, 0x1, P6 ;  /* 0x0000001c19197211 */ /* 0x000fe200030f0eff */
[----:B------:R-:W2:Y:S01]  /*1b570*/  LDC R26, c[0x0][0x3b8] ;  /* 0x0000ee00ff1a7b82 */ /* 0x000ea20000000800 */
[----:B------:R-:W-:-:S03]  /*1b580*/  IADD3 R22, P6, PT, R2, R0, RZ ;  /* 0x0000000002167210 */ /* 0x000fc60007fde0ff */
[----:B------:R4:W-:Y:S01]  /*1b590*/  @P2 STG.E.U8 desc[UR8][R24.64], R4 ;  /* 0x0000000418002986 */ /* 0x0009e2000c101108 */
[----:B---3--:R-:W-:Y:S01]  /*1b5a0*/  ISETP.LT.AND P4, PT, R23, UR4, !P0 ;  /* 0x0000000417007c0c */ /* 0x008fe2000c781270 */
[----:B------:R-:W3:Y:S01]  /*1b5b0*/  LDCU UR4, c[0x0][0x39c] ;  /* 0x00007380ff0477ac */ /* 0x000ee20008000800 */
[----:B------:R-:W-:Y:S01]  /*1b5c0*/  LEA.HI.X.SX32 R23, R2, R28, 0x1, P6 ;  /* 0x0000001c02177211 */ /* 0x000fe200030f0eff */
[----:B----4-:R-:W0:Y:S01]  /*1b5d0*/  LDL.LU R25, [R1+0xd0] ;  /* 0x0000d00001197983 */ /* 0x010e220000300800 */
[----:B------:R-:W-:Y:S01]  /*1b5e0*/  IMAD R4, R27, 0x4, R2 ;  /* 0x000000041b047824 */ /* 0x000fe200078e0202 */
[----:B------:R-:W-:Y:S01]  /*1b5f0*/  PRMT R6, R6, 0x7773, RZ ;  /* 0x0000777306067816 */ /* 0x000fe200000000ff */
[----:B------:R-:W4:Y:S01]  /*1b600*/  LDC R27, c[0x0][0x3b8] ;  /* 0x0000ee00ff1b7b82 */ /* 0x000f220000000800 */
[----:B------:R-:W2:Y:S02]  /*1b610*/  LDL.LU R2, [R1+0xd4] ;  /* 0x0000d40001027983 */ /* 0x000ea40000300800 */
[----:B------:R-:W-:-:S02]  /*1b620*/  IADD3 R24, P6, PT, R4, R0, RZ ;  /* 0x0000000004187210 */ /* 0x000fc40007fde0ff */
[----:B------:R3:W-:Y:S01]  /*1b630*/  @P3 STG.E.U8 desc[UR8][R22.64], R6 ;  /* 0x0000000616003986 */ /* 0x0007e2000c101108 */
[----:B------:R-:W-:Y:S02]  /*1b640*/  PRMT R8, R8, 0x7773, RZ ;  /* 0x0000777308087816 */ /* 0x000fe400000000ff */
[----:B------:R-:W-:Y:S02]  /*1b650*/  PRMT R10, R10, 0x7773, RZ ;  /* 0x000077730a0a7816 */ /* 0x000fe400000000ff */
[----:B------:R-:W-:Y:S01]  /*1b660*/  PRMT R12, R12, 0x7773, RZ ;  /* 0x000077730c0c7816 */ /* 0x000fe200000000ff */
[----:B---3--:R-:W3:Y:S01]  /*1b670*/  LDC R6, c[0x0][0x3b8] ;  /* 0x0000ee00ff067b82 */ /* 0x008ee20000000800 */
[----:B0-----:R-:W-:Y:S01]  /*1b680*/  ISETP.LT.AND P2, PT, R25, UR5, !P0 ;  /* 0x0000000519007c0c */ /* 0x001fe2000c741270 */
[----:B------:R-:W0:Y:S01]  /*1b690*/  LDCU UR5, c[0x0][0x39c] ;  /* 0x00007380ff0577ac */ /* 0x000e220008000800 */
[----:B------:R-:W-:Y:S02]  /*1b6a0*/  LEA.HI.X.SX32 R25, R4, R28, 0x1, P6 ;  /* 0x0000001c04197211 */ /* 0x000fe400030f0eff */
[----:B--2---:R-:W-:Y:S01]  /*1b6b0*/  ISETP.LT.AND P3, PT, R2, UR6, !P0 ;  /* 0x0000000602007c0c */ /* 0x004fe2000c761270 */
[----:B-1----:R-:W-:Y:S01]  /*1b6c0*/  IMAD R2, R29, 0x4, R4 ;  /* 0x000000041d027824 */ /* 0x002fe200078e0204 */
[----:B------:R-:W-:Y:S01]  /*1b6d0*/  PRMT R4, R3, 0x7773, RZ ;  /* 0x0000777303047816 */ /* 0x000fe200000000ff */
[----:B------:R-:W1:Y:S01]  /*1b6e0*/  LDCU UR6, c[0x0][0x39c] ;  /* 0x00007380ff0677ac */ /* 0x000e620008000800 */
[----:B------:R-:W2:Y:S04]  /*1b6f0*/  LDL.LU R3, [R1+0x788] ;  /* 0x0007880001037983 */ /* 0x000ea80000300800 */
[----:B------:R-:W1:Y:S04]  /*1b700*/  LDL.LU R29, [R1+0xe4] ;  /* 0x0000e400011d7983 */ /* 0x000e680000300800 */
[----:B------:R-:W2:Y:S01]  /*1b710*/  LDL.LU R23, [R1+0xd8] ;  /* 0x0000d80001177983 */ /* 0x000ea20000300800 */
[----:B------:R-:W-:-:S03]  /*1b720*/  IADD3 R22, P6, PT, R2, R0, RZ ;  /* 0x0000000002167210 */ /* 0x000fc60007fde0ff */
[----:B------:R0:W-:Y:S02]  /*1b730*/  @P5 STG.E.U8 desc[UR8][R24.64], R4 ;  /* 0x0000000418005986 */ /* 0x0001e4000c101108 */
[----:B0-----:R-:W-:Y:S02]  /*1b740*/  IMAD R4, R26, 0x4, R2 ;  /* 0x000000041a047824 */ /* 0x001fe400078e0202 */
[----:B------:R-:W0:Y:S01]  /*1b750*/  LDC R26, c[0x0][0x3b8] ;  /* 0x0000ee00ff1a7b82 */ /* 0x000e220000000800 */
[----:B--2---:R-:W-:Y:S01]  /*1b760*/  ISETP.LT.AND P5, PT, R23, UR4, !P0 ;  /* 0x0000000417007c0c */ /* 0x004fe2000c7a1270 */
[----:B------:R-:W2:Y:S01]  /*1b770*/  LDCU UR4, c[0x0][0x39c] ;  /* 0x00007380ff0477ac */ /* 0x000ea20008000800 */
[----:B------:R-:W-:-:S05]  /*1b780*/  LEA.HI.X.SX32 R23, R2, R28, 0x1, P6 ;  /* 0x0000001c02177211 */ /* 0x000fca00030f0eff */
[----:B------:R0:W-:Y:S04]  /*1b790*/  @P4 STG.E.U8 desc[UR8][R22.64], R8 ;  /* 0x0000000816004986 */ /* 0x0001e8000c101108 */
[----:B0-----:R-:W2:Y:S01]  /*1b7a0*/  LDL.LU R23, [R1+0xdc] ;  /* 0x0000dc0001177983 */ /* 0x001ea20000300800 */
[C---:B------:R-:W-:Y:S01]  /*1b7b0*/  IADD3 R24, P6, PT, R4.reuse, R0, RZ ;  /* 0x0000000004187210 */ /* 0x040fe20007fde0ff */
[----:B----4-:R-:W-:Y:S01]  /*1b7c0*/  IMAD R2, R27, 0x4, R4 ;  /* 0x000000041b027824 */ /* 0x010fe200078e0204 */
[----:B------:R-:W0:Y:S01]  /*1b7d0*/  LDC R8, c[0x0][0x3b8] ;  /* 0x0000ee00ff087b82 */ /* 0x000e220000000800 */
[----:B------:R-:W4:Y:S01]  /*1b7e0*/  LDL.LU R27, [R1+0xec] ;  /* 0x0000ec00011b7983 */ /* 0x000f220000300800 */
[----:B------:R-:W-:-:S05]  /*1b7f0*/  LEA.HI.X.SX32 R25, R4, R28, 0x1, P6 ;  /* 0x0000001c04197211 */ /* 0x000fca00030f0eff */
[----:B------:R1:W-:Y:S01]  /*1b800*/  @P2 STG.E.U8 desc[UR8][R24.64], R10 ;  /* 0x0000000a18002986 */ /* 0x0003e2000c101108 */
[----:B------:R-:W-:-:S03]  /*1b810*/  IADD3 R22, P6, PT, R2, R0, RZ ;  /* 0x0000000002167210 */ /* 0x000fc60007fde0ff */
[----:B-1----:R-:W4:Y:S01]  /*1b820*/  LDL.LU R25, [R1+0xe0] ;  /* 0x0000e00001197983 */ /* 0x002f220000300800 */
[----:B---3--:R-:W-:Y:S01]  /*1b830*/  IMAD R4, R6, 0x4, R2 ;  /* 0x0000000406047824 */ /* 0x008fe200078e0202 */
[----:B------:R-:W-:Y:S01]  /*1b840*/  PRMT R14, R14, 0x7773, RZ ;  /* 0x000077730e0e7816 */ /* 0x000fe200000000ff */
[----:B------:R-:W1:Y:S01]  /*1b850*/  LDC R6, c[0x0][0x3b8] ;  /* 0x0000ee00ff067b82 */ /* 0x000e620000000800 */
[----:B------:R-:W-:Y:S02]  /*1b860*/  PRMT R16, R16, 0x7773, RZ ;  /* 0x0000777310107816 */ /* 0x000fe400000000ff */
[----:B------:R-:W-:Y:S02]  /*1b870*/  PRMT R18, R18, 0x7773, RZ ;  /* 0x0000777312127816 */ /* 0x000fe400000000ff */
[----:B------:R-:W-:-:S03]  /*1b880*/  PRMT R20, R20, 0x7773, RZ ;  /* 0x0000777314147816 */ /* 0x000fc600000000ff */
[----:B------:R-:W3:Y:S01]  /*1b890*/  LDC R10, c[0x0][0x3b8] ;  /* 0x0000ee00ff0a7b82 */ /* 0x000ee20000000800 */
[----:B--2---:R-:W-:Y:S01]  /*1b8a0*/  ISETP.LT.AND P4, PT, R23, UR5, !P0 ;  /* 0x0000000517007c0c */ /* 0x004fe2000c781270 */
[----:B------:R-:W2:Y:S01]  /*1b8b0*/  LDCU UR5, c[0x0][0x39c] ;  /* 0x00007380ff0577ac */ /* 0x000ea20008000800 */
[----:B------:R-:W-:-:S05]  /*1b8c0*/  LEA.HI.X.SX32 R23, R2, R28, 0x1, P6 ;  /* 0x0000001c02177211 */ /* 0x000fca00030f0eff */
[----:B------:R0:W-:Y:S04]  /*1b8d0*/  @P3 STG.E.U8 desc[UR8][R22.64], R12 ;  /* 0x0000000c16003986 */ /* 0x0001e8000c101108 */
[----:B0-----:R-:W2:Y:S01]  /*1b8e0*/  LDL.LU R12, [R1+0xe8] ;  /* 0x0000e800010c7983 */ /* 0x001ea20000300800 */
[----:B------:R-:W-:Y:S01]  /*1b8f0*/  ISETP.LT.AND P3, PT, R29, UR6, !P0 ;  /* 0x000000061d007c0c */ /* 0x000fe2000c761270 */
[----:B------:R-:W-:Y:S01]  /*1b900*/  IMAD R2, R26, 0x4, R4 ;  /* 0x000000041a027824 */ /* 0x000fe200078e0204 */
[C---:B------:R-:W-:Y:S01]  /*1b910*/  IADD3 R24, P6, PT, R4.reuse, R0, RZ ;  /* 0x0000000004187210 */ /* 0x040fe20007fde0ff */
[----:B------:R-:W3:Y:S01]  /*1b920*/  LDL.LU R29, [R1+0xf0] ;  /* 0x0000f000011d7983 */ /* 0x000ee20000300800 */
[----:B----4-:R-:W-:Y:S01]  /*1b930*/  ISETP.LT.AND P2, PT, R25, UR4, !P0 ;  /* 0x0000000419007c0c */ /* 0x010fe2000c741270 */
[----:B------:R-:W0:Y:S01]  /*1b940*/  LDCU UR4, c[0x0][0x39c] ;  /* 0x00007380ff0477ac */ /* 0x000e220008000800 */
[----:B------:R-:W-:Y:S01]  /*1b950*/  LEA.HI.X.SX32 R25, R4, R28, 0x1, P6 ;  /* 0x0000001c04197211 */ /* 0x000fe200030f0eff */
[----:B------:R-:W-:Y:S01]  /*1b960*/  IMAD R4, R8, 0x4, R2 ;  /* 0x0000000408047824 */ /* 0x000fe200078e0202 */
[C---:B------:R-:W-:Y:S01]  /*1b970*/  IADD3 R22, P6, PT, R2.reuse, R0, RZ ;  /* 0x0000000002167210 */ /* 0x040fe20007fde0ff */
[----:B------:R-:W4:Y:S01]  /*1b980*/  LDCU UR6, c[0x0][0x39c] ;  /* 0x00007380ff0677ac */ /* 0x000f220008000800 */
[----:B------:R-:W2:Y:S01]  /*1b990*/  LDC R8, c[0x0][0x3b8] ;  /* 0x0000ee00ff087b82 */ /* 0x000ea20000000800 */
[----:B------:R0:W-:Y:S01]  /*1b9a0*/  @P5 STG.E.U8 desc[UR8][R24.64], R14 ;  /* 0x0000000e18005986 */ /* 0x0001e2000c101108 */
[----:B------:R-:W-:Y:S01]  /*1b9b0*/  LEA.HI.X.SX32 R23, R2, R28, 0x1, P6 ;  /* 0x0000001c02177211 */ /* 0x000fe200030f0eff */
[----:B-1----:R-:W-:-:S04]  /*1b9c0*/  IMAD R2, R6, 0x4, R4 ;  /* 0x0000000406027824 */ /* 0x002fc800078e0204 */
[----:B------:R1:W-:Y:S01]  /*1b9d0*/  @P4 STG.E.U8 desc[UR8][R22.64], R16 ;  /* 0x0000001016004986 */ /* 0x0003e2000c101108 */
[----:B------:R-:W2:Y:S01]  /*1b9e0*/  LDC R6, c[0x0][0x3b8] ;  /* 0x0000ee00ff067b82 */ /* 0x000ea20000000800 */
[----:B0-----:R-:W-:-:S04]  /*1b9f0*/  IADD3 R24, P6, PT, R4, R0, RZ ;  /* 0x0000000004187210 */ /* 0x001fc80007fde0ff */
[----:B------:R-:W-:Y:S02]  /*1ba00*/  LEA.HI.X.SX32 R25, R4, R28, 0x1, P6 ;  /* 0x0000001c04197211 */ /* 0x000fe400030f0eff */
[C---:B-1----:R-:W-:Y:S01]  /*1ba10*/  IADD3 R22, P6, PT, R2.reuse, R0, RZ ;  /* 0x0000000002167210 */ /* 0x042fe20007fde0ff */
[----:B------:R-:W4:Y:S03]  /*1ba20*/  LDL.LU R16, [R1+0xf8] ;  /* 0x0000f80001107983 */ /* 0x000f260000300800 */
[----:B------:R-:W-:Y:S01]  /*1ba30*/  LEA.HI.X.SX32 R23, R2, R28, 0x1, P6 ;  /* 0x0000001c02177211 */ /* 0x000fe200030f0eff */
[----:B------:R0:W-:Y:S01]  /*1ba40*/  @P2 STG.E.U8 desc[UR8][R24.64], R18 ;  /* 0x0000001218002986 */ /* 0x0001e2000c101108 */
[----:B------:R-:W-:Y:S02]  /*1ba50*/  ISETP.LT.AND P4, PT, R27, UR4, !P0 ;  /* 0x000000041b007c0c */ /* 0x000fe4000c781270 */
[----:B--2---:R-:W-:Y:S01]  /*1ba60*/  ISETP.LT.AND P5, PT, R12, UR5, !P0 ;  /* 0x000000050c007c0c */ /* 0x004fe2000c7a1270 */
[----:B------:R1:W-:Y:S01]  /*1ba70*/  @P3 STG.E.U8 desc[UR8][R22.64], R20 ;  /* 0x0000001416003986 */ /* 0x0003e2000c101108 */
[----:B---3--:R-:W-:Y:S01]  /*1ba80*/  IMAD R4, R10, 0x4, R2 ;  /* 0x000000040a047824 */ /* 0x008fe200078e0202 */
[----:B------:R-:W2:Y:S02]  /*1ba90*/  LDCU UR4, c[0x0][0x39c] ;  /* 0x00007380ff0477ac */ /* 0x000ea40008000800 */
[----:B------:R-:W3:Y:S01]  /*1baa0*/  LDL R12, [R1+0x24] ;  /* 0x00002400010c7983 */ /* 0x000ee20000100800 */
[----:B----4-:R-:W-:Y:S01]  /*1bab0*/  ISETP.LT.AND P3, PT, R3, UR6, !P0 ;  /* 0x0000000603007c0c */ /* 0x010fe2000c761270 */
[----:B------:R-:W4:Y:S01]  /*1bac0*/  LDCU UR5, c[0x0][0x39c] ;  /* 0x00007380ff0577ac */ /* 0x000f220008000800 */
[----:B------:R-:W2:Y:S01]  /*1bad0*/  LDC R10, c[0x0][0x3b8] ;  /* 0x0000ee00ff0a7b82 */ /* 0x000ea20000000800 */
[----:B------:R-:W2:Y:S01]  /*1bae0*/  LDL.LU R27, [R1+0xfc] ;  /* 0x0000fc00011b7983 */ /* 0x000ea20000300800 */
[----:B0-----:R-:W-:Y:S01]  /*1baf0*/  IADD3 R24, P6, PT, R4, R0, RZ ;  /* 0x0000000004187210 */ /* 0x001fe20007fde0ff */
[----:B------:R-:W-:Y:S01]  /*1bb00*/  IMAD R2, R8, 0x4, R4 ;  /* 0x0000000408027824 */ /* 0x000fe200078e0204 */
[----:B------:R-:W0:Y:S01]  /*1bb10*/  LDCU UR6, c[0x0][0x39c] ;  /* 0x00007380ff0677ac */ /* 0x000e220008000800 */
[----:B-1----:R-:W2:Y:S01]  /*1bb20*/  LDL.LU R20, [R1+0x14] ;  /* 0x0000140001147983 */ /* 0x002ea20000300800 */
[----:B----4-:R-:W-:-:S03]  /*1bb30*/  ISETP.LT.AND P2, PT, R29, UR5, !P0 ;  /* 0x000000051d007c0c */ /* 0x010fc6000c741270 */
[----:B------:R-:W4:Y:S01]  /*1bb40*/  LDL.LU R3, [R1+0x784] ;  /* 0x0007840001037983 */ /* 0x000f220000300800 */
[----:B------:R-:W1:Y:S01]  /*1bb50*/  LDC R8, c[0x0][0x3b8] ;  /* 0x0000ee00ff087b82 */ /* 0x000e620000000800 */
[----:B------:R-:W-:Y:S01]  /*1bb60*/  LEA.HI.X.SX32 R25, R4, R28, 0x1, P6 ;  /* 0x0000001c04197211 */ /* 0x000fe200030f0eff */
[----:B------:R-:W0:Y:S01]  /*1bb70*/  LDCU UR5, c[0x0][0x39c] ;  /* 0x00007380ff0577ac */ /* 0x000e220008000800 */
[----:B------:R-:W3:Y:S04]  /*1bb80*/  LDL R14, [R1+0x2c] ;  /* 0x00002c00010e7983 */ /* 0x000ee80000100800 */
[----:B------:R-:W3:Y:S04]  /*1bb90*/  LDL.LU R26, [R1+0x100] ;  /* 0x00010000011a7983 */ /* 0x000ee80000300800 */
[----:B------:R-:W3:Y:S01]  /*1bba0*/  LDL.LU R29, [R1+0x34] ;  /* 0x00003400011d7983 */ /* 0x000ee20000300800 */
[----:B------:R-:W-:-:S04]  /*1bbb0*/  IADD3 R22, P6, PT, R2, R0, RZ ;  /* 0x0000000002167210 */ /* 0x000fc80007fde0ff */
[----:B------:R-:W-:Y:S02]  /*1bbc0*/  LEA.HI.X.SX32 R23, R2, R28, 0x1, P6 ;  /* 0x0000001c02177211 */ /* 0x000fe400030f0eff */
[----:B--2---:R-:W-:-:S05]  /*1bbd0*/  PRMT R4, R20, 0x7770, RZ ;  /* 0x0000777014047816 */ /* 0x004fca00000000ff */
[----:B------:R2:W-:Y:S02]  /*1bbe0*/  @P5 STG.E.U8 desc[UR8][R24.64], R4 ;  /* 0x0000000418005986 */ /* 0x0005e4000c101108 */
[----:B--2---:R-:W-:Y:S01]  /*1bbf0*/  IMAD R4, R6, 0x4, R2 ;  /* 0x0000000406047824 */ /* 0x004fe200078e0202 */
[----:B----4-:R-:W-:Y:S01]  /*1bc00*/  PRMT R2, R3, 0x7770, RZ ;  /* 0x0000777003027816 */ /* 0x010fe200000000ff */
[----:B------:R-:W2:Y:S03]  /*1bc10*/  LDC R6, c[0x0][0x3b8] ;  /* 0x0000ee00ff067b82 */ /* 0x000ea60000000800 */
[C---:B------:R-:W-:Y:S01]  /*1bc20*/  IADD3 R24, P6, PT, R4.reuse, R0, RZ ;  /* 0x0000000004187210 */ /* 0x040fe20007fde0ff */
[----:B------:R4:W-:Y:S03]  /*1bc30*/  @P4 STG.E.U8 desc[UR8][R22.64], R2 ;  /* 0x0000000216004986 */ /* 0x0009e6000c101108 */
[----:B------:R-:W-:Y:S01]  /*1bc40*/  LEA.HI.X.SX32 R25, R4, R28, 0x1, P6 ;  /* 0x0000001c04197211 */ /* 0x000fe200030f0eff */
[----:B----4-:R-:W-:Y:S01]  /*1bc50*/  IMAD R2, R10, 0x4, R4 ;  /* 0x000000040a027824 */ /* 0x010fe200078e0204 */
[----:B---3--:R-:W-:Y:S01]  /*1bc60*/  PRMT R4, R12, 0x7770, RZ ;  /* 0x000077700c047816 */ /* 0x008fe200000000ff */
[----:B------:R-:W3:Y:S03]  /*1bc70*/  LDC R10, c[0x0][0x3b8] ;  /* 0x0000ee00ff0a7b82 */ /* 0x000ee60000000800 */
[C---:B------:R-:W-:Y:S01]  /*1bc80*/  IADD3 R22, P6, PT, R2.reuse, R0, RZ ;  /* 0x0000000002167210 */ /* 0x040fe20007fde0ff */
[----:B------:R1:W-:Y:S03]  /*1bc90*/  @P2 STG.E.U8 desc[UR8][R24.64], R4 ;  /* 0x0000000418002986 */ /* 0x0003e6000c101108 */
[----:B------:R-:W-:Y:S01]  /*1bca0*/  LEA.HI.X.SX32 R23, R2, R28, 0x1, P6 ;  /* 0x0000001c02177211 */ /* 0x000fe200030f0eff */
[----:B------:R-:W4:Y:S01]  /*1bcb0*/  LDC R12, c[0x0][0x3b8] ;  /* 0x0000ee00ff0c7b82 */ /* 0x000f220000000800 */
[----:B0-----:R-:W-:Y:S01]  /*1bcc0*/  ISETP.LT.AND P4, PT, R27, UR5, !P0 ;  /* 0x000000051b007c0c */ /* 0x001fe2000c781270 */
[----:B------:R-:W0:Y:S01]  /*1bcd0*/  LDCU UR5, c[0x0][0x39c] ;  /* 0x00007380ff0577ac */ /* 0x000e220008000800 */
[----:B------:R-:W3:Y:S01]  /*1bce0*/  LDL.LU R27, [R1+0x10c] ;  /* 0x00010c00011b7983 */ /* 0x000ee20000300800 */
[----:B------:R-:W-:Y:S01]  /*1bcf0*/  ISETP.LT.AND P5, PT, R16, UR4, !P0 ;  /* 0x0000000410007c0c */ /* 0x000fe2000c7a1270 */
[----:B------:R-:W0:Y:S02]  /*1bd00*/  LDCU UR4, c[0x0][0x39c] ;  /* 0x00007380ff0477ac */ /* 0x000e240008000800 */
[----:B------:R-:W3:Y:S01]  /*1bd10*/  LDL.LU R18, [R1+0x3c] ;  /* 0x00003c0001127983 */ /* 0x000ee20000300800 */
[----:B-1----:R-:W-:Y:S01]  /*1bd20*/  IMAD R4, R8, 0x4, R2 ;  /* 0x0000000408047824 */ /* 0x002fe200078e0202 */
[----:B------:R-:W-:Y:S01]  /*1bd30*/  PRMT R2, R14, 0x7770, RZ ;  /* 0x000077700e027816 */ /* 0x000fe200000000ff */
[----:B------:R-:W1:Y:S04]  /*1bd40*/  LDC R8, c[0x0][0x3b8] ;  /* 0x0000ee00ff087b82 */ /* 0x000e680000000800 */
[----:B------:R2:W-:Y:S01]  /*1bd50*/  @P3 STG.E.U8 desc[UR8][R22.64], R2 ;  /* 0x0000000216003986 */ /* 0x0005e2000c101108 */
[----:B------:R-:W-:Y:S01]  /*1bd60*/  ISETP.LT.AND P3, PT, R5, UR6, !P0 ;  /* 0x0000000605007c0c */ /* 0x000fe2000c761270 */
[----:B------:R-:W1:Y:S02]  /*1bd70*/  LDCU UR6, c[0x0][0x39c] ;  /* 0x00007380ff0677ac */ /* 0x000e640008000800 */
[----:B------:R-:W3:Y:S01]  /*1bd80*/  LDL.LU R5, [R1+0x780] ;  /* 0x0007800001057983 */ /* 0x000ee20000300800 */
[----:B------:R-:W-:-:S03]  /*1bd90*/  IADD3 R24, P6, PT, R4, R0, RZ ;  /* 0x0000000004187210 */ /* 0x000fc60007fde0ff */
[----:B------:R-:W3:Y:S01]  /*1bda0*/  LDL.LU R16, [R1+0x1c] ;  /* 0x00001c0001107983 */ /* 0x000ee20000300800 */
[----:B------:R-:W-:Y:S01]  /*1bdb0*/  LEA.HI.X.SX32 R25, R4, R28, 0x1, P6 ;  /* 0x0000001c04197211 */ /* 0x000fe200030f0eff */
[----:B--2---:R-:W-:Y:S01]  /*1bdc0*/  IMAD R2, R6, 0x4, R4 ;  /* 0x0000000406027824 */ /* 0x004fe200078e0204 */
[----:B------:R-:W-:Y:S01]  /*1bdd0*/  PRMT R4, R29, 0x7770, RZ ;  /* 0x000077701d047816 */ /* 0x000fe200000000ff */
[----:B------:R-:W2:Y:S04]  /*1bde0*/  LDC R6, c[0x0][0x3b8] ;  /* 0x0000ee00ff067b82 */ /* 0x000ea80000000800 */
[----:B------:R4:W-:Y:S01]  /*1bdf0*/  @P5 STG.E.U8 desc[UR8][R24.64], R4 ;  /* 0x0000000418005986 */ /* 0x0009e2000c101108 */
[----:B0-----:R-:W-:Y:S01]  /*1be00*/  ISETP.LT.AND P5, PT, R7, UR5, !P0 ;  /* 0x0000000507007c0c */ /* 0x001fe2000c7a1270 */
[----:B------:R-:W0:Y:S02]  /*1be10*/  LDCU UR5, c[0x0][0x39c] ;  /* 0x00007380ff0577ac */ /* 0x000e240008000800 */
[----:B------:R-:W2:Y:S01]  /*1be20*/  LDL.LU R7, [R1+0x77c] ;  /* 0x00077c0001077983 */ /* 0x000ea20000300800 */
[----:B------:R-:W-:Y:S01]  /*1be30*/  ISETP.LT.AND P2, PT, R26, UR4, !P0 ;  /* 0x000000041a007c0c */ /* 0x000fe2000c741270 */
[----:B------:R-:W0:Y:S01]  /*1be40*/  LDCU UR4, c[0x0][0x39c] ;  /* 0x00007380ff0477ac */ /* 0x000e220008000800 */
[----:B------:R-:W-:-:S04]  /*1be50*/  IADD3 R22, P6, PT, R2, R0, RZ ;  /* 0x0000000002167210 */ /* 0x000fc80007fde0ff */
[----:B------:R-:W-:Y:S01]  /*1be60*/  LEA.HI.X.SX32 R23, R2, R28, 0x1, P6 ;  /* 0x0000001c02177211 */ /* 0x000fe200030f0eff */
[----:B----4-:R-:W-:Y:S02]  /*1be70*/  IMAD R4, R12, 0x4, R2 ;  /* 0x000000040c047824 */ /* 0x010fe400078e0202 */
[----:B------:R-:W4:Y:S03]  /*1be80*/  LDC R12, c[0x0][0x3b8] ;  /* 0x0000ee00ff0c7b82 */ /* 0x000f260000000800 */
[----:B------:R-:W-:-:S04]  /*1be90*/  IADD3 R24, P6, PT, R4, R0, RZ ;  /* 0x0000000004187210 */ /* 0x000fc80007fde0ff */
[----:B------:R-:W-:Y:S02]  /*1bea0*/  LEA.HI.X.SX32 R25, R4, R28, 0x1, P6 ;  /* 0x0000001c04197211 */ /* 0x000fe400030f0eff */
[----:B---3--:R-:W-:-:S05]  /*1beb0*/  PRMT R2, R5, 0x7770, RZ ;  /* 0x0000777005027816 */ /* 0x008fca00000000ff */
[----:B------:R3:W-:Y:S01]  /*1bec0*/  @P4 STG.E.U8 desc[UR8][R22.64], R2 ;  /* 0x0000000216004986 */ /* 0x0007e2000c101108 */
[----:B0-----:R-:W-:Y:S01]  /*1bed0*/  ISETP.LT.AND P4, PT, R27, UR4, !P0 ;  /* 0x000000041b007c0c */ /* 0x001fe2000c781270 */
[----:B------:R-:W0:Y:S01]  /*1bee0*/  LDCU UR4, c[0x0][0x39c] ;  /* 0x00007380ff0477ac */ /* 0x000e220008000800 */
[----:B---3--:R-:W-:Y:S01]  /*1bef0*/  IMAD R2, R10, 0x4, R4 ;  /* 0x000000040a027824 */ /* 0x008fe200078e0204 */
[----:B------:R-:W-:Y:S01]  /*1bf00*/  PRMT R4, R18, 0x7770, RZ ;  /* 0x0000777012047816 */ /* 0x000fe200000000ff */
[----:B------:R-:W3:Y:S03]  /*1bf10*/  LDC R10, c[0x0][0x3b8] ;  /* 0x0000ee00ff0a7b82 */ /* 0x000ee60000000800 */
[C---:B------:R-:W-:Y:S01]  /*1bf20*/  IADD3 R22, P6, PT, R2.reuse, R0, RZ ;  /* 0x0000000002167210 */ /* 0x040fe20007fde0ff */
[----:B------:R1:W-:Y:S03]  /*1bf30*/  @P2 STG.E.U8 desc[UR8][R24.64], R4 ;  /* 0x0000000418002986 */ /* 0x0003e6000c101108 */
[----:B------:R-:W-:-:S02]  /*1bf40*/  LEA.HI.X.SX32 R23, R2, R28, 0x1, P6 ;  /* 0x0000001c02177211 */ /* 0x000fc400030f0eff */
[----:B------:R-:W-:Y:S01]  /*1bf50*/  ISETP.LT.AND P2, PT, R13, UR5, !P0 ;  /* 0x000000050d007c0c */ /* 0x000fe2000c741270 */
[----:B------:R-:W0:Y:S01]  /*1bf60*/  LDCU UR5, c[0x0][0x39c] ;  /* 0x00007380ff0577ac */ /* 0x000e220008000800 */
[----:B------:R-:W3:Y:S01]  /*1bf70*/  LDL.LU R13, [R1+0x778] ;  /* 0x00077800010d7983 */ /* 0x000ee20000300800 */
[----:B-1----:R-:W-:Y:S01]  /*1bf80*/  IMAD R4, R8, 0x4, R2 ;  /* 0x0000000408047824 */ /* 0x002fe200078e0202 */
[----:B--2---:R-:W-:Y:S01]  /*1bf90*/  PRMT R2, R7, 0x7770, RZ ;  /* 0x0000777007027816 */ /* 0x004fe200000000ff */
[----:B------:R-:W1:Y:S03]  /*1bfa0*/  LDC R8, c[0x0][0x3b8] ;  /* 0x0000ee00ff087b82 */ /* 0x000e660000000800 */
[C---:B------:R-:W-:Y:S01]  /*1bfb0*/  IADD3 R24, P6, PT, R4.reuse, R0, RZ ;  /* 0x0000000004187210 */ /* 0x040fe20007fde0ff */
[----:B------:R2:W-:Y:S01]  /*1bfc0*/  @P3 STG.E.U8 desc[UR8][R22.64], R2 ;  /* 0x0000000216003986 */ /* 0x0005e2000c101108 */
[----:B------:R-:W-:Y:S01]  /*1bfd0*/  ISETP.LT.AND P3, PT, R9, UR6, !P0 ;  /* 0x0000000609007c0c */ /* 0x000fe2000c761270 */
[----:B------:R-:W1:Y:S01]  /*1bfe0*/  LDCU UR6, c[0x0][0x39c] ;  /* 0x00007380ff0677ac */ /* 0x000e620008000800 */
[----:B------:R-:W-:Y:S01]  /*1bff0*/  LEA.HI.X.SX32 R25, R4, R28, 0x1, P6 ;  /* 0x0000001c04197211 */ /* 0x000fe200030f0eff */
[----:B------:R-:W3:Y:S04]  /*1c000*/  LDL.LU R9, [R1+0x774] ;  /* 0x0007740001097983 */ /* 0x000ee80000300800 */
[----:B------:R-:W3:Y:S01]  /*1c010*/  LDL.LU R14, [R1+0x120] ;  /* 0x00012000010e7983 */ /* 0x000ee20000300800 */
[----:B--2---:R-:W-:Y:S01]  /*1c020*/  IMAD R2, R6, 0x4, R4 ;  /* 0x0000000406027824 */ /* 0x004fe200078e0204 */
[----:B------:R-:W-:Y:S01]  /*1c030*/  PRMT R4, R16, 0x7770, RZ ;  /* 0x0000777010047816 */ /* 0x000fe200000000ff */
[----:B------:R-:W2:Y:S04]  /*1c040*/  LDC R6, c[0x0][0x3b8] ;  /* 0x0000ee00ff067b82 */ /* 0x000ea80000000800 */
[----:B------:R4:W-:Y:S01]  /*1c050*/  @P5 STG.E.U8 desc[UR8][R24.64], R4 ;  /* 0x0000000418005986 */ /* 0x0009e2000c101108 */
[----:B0-----:R-:W-:Y:S01]  /*1c060*/  ISETP.LT.AND P5, PT, R11, UR4, !P0 ;  /* 0x000000040b007c0c */ /* 0x001fe2000c7a1270 */
[----:B------:R-:W0:Y:S02]  /*1c070*/  LDCU UR4, c[0x0][0x39c] ;  /* 0x00007380ff0477ac */ /* 0x000e240008000800 */
[----:B------:R-:W2:Y:S01]  /*1c080*/  LDL.LU R11, [R1+0x770] ;  /* 0x00077000010b7983 */ /* 0x000ea20000300800 */
[----:B------:R-:W-:-:S03]  /*1c090*/  IADD3 R22, P6, PT, R2, R0, RZ ;  /* 0x0000000002167210 */ /* 0x000fc60007fde0ff */
[----:B------:R-:W2:Y:S01]  /*1c0a0*/  LDL.LU R27, [R1+0x128] ;  /* 0x00012800011b7983 */ /* 0x000ea20000300800 */
[----:B------:R-:W-:Y:S01]  /*1c0b0*/  LEA.HI.X.SX32 R23, R2, R28, 0x1, P6 ;  /* 0x0000001c02177211 */ /* 0x000fe200030f0eff */
[----:B----4-:R-:W-:Y:S02]  /*1c0c0*/  IMAD R4, R12, 0x4, R2 ;  /* 0x000000040c047824 */ /* 0x010fe400078e0202 */
[----:B------:R-:W4:Y:S03]  /*1c0d0*/  LDC R12, c[0x0][0x3b8] ;  /* 0x0000ee00ff0c7b82 */ /* 0x000f260000000800 */
[----:B------:R-:W-:-:S04]  /*1c0e0*/  IADD3 R24, P6, PT, R4, R0, RZ ;  /* 0x0000000004187210 */ /* 0x000fc80007fde0ff */
[----:B------:R-:W-:Y:S02]  /*1c0f0*/  LEA.HI.X.SX32 R25, R4, R28, 0x1, P6 ;  /* 0x0000001c04197211 */ /* 0x000fe400030f0eff */
[----:B---3--:R-:W-:-:S05]  /*1c100*/  PRMT R2, R9, 0x7770, RZ ;  /* 0x0000777009027816 */ /* 0x008fca00000000ff */
[----:B------:R3:W-:Y:S01]  /*1c110*/  @P4 STG.E.U8 desc[UR8][R22.64], R2 ;  /* 0x0000000216004986 */ /* 0x0007e2000c101108 */
[----:B------:R-:W-:Y:S01]  /*1c120*/  ISETP.LT.AND P4, PT, R15, UR5, !P0 ;  /* 0x000000050f007c0c */ /* 0x000fe2000c781270 */
[----:B------:R-:W0:Y:S02]  /*1c130*/  LDCU UR5, c[0x0][0x39c] ;  /* 0x00007380ff0577ac */ /* 0x000e240008000800 */
[----:B------:R-:W4:Y:S04]  /*1c140*/  LDL.LU R15, [R1+0x76c] ;  /* 0x00076c00010f7983 */ /* 0x000f280000300800 */
[----:B------:R-:W4:Y:S01]  /*1c150*/  LDL.LU R26, [R1+0x12c] ;  /* 0x00012c00011a7983 */ /* 0x000f220000300800 */
[----:B---3--:R-:W-:Y:S01]  /*1c160*/  IMAD R2, R10, 0x4, R4 ;  /* 0x000000040a027824 */ /* 0x008fe200078e0204 */
[----:B--2---:R-:W-:Y:S01]  /*1c170*/  PRMT R4, R11, 0x7770, RZ ;  /* 0x000077700b047816 */ /* 0x004fe200000000ff */
[----:B------:R-:W2:Y:S03]  /*1c180*/  LDC R10, c[0x0][0x3b8] ;  /* 0x0000ee00ff0a7b82 */ /* 0x000ea60000000800 */
[C---:B------:R-:W-:Y:S01]  /*1c190*/  IADD3 R22, P6, PT, R2.reuse, R0, RZ ;  /* 0x0000000002167210 */ /* 0x040fe20007fde0ff */
[----:B------:R1:W-:Y:S03]  /*1c1a0*/  @P2 STG.E.U8 desc[UR8][R24.64], R4 ;  /* 0x0000000418002986 */ /* 0x0003e6000c101108 */
[----:B------:R-:W-:Y:S01]  /*1c1b0*/  LEA.HI.X.SX32 R23, R2, R28, 0x1, P6 ;  /* 0x0000001c02177211 */ /* 0x000fe200030f0eff */
[----:B-1----:R-:W-:Y:S01]  /*1c1c0*/  IMAD R4, R8, 0x4, R2 ;  /* 0x0000000408047824 */ /* 0x002fe200078e0202 */
[----:B------:R-:W-:Y:S01]  /*1c1d0*/  PRMT R2, R13, 0x7770, RZ ;  /* 0x000077700d027816 */ /* 0x000fe200000000ff */
[----:B------:R-:W1:Y:S04]  /*1c1e0*/  LDC R8, c[0x0][0x3b8] ;  /* 0x0000ee00ff087b82 */ /* 0x000e680000000800 */
[----:B------:R3:W-:Y:S01]  /*1c1f0*/  @P3 STG.E.U8 desc[UR8][R22.64], R2 ;  /* 0x0000000216003986 */ /* 0x0007e2000c101108 */
[----:B------:R-:W-:Y:S01]  /*1c200*/  ISETP.LT.AND P3, PT, R17, UR6, !P0 ;  /* 0x0000000611007c0c */ /* 0x000fe2000c761270 */
[----:B------:R-:W1:Y:S02]  /*1c210*/  LDCU UR6, c[0x0][0x39c] ;  /* 0x00007380ff0677ac */ /* 0x000e640008000800 */
[----:B------:R-:W2:Y:S01]  /*1c220*/  LDL.LU R17, [R1+0x768] ;  /* 0x0007680001117983 */ /* 0x000ea20000300800 */
[----:B------:R-:W-:-:S02]  /*1c230*/  IADD3 R24, P6, PT, R4, R0, RZ ;  /* 0x0000000004187210 */ /* 0x000fc40007fde0ff */
[----:B0-----:R-:W-:Y:S01]  /*1c240*/  ISETP.LT.AND P2, PT, R14, UR4, !P0 ;  /* 0x000000040e007c0c */ /* 0x001fe2000c741270 */
[----:B------:R-:W0:Y:S01]  /*1c250*/  LDCU UR4, c[0x0][0x39c] ;  /* 0x00007380ff0477ac */ /* 0x000e220008000800 */
[----:B------:R-:W-:Y:S01]  /*1c260*/  LEA.HI.X.SX32 R25, R4, R28, 0x1, P6 ;  /* 0x0000001c04197211 */ /* 0x000fe200030f0eff */
[----:B------:R-:W2:Y:S01]  /*1c270*/  LDL.LU R14, [R1+0x134] ;  /* 0x00013400010e7983 */ /* 0x000ea20000300800 */
[----:B---3--:R-:W-:Y:S02]  /*1c280*/  IMAD R2, R6, 0x4, R4 ;  /* 0x0000000406027824 */ /* 0x008fe400078e0204 */
[----:B------:R-:W3:Y:S03]  /*1c290*/  LDC R6, c[0x0][0x3b8] ;  /* 0x0000ee00ff067b82 */ /* 0x000ee60000000800 */
[----:B------:R-:W-:-:S04]  /*1c2a0*/  IADD3 R22, P6, PT, R2, R0, RZ ;  /* 0x0000000002167210 */ /* 0x000fc80007fde0ff */
[----:B------:R-:W-:Y:S02]  /*1c2b0*/  LEA.HI.X.SX32 R23, R2, R28, 0x1, P6 ;  /* 0x0000001c02177211 */ /* 0x000fe400030f0eff */
[----:B----4-:R-:W-:-:S05]  /*1c2c0*/  PRMT R4, R15, 0x7770, RZ ;  /* 0x000077700f047816 */ /* 0x010fca00000000ff */
[----:B------:R4:W-:Y:S02]  /*1c2d0*/  @P5 STG.E.U8 desc[UR8][R24.64], R4 ;  /* 0x0000000418005986 */ /* 0x0009e4000c101108 */
[----:B----4-:R-:W-:Y:S01]  /*1c2e0*/  IMAD R4, R12, 0x4, R2 ;  /* 0x000000040c047824 */ /* 0x010fe200078e0202 */
[----:B------:R-:W-:Y:S01]  /*1c2f0*/  ISETP.LT.AND P5, PT, R27, UR5, !P0 ;  /* 0x000000051b007c0c */ /* 0x000fe2000c7a1270 */
[----:B------:R-:W4:Y:S01]  /*1c300*/  LDCU UR5, c[0x0][0x39c] ;  /* 0x00007380ff0577ac */ /* 0x000f220008000800 */
[----:B------:R-:W4:Y:S01]  /*1c310*/  LDL.LU R27, [R1+0x138] ;  /* 0x00013800011b7983 */ /* 0x000f220000300800 */
[----:B------:R-:W1:Y:S01]  /*1c320*/  LDC R12, c[0x0][0x3b8] ;  /* 0x0000ee00ff0c7b82 */ /* 0x000e620000000800 */
[----:B------:R-:W-:-:S04]  /*1c330*/  IADD3 R24, P6, PT, R4, R0, RZ ;  /* 0x0000000004187210 */ /* 0x000fc80007fde0ff */
[----:B------:R-:W-:Y:S02]  /*1c340*/  LEA.HI.X.SX32 R25, R4, R28, 0x1, P6 ;  /* 0x0000001c04197211 */ /* 0x000fe400030f0eff */
[----:B--2---:R-:W-:-:S05]  /*1c350*/  PRMT R2, R17, 0x7770, RZ ;  /* 0x0000777011027816 */ /* 0x004fca00000000ff */
[----:B------:R2:W-:Y:S01]  /*1c360*/  @P4 STG.E.U8 desc[UR8][R22.64], R2 ;  /* 0x0000000216004986 */ /* 0x0005e2000c101108 */
[----:B0-----:R-:W-:Y:S01]  /*1c370*/  ISETP.LT.AND P4, PT, R26, UR4, !P0 ;  /* 0x000000041a007c0c */ /* 0x001fe2000c781270 */
[----:B------:R-:W0:Y:S02]  /*1c380*/  LDCU UR4, c[0x0][0x39c] ;  /* 0x00007380ff0477ac */ /* 0x000e240008000800 */
[----:B------:R-:W4:Y:S01]  /*1c390*/  LDL.LU R26, [R1+0x13c] ;  /* 0x00013c00011a7983 */ /* 0x000f220000300800 */
[----:B--2---:R-:W-:Y:S01]  /*1c3a0*/  IMAD R2, R10, 0x4, R4 ;  /* 0x000000040a027824 */ /* 0x004fe200078e0204 */
[----:B------:R-:W-:Y:S01]  /*1c3b0*/  PRMT R4, R19, 0x7770, RZ ;  /* 0x0000777013047816 */ /* 0x000fe200000000ff */
[----:B------:R-:W2:Y:S04]  /*1c3c0*/  LDC R10, c[0x0][0x3b8] ;  /* 0x0000ee00ff0a7b82 */ /* 0x000ea80000000800 */
[----:B------:R0:W-:Y:S04]  /*1c3d0*/  @P2 STG.E.U8 desc[UR8][R24.64], R4 ;  /* 0x0000000418002986 */ /* 0x0001e8000c101108 */
[----:B0-----:R-:W4:Y:S01]  /*1c3e0*/  LDL.LU R25, [R1+0x130] ;  /* 0x0001300001197983 */ /* 0x001f220000300800 */
[----:B------:R-:W-:Y:S01]  /*1c3f0*/  IADD3 R22, P6, PT, R2, R0, RZ ;  /* 0x0000000002167210 */ /* 0x000fe20007fde0ff */
[----:B-1----:R-:W-:-:S02]  /*1c400*/  IMAD R4, R8, 0x4, R2 ;  /* 0x0000000408047824 */ /* 0x002fc400078e0202 */
[----:B------:R-:W0:Y:S01]  /*1c410*/  LDC R8, c[0x0][0x3b8] ;  /* 0x0000ee00ff087b82 */ /* 0x000e220000000800 */
[----:B------:R-:W-:Y:S02]  /*1c420*/  LEA.HI.X.SX32 R23, R2, R28, 0x1, P6 ;  /* 0x0000001c02177211 */ /* 0x000fe400030f0eff */
[----:B------:R-:W-:Y:S02]  /*1c430*/  PRMT R2, R21, 0x7770, RZ ;  /* 0x0000777015027816 */ /* 0x000fe400000000ff */
[----:B------:R-:W-:-:S03]  /*1c440*/  IADD3 R24, P6, PT, R4, R0, RZ ;  /* 0x0000000004187210 */ /* 0x000fc60007fde0ff */
[----:B------:R3:W-:Y:S01]  /*1c450*/  @P3 STG.E.U8 desc[UR8][R22.64], R2 ;  /* 0x0000000216003986 */ /* 0x0007e2000c101108 */
[----:B------:R-:W-:Y:S01]  /*1c460*/  ISETP.LT.AND P3, PT, R14, UR6, !P0 ;  /* 0x000000060e007c0c */ /* 0x000fe2000c761270 */
[----:B------:R-:W1:Y:S02]  /*1c470*/  LDCU UR6, c[0x0][0x39c] ;  /* 0x00007380ff0677ac */ /* 0x000e640008000800 */
[----:B------:R-:W1:Y:S01]  /*1c480*/  LDL.LU R14, [R1+0x144] ;  /* 0x00014400010e7983 */ /* 0x000e620000300800 */
[----:B---3--:R-:W-:Y:S02]  /*1c490*/  IMAD R2, R6, 0x4, R4 ;  /* 0x0000000406027824 */ /* 0x008fe400078e0204 */
[----:B------:R-:W3:Y:S01]  /*1c4a0*/  LDC R6, c[0x0][0x3b8] ;  /* 0x0000ee00ff067b82 */ /* 0x000ee20000000800 */
[----:B----4-:R-:W-:Y:S01]  /*1c4b0*/  ISETP.LT.AND P2, PT, R25, UR5, !P0 ;  /* 0x0000000519007c0c */ /* 0x010fe2000c741270 */
[----:B------:R-:W4:Y:S01]  /*1c4c0*/  LDCU UR5, c[0x0][0x39c] ;  /* 0x00007380ff0577ac */ /* 0x000f220008000800 */
[----:B------:R-:W-:-:S02]  /*1c4d0*/  LEA.HI.X.SX32 R25, R4, R28, 0x1, P6 ;  /* 0x0000001c04197211 */ /* 0x000fc400030f0eff */
[----:B------:R-:W-:-:S05]  /*1c4e0*/  PRMT R4, R20, 0x7771, RZ ;  /* 0x0000777114047816 */ /* 0x000fca00000000ff */
[----:B------:R0:W-:Y:S01]  /*1c4f0*/  @P5 STG.E.U8 desc[UR8][R24.64], R4 ;  /* 0x0000000418005986 */ /* 0x0001e2000c101108 */
[----:B------:R-:W-:Y:S01]  /*1c500*/  ISETP.LT.AND P5, PT, R27, UR4, !P0 ;  /* 0x000000041b007c0c */ /* 0x000fe2000c7a1270 */
[----:B------:R-:W1:Y:S02]  /*1c510*/  LDCU UR4, c[0x0][0x39c] ;  /* 0x00007380ff0477ac */ /* 0x000e640008000800 */
[----:B------:R-:W3:Y:S01]  /*1c520*/  LDL.LU R27, [R1+0x148] ;  /* 0x00014800011b7983 */ /* 0x000ee20000300800 */
[----:B0-----:R-:W-:-:S03]  /*1c530*/  IMAD R4, R12, 0x4, R2 ;  /* 0x000000040c047824 */ /* 0x001fc600078e0202 */
[----:B------:R-:W3:Y:S01]  /*1c540*/  LDL R12, [R1+0x24] ;  /* 0x00002400010c7983 */ /* 0x000ee20000100800 */
[----:B------:R-:W-:-:S04]  /*1c550*/  IADD3 R22, P6, PT, R2, R0, RZ ;  /* 0x0000000002167210 */ /* 0x000fc80007fde0ff */
[----:B------:R-:W-:Y:S02]  /*1c560*/  LEA.HI.X.SX32 R23, R2, R28, 0x1, P6 ;  /* 0x0000001c02177211 */ /* 0x000fe400030f0eff */
[----:B------:R-:W-:Y:S02]  /*1c570*/  PRMT R2, R3, 0x7771, RZ ;  /* 0x0000777103027816 */ /* 0x000fe400000000ff */
[----:B------:R-:W-:-:S03]  /*1c580*/  IADD3 R24, P6, PT, R4, R0, RZ ;  /* 0x0000000004187210 */ /* 0x000fc60007fde0ff */
[----:B------:R2:W-:Y:S01]  /*1c590*/  @P4 STG.E.U8 desc[UR8][R22.64], R2 ;  /* 0x0000000216004986 */ /* 0x0005e2000c101108 */
[----:B------:R-:W-:Y:S02]  /*1c5a0*/  LEA.HI.X.SX32 R25, R4, R28, 0x1, P6 ;  /* 0x0000001c04197211 */ /* 0x000fe400030f0eff */
[----:B----4-:R-:W-:Y:S01]  /*1c5b0*/  ISETP.LT.AND P4, PT, R26, UR5, !P0 ;  /* 0x000000051a007c0c */ /* 0x010fe2000c781270 */
[----:B------:R-:W0:Y:S01]  /*1c5c0*/  LDCU UR5, c[0x0][0x39c] ;  /* 0x00007380ff0577ac */ /* 0x000e220008000800 */
[----:B--2---:R-:W-:Y:S02]  /*1c5d0*/  IMAD R2, R10, 0x4, R4 ;  /* 0x000000040a027824 */ /* 0x004fe400078e0204 */
[----:B------:R-:W2:Y:S04]  /*1c5e0*/  LDL R10, [R1+0x2c] ;  /* 0x00002c00010a7983 */ /* 0x000ea80000100800 */
[----:B------:R-:W4:Y:S01]  /*1c5f0*/  LDL.LU R26, [R1+0x14c] ;  /* 0x00014c00011a7983 */ /* 0x000f220000300800 */
[----:B---3--:R-:W-:-:S02]  /*1c600*/  PRMT R4, R12, 0x7771, RZ ;  /* 0x000077710c047816 */ /* 0x008fc400000000ff */
[----:B------:R-:W3:Y:S03]  /*1c610*/  LDC R12, c[0x0][0x3b8] ;  /* 0x0000ee00ff0c7b82 */ /* 0x000ee60000000800 */
[----:B------:R0:W-:Y:S04]  /*1c620*/  @P2 STG.E.U8 desc[UR8][R24.64], R4 ;  /* 0x0000000418002986 */ /* 0x0001e8000c101108 */
[----:B0-----:R-:W3:Y:S01]  /*1c630*/  LDL.LU R25, [R1+0x140] ;  /* 0x0001400001197983 */ /* 0x001ee20000300800 */
[----:B------:R-:W-:Y:S01]  /*1c640*/  IADD3 R22, P6, PT, R2, R0, RZ ;  /* 0x0000000002167210 */ /* 0x000fe20007fde0ff */
[----:B------:R-:W-:Y:S02]  /*1c650*/  IMAD R4, R8, 0x4, R2 ;  /* 0x0000000408047824 */ /* 0x000fe400078e0202 */
[----:B------:R-:W0:Y:S01]  /*1c660*/  LDC R8, c[0x0][0x3b8] ;  /* 0x0000ee00ff087b82 */ /* 0x000e220000000800 */
[----:B------:R-:W-:-:S02]  /*1c670*/  LEA.HI.X.SX32 R23, R2, R28, 0x1, P6 ;  /* 0x0000001c02177211 */ /* 0x000fc400030f0eff */
[----:B--2---:R-:W-:-:S05]  /*1c680*/  PRMT R2, R10, 0x7771, RZ ;  /* 0x000077710a027816 */ /* 0x004fca00000000ff */
[----:B------:R-:W2:Y:S01]  /*1c690*/  LDC R10, c[0x0][0x3b8] ;  /* 0x0000ee00ff0a7b82 */ /* 0x000ea20000000800 */
[----:B------:R-:W-:Y:S01]  /*1c6a0*/  IADD3 R24, P6, PT, R4, R0, RZ ;  /* 0x0000000004187210 */ /* 0x000fe20007fde0ff */
[----:B------:R1:W-:Y:S02]  /*1c6b0*/  @P3 STG.E.U8 desc[UR8][R22.64], R2 ;  /* 0x0000000216003986 */ /* 0x0003e4000c101108 */
[----:B-1----:R-:W-:Y:S01]  /*1c6c0*/  IMAD R2, R6, 0x4, R4 ;  /* 0x0000000406027824 */ /* 0x002fe200078e0204 */
[----:B------:R-:W-:-:S03]  /*1c6d0*/  ISETP.LT.AND P3, PT, R14, UR6, !P0 ;  /* 0x000000060e007c0c */ /* 0x000fc6000c761270 */
[----:B------:R-:W1:Y:S01]  /*1c6e0*/  LDC R6, c[0x0][0x3b8] ;  /* 0x0000ee00ff067b82 */ /* 0x000e620000000800 */
[----:B------:R-:W2:Y:S01]  /*1c6f0*/  LDL.LU R14, [R1+0x154] ;  /* 0x00015400010e7983 */ /* 0x000ea20000300800 */
[----:B------:R-:W0:Y:S01]  /*1c700*/  LDCU UR6, c[0x0][0x39c] ;  /* 0x00007380ff0677ac */ /* 0x000e220008000800 */
[----:B---3--:R-:W-:Y:S01]  /*1c710*/  ISETP.LT.AND P2, PT, R25, UR4, !P0 ;  /* 0x0000000419007c0c */ /* 0x008fe2000c741270 */
[----:B------:R-:W4:Y:S01]  /*1c720*/  LDCU UR4, c[0x0][0x39c] ;  /* 0x00007380ff0477ac */ /* 0x000f220008000800 */
[----:B------:R-:W-:Y:S02]  /*1c730*/  LEA.HI.X.SX32 R25, R4, R28, 0x1, P6 ;  /* 0x0000001c04197211 */ /* 0x000fe400030f0eff */
[----:B------:R-:W-:Y:S02]  /*1c740*/  PRMT R4, R29, 0x7771, RZ ;  /* 0x000077711d047816 */ /* 0x000fe400000000ff */
[----:B------:R-:W-:-:S03]  /*1c750*/  IADD3 R22, P6, PT, R2, R0, RZ ;  /* 0x0000000002167210 */ /* 0x000fc60007fde0ff */
[----:B------:R3:W-:Y:S01]  /*1c760*/  @P5 STG.E.U8 desc[UR8][R24.64], R4 ;  /* 0x0000000418005986 */ /* 0x0007e2000c101108 */
[----:B------:R-:W-:Y:S01]  /*1c770*/  LEA.HI.X.SX32 R23, R2, R28, 0x1, P6 ;  /* 0x0000001c02177211 */ /* 0x000fe200030f0eff */
        /* <DEDUP_REMOVED lines=9> */
[----:B--2---:R-:W-:Y:S01]  /*1c810*/  IMAD R2, R10, 0x4, R4 ;  /* 0x000000040a027824 */ /* 0x004fe200078e0204 */
[----:B------:R-:W-:Y:S01]  /*1c820*/  PRMT R4, R18, 0x7771, RZ ;  /* 0x0000777112047816 */ /* 0x000fe200000000ff */
[----:B------:R-:W2:Y:S01]  /*1c830*/  LDC R10, c[0x0][0x3b8] ;  /* 0x0000ee00ff0a7b82 */ /* 0x000ea20000000800 */
[----:B----4-:R-:W-:Y:S01]  /*1c840*/  ISETP.LT.AND P4, PT, R26, UR4, !P0 ;  /* 0x000000041a007c0c */ /* 0x010fe2000c781270 */
[----:B------:R-:W4:Y:S01]  /*1c850*/  LDCU UR4, c[0x0][0x39c] ;  /* 0x00007380ff0477ac */ /* 0x000f220008000800 */
[----:B------:R-:W2:Y:S04]  /*1c860*/  LDL.LU R26, [R1+0x15c] ;  /* 0x00015c00011a7983 */ /* 0x000ea80000300800 */
[----:B------:R0:W-:Y:S04]  /*1c870*/  @P2 STG.E.U8 desc[UR8][R24.64], R4 ;  /* 0x0000000418002986 */ /* 0x0001e8000c101108 */
[----:B0-----:R-:W2:Y:S01]  /*1c880*/  LDL.LU R25, [R1+0x150] ;  /* 0x0001500001197983 */ /* 0x001ea20000300800 */
[----:B------:R-:W-:Y:S01]  /*1c890*/  IADD3 R22, P6, PT, R2, R0, RZ ;  /* 0x0000000002167210 */ /* 0x000fe20007fde0ff */
[----:B------:R-:W-:-:S02]  /*1c8a0*/  IMAD R4, R8, 0x4, R2 ;  /* 0x0000000408047824 */ /* 0x000fc400078e0202 */
[----:B------:R-:W0:Y:S01]  /*1c8b0*/  LDC R8, c[0x0][0x3b8] ;  /* 0x0000ee00ff087b82 */ /* 0x000e220000000800 */
[----:B------:R-:W-:Y:S02]  /*1c8c0*/  LEA.HI.X.SX32 R23, R2, R28, 0x1, P6 ;  /* 0x0000001c02177211 */ /* 0x000fe400030f0eff */
[----:B------:R-:W-:Y:S02]  /*1c8d0*/  PRMT R2, R7, 0x7771, RZ ;  /* 0x0000777107027816 */ /* 0x000fe400000000ff */
[----:B------:R-:W-:-:S03]  /*1c8e0*/  IADD3 R24, P6, PT, R4, R0, RZ ;  /* 0x0000000004187210 */ /* 0x000fc60007fde0ff */
[----:B------:R1:W-:Y:S02]  /*1c8f0*/  @P3 STG.E.U8 desc[UR8][R22.64], R2 ;  /* 0x0000000216003986 */ /* 0x0003e4000c101108 */
[----:B-1----:R-:W-:Y:S01]  /*1c900*/  IMAD R2, R6, 0x4, R4 ;  /* 0x0000000406027824 */ /* 0x002fe200078e0204 */
[----:B------:R-:W-:Y:S01]  /*1c910*/  ISETP.LT.AND P3, PT, R14, UR6, !P0 ;  /* 0x000000060e007c0c */ /* 0x000fe2000c761270 */
[----:B------:R-:W1:Y:S01]  /*1c920*/  LDC R6, c[0x0][0x3b8] ;  /* 0x0000ee00ff067b82 */ /* 0x000e620000000800 */
[----:B------:R-:W4:Y:S01]  /*1c930*/  LDL.LU R14, [R1+0x164] ;  /* 0x00016400010e7983 */ /* 0x000f220000300800 */
[----:B------:R-:W0:Y:S01]  /*1c940*/  LDCU UR6, c[0x0][0x39c] ;  /* 0x00007380ff0677ac */ /* 0x000e220008000800 */
[----:B--2---:R-:W-:Y:S01]  /*1c950*/  ISETP.LT.AND P2, PT, R25, UR5, !P0 ;  /* 0x0000000519007c0c */ /* 0x004fe2000c741270 */
[----:B------:R-:W2:Y:S01]  /*1c960*/  LDCU UR5, c[0x0][0x39c] ;  /* 0x00007380ff0577ac */ /* 0x000ea20008000800 */
[----:B------:R-:W-:Y:S02]  /*1c970*/  LEA.HI.X.SX32 R25, R4, R28, 0x1, P6 ;  /* 0x0000001c04197211 */ /* 0x000fe400030f0eff */
[----:B------:R-:W-:-:S02]  /*1c980*/  PRMT R4, R16, 0x7771, RZ ;  /* 0x0000777110047816 */ /* 0x000fc400000000ff */
        /* <DEDUP_REMOVED lines=9> */
[----:B----4-:R-:W-:Y:S01]  /*1ca20*/  ISETP.LT.AND P5, PT, R27, UR4, !P0 ;  /* 0x000000041b007c0c */ /* 0x010fe2000c7a1270 */
[----:B------:R-:W4:Y:S01]  /*1ca30*/  LDCU UR4, c[0x0][0x39c] ;  /* 0x00007380ff0477ac */ /* 0x000f220008000800 */
[----:B------:R-:W3:Y:S01]  /*1ca40*/  LDL.LU R27, [R1+0x168] ;  /* 0x00016800011b7983 */ /* 0x000ee20000300800 */
[----:B0-----:R-:W-:Y:S01]  /*1ca50*/  IMAD R2, R10, 0x4, R4 ;  /* 0x000000040a027824 */ /* 0x001fe200078e0204 */
[----:B------:R-:W-:Y:S01]  /*1ca60*/  PRMT R4, R11, 0x7771, RZ ;  /* 0x000077710b047816 */ /* 0x000fe200000000ff */
[----:B------:R-:W0:Y:S01]  /*1ca70*/  LDC R10, c[0x0][0x3b8] ;  /* 0x0000ee00ff0a7b82 */ /* 0x000e220000000800 */
[----:B--2---:R-:W-:Y:S01]  /*1ca80*/  ISETP.LT.AND P4, PT, R26, UR5, !P0 ;  /* 0x000000051a007c0c */ /* 0x004fe2000c781270 */
[----:B------:R-:W2:Y:S01]  /*1ca90*/  LDCU UR5, c[0x0][0x39c] ;  /* 0x00007380ff0577ac */ /* 0x000ea20008000800 */
[----:B------:R-:W2:Y:S04]  /*1caa0*/  LDL.LU R26, [R1+0x16c] ;  /* 0x00016c00011a7983 */ /* 0x000ea80000300800 */
[----:B------:R1:W-:Y:S04]  /*1cab0*/  @P2 STG.E.U8 desc[UR8][R24.64], R4 ;  /* 0x0000000418002986 */ /* 0x0003e8000c101108 */
[----:B-1----:R-:W4:Y:S01]  /*1cac0*/  LDL.LU R25, [R1+0x160] ;  /* 0x0001600001197983 */ /* 0x002f220000300800 */
[----:B------:R-:W-:Y:S01]  /*1cad0*/  IADD3 R22, P6, PT, R2, R0, RZ ;  /* 0x0000000002167210 */ /* 0x000fe20007fde0ff */
[----:B------:R-:W-:-:S02]  /*1cae0*/  IMAD R4, R8, 0x4, R2 ;  /* 0x0000000408047824 */ /* 0x000fc400078e0202 */
[----:B------:R-:W1:Y:S01]  /*1caf0*/  LDC R8, c[0x0][0x3b8] ;  /* 0x0000ee00ff087b82 */ /* 0x000e620000000800 */
[----:B------:R-:W-:Y:S02]  /*1cb00*/  LEA.HI.X.SX32 R23, R2, R28, 0x1, P6 ;  /* 0x0000001c02177211 */ /* 0x000fe400030f0eff */
[----:B------:R-:W-:Y:S02]  /*1cb10*/  PRMT R2, R13, 0x7771, RZ ;  /* 0x000077710d027816 */ /* 0x000fe400000000ff */
[----:B------:R-:W-:-:S03]  /*1cb20*/  IADD3 R24, P6, PT, R4, R0, RZ ;  /* 0x0000000004187210 */ /* 0x000fc60007fde0ff */
[----:B------:R0:W-:Y:S02]  /*1cb30*/  @P3 STG.E.U8 desc[UR8][R22.64], R2 ;  /* 0x0000000216003986 */ /* 0x0001e4000c101108 */
[----:B0-----:R-:W-:Y:S01]  /*1cb40*/  IMAD R2, R6, 0x4, R4 ;  /* 0x0000000406027824 */ /* 0x001fe200078e0204 */
[----:B------:R-:W-:Y:S01]  /*1cb50*/  ISETP.LT.AND P3, PT, R14, UR6, !P0 ;  /* 0x000000060e007c0c */ /* 0x000fe2000c761270 */
[----:B------:R-:W0:Y:S01]  /*1cb60*/  LDC R6, c[0x0][0x3b8] ;  /* 0x0000ee00ff067b82 */ /* 0x000e220000000800 */
[----:B------:R-:W2:Y:S01]  /*1cb70*/  LDL.LU R14, [R1+0x174] ;  /* 0x00017400010e7983 */ /* 0x000ea20000300800 */
[----:B------:R-:W0:Y:S01]  /*1cb80*/  LDCU UR6, c[0x0][0x39c] ;  /* 0x00007380ff0677ac */ /* 0x000e220008000800 */
[----:B----4-:R-:W-:Y:S01]  /*1cb90*/  ISETP.LT.AND P2, PT, R25, UR4, !P0 ;  /* 0x0000000419007c0c */ /* 0x010fe2000c741270 */
[----:B------:R-:W4:Y:S01]  /*1cba0*/  LDCU UR4, c[0x0][0x39c] ;  /* 0x00007380ff0477ac */ /* 0x000f220008000800 */
        /* <DEDUP_REMOVED lines=11> */
[----:B--2---:R-:W-:Y:S01]  /*1cc60*/  ISETP.LT.AND P5, PT, R27, UR5, !P0 ;  /* 0x000000051b007c0c */ /* 0x004fe2000c7a1270 */
[----:B------:R-:W2:Y:S01]  /*1cc70*/  LDCU UR5, c[0x0][0x39c] ;  /* 0x00007380ff0577ac */ /* 0x000ea20008000800 */
[----:B------:R-:W2:Y:S01]  /*1cc80*/  LDL.LU R27, [R1+0x178] ;  /* 0x00017800011b7983 */ /* 0x000ea20000300800 */
[----:B0-----:R-:W-:Y:S01]  /*1cc90*/  IMAD R2, R10, 0x4, R4 ;  /* 0x000000040a027824 */ /* 0x001fe200078e0204 */
[----:B------:R-:W-:Y:S01]  /*1cca0*/  PRMT R4, R19, 0x7771, RZ ;  /* 0x0000777113047816 */ /* 0x000fe200000000ff */
[----:B------:R-:W0:Y:S01]  /*1ccb0*/  LDC R10, c[0x0][0x3b8] ;  /* 0x0000ee00ff0a7b82 */ /* 0x000e220000000800 */
[----:B----4-:R-:W-:Y:S01]  /*1ccc0*/  ISETP.LT.AND P4, PT, R26, UR4, !P0 ;  /* 0x000000041a007c0c */ /* 0x010fe2000c781270 */
[----:B------:R-:W4:Y:S01]  /*1ccd0*/  LDCU UR4, c[0x0][0x39c] ;  /* 0x00007380ff0477ac */ /* 0x000f220008000800 */
[----:B------:R-:W2:Y:S04]  /*1cce0*/  LDL.LU R26, [R1+0x17c] ;  /* 0x00017c00011a7983 */ /* 0x000ea80000300800 */
[----:B------:R1:W-:Y:S04]  /*1ccf0*/  @P2 STG.E.U8 desc[UR8][R24.64], R4 ;  /* 0x0000000418002986 */ /* 0x0003e8000c101108 */
[----:B-1----:R-:W2:Y:S01]  /*1cd00*/  LDL.LU R25, [R1+0x170] ;  /* 0x0001700001197983 */ /* 0x002ea20000300800 */
[----:B------:R-:W-:Y:S01]  /*1cd10*/  IADD3 R22, P6, PT, R2, R0, RZ ;  /* 0x0000000002167210 */ /* 0x000fe20007fde0ff */
[----:B------:R-:W-:-:S02]  /*1cd20*/  IMAD R4, R8, 0x4, R2 ;  /* 0x0000000408047824 */ /* 0x000fc400078e0202 */
[----:B------:R-:W1:Y:S01]  /*1cd30*/  LDC R8, c[0x0][0x3b8] ;  /* 0x0000ee00ff087b82 */ /* 0x000e620000000800 */
[----:B------:R-:W-:Y:S02]  /*1cd40*/  LEA.HI.X.SX32 R23, R2, R28, 0x1, P6 ;  /* 0x0000001c02177211 */ /* 0x000fe400030f0eff */
[----:B------:R-:W-:Y:S02]  /*1cd50*/  PRMT R2, R21, 0x7771, RZ ;  /* 0x0000777115027816 */ /* 0x000fe400000000ff */
[----:B------:R-:W-:-:S03]  /*1cd60*/  IADD3 R24, P6, PT, R4, R0, RZ ;  /* 0x0000000004187210 */ /* 0x000fc60007fde0ff */
[----:B------:R3:W-:Y:S01]  /*1cd70*/  @P3 STG.E.U8 desc[UR8][R22.64], R2 ;  /* 0x0000000216003986 */ /* 0x0007e2000c101108 */
[----:B------:R-:W-:Y:S01]  /*1cd80*/  ISETP.LT.AND P3, PT, R14, UR6, !P0 ;  /* 0x000000060e007c0c */ /* 0x000fe2000c761270 */
[----:B------:R-:W0:Y:S02]  /*1cd90*/  LDCU UR6, c[0x0][0x39c] ;  /* 0x00007380ff0677ac */ /* 0x000e240008000800 */
[----:B------:R-:W4:Y:S01]  /*1cda0*/  LDL.LU R14, [R1+0x184] ;  /* 0x00018400010e7983 */ /* 0x000f220000300800 */
[----:B---3--:R-:W-:Y:S02]  /*1cdb0*/  IMAD R2, R6, 0x4, R4 ;  /* 0x0000000406027824 */ /* 0x008fe400078e0204 */
[----:B------:R-:W3:Y:S01]  /*1cdc0*/  LDC R6, c[0x0][0x3b8] ;  /* 0x0000ee00ff067b82 */ /* 0x000ee20000000800 */
[----:B--2---:R-:W-:Y:S01]  /*1cdd0*/  ISETP.LT.AND P2, PT, R25, UR5, !P0 ;  /* 0x0000000519007c0c */ /* 0x004fe2000c741270 */
[----:B------:R-:W2:Y:S01]  /*1cde0*/  LDCU UR5, c[0x0][0x39c] ;  /* 0x00007380ff0577ac */ /* 0x000ea20008000800 */
[----:B------:R-:W-:-:S02]  /*1cdf0*/  LEA.HI.X.SX32 R25, R4, R28, 0x1, P6 ;  /* 0x0000001c04197211 */ /* 0x000fc400030f0eff */
[----:B------:R-:W-:-:S05]  /*1ce00*/  PRMT R4, R20, 0x7772, RZ ;  /* 0x0000777214047816 */ /* 0x000fca00000000ff */
[----:B------:R0:W-:Y:S01]  /*1ce10*/  @P5 STG.E.U8 desc[UR8][R24.64], R4 ;  /* 0x0000000418005986 */ /* 0x0001e2000c101108 */
[----:B----4-:R-:W-:Y:S01]  /*1ce20*/  ISETP.LT.AND P5, PT, R27, UR4, !P0 ;  /* 0x000000041b007c0c */ /* 0x010fe2000c7a1270 */
[----:B------:R-:W4:Y:S02]  /*1ce30*/  LDCU UR4, c[0x0][0x39c] ;  /* 0x00007380ff0477ac */ /* 0x000f240008000800 */
        /* <DEDUP_REMOVED lines=9> */
[----:B--2---:R-:W-:Y:S01]  /*1ced0*/  ISETP.LT.AND P4, PT, R26, UR5, !P0 ;  /* 0x000000051a007c0c */ /* 0x004fe2000c781270 */
[----:B------:R-:W2:Y:S01]  /*1cee0*/  LDCU UR5, c[0x0][0x39c] ;  /* 0x00007380ff0577ac */ /* 0x000ea20008000800 */
[----:B0-----:R-:W-:Y:S02]  /*1cef0*/  IMAD R2, R10, 0x4, R4 ;  /* 0x000000040a027824 */ /* 0x001fe400078e0204 */
[----:B------:R-:W2:Y:S04]  /*1cf00*/  LDL R10, [R1+0x2c] ;  /* 0x00002c00010a7983 */ /* 0x000ea80000100800 */
[----:B------:R-:W4:Y:S01]  /*1cf10*/  LDL.LU R26, [R1+0x18c] ;  /* 0x00018c00011a7983 */ /* 0x000f220000300800 */
[----:B---3--:R-:W-:-:S02]  /*1cf20*/  PRMT R4, R12, 0x7772, RZ ;  /* 0x000077720c047816 */ /* 0x008fc400000000ff */
[----:B------:R-:W0:Y:S03]  /*1cf30*/  LDC R12, c[0x0][0x3b8] ;  /* 0x0000ee00ff0c7b82 */ /* 0x000e260000000800 */
[----:B------:R3:W-:Y:S04]  /*1cf40*/  @P2 STG.E.U8 desc[UR8][R24.64], R4 ;  /* 0x0000000418002986 */ /* 0x0007e8000c101108 */
[----:B---3--:R-:W4:Y:S01]  /*1cf50*/  LDL.LU R25, [R1+0x180] ;  /* 0x0001800001197983 */ /* 0x008f220000300800 */
[----:B------:R-:W-:Y:S01]  /*1cf60*/  IADD3 R22, P6, PT, R2, R0, RZ ;  /* 0x0000000002167210 */ /* 0x000fe20007fde0ff */
[----:B-1----:R-:W-:Y:S02]  /*1cf70*/  IMAD R4, R8, 0x4, R2 ;  /* 0x0000000408047824 */ /* 0x002fe400078e0202 */
[----:B------:R-:W1:Y:S01]  /*1cf80*/  LDC R8, c[0x0][0x3b8] ;  /* 0x0000ee00ff087b82 */ /* 0x000e620000000800 */
[----:B------:R-:W-:-:S02]  /*1cf90*/  LEA.HI.X.SX32 R23, R2, R28, 0x1, P6 ;  /* 0x0000001c02177211 */ /* 0x000fc400030f0eff */
[----:B--2---:R-:W-:-:S05]  /*1cfa0*/  PRMT R2, R10, 0x7772, RZ ;  /* 0x000077720a027816 */ /* 0x004fca00000000ff */
[----:B------:R-:W2:Y:S01]  /*1cfb0*/  LDC R10, c[0x0][0x3b8] ;  /* 0x0000ee00ff0a7b82 */ /* 0x000ea20000000800 */
[----:B------:R-:W-:Y:S01]  /*1cfc0*/  IADD3 R24, P6, PT, R4, R0, RZ ;  /* 0x0000000004187210 */ /* 0x000fe20007fde0ff */
[----:B------:R3:W-:Y:S02]  /*1cfd0*/  @P3 STG.E.U8 desc[UR8][R22.64], R2 ;  /* 0x0000000216003986 */ /* 0x0007e4000c101108 */
[----:B---3--:R-:W-:Y:S01]  /*1cfe0*/  IMAD R2, R6, 0x4, R4 ;  /* 0x0000000406027824 */ /* 0x008fe200078e0204 */
[----:B------:R-:W-:-:S03]  /*1cff0*/  ISETP.LT.AND P3, PT, R14, UR6, !P0 ;  /* 0x000000060e007c0c */ /* 0x000fc6000c761270 */
[----:B------:R-:W3:Y:S01]  /*1d000*/  LDC R6, c[0x0][0x3b8] ;  /* 0x0000ee00ff067b82 */ /* 0x000ee20000000800 */
[----:B------:R-:W2:Y:S01]  /*1d010*/  LDL.LU R14, [R1+0x194] ;  /* 0x00019400010e7983 */ /* 0x000ea20000300800 */
[----:B------:R-:W0:Y:S01]  /*1d020*/  LDCU UR6, c[0x0][0x39c] ;  /* 0x00007380ff0677ac */ /* 0x000e220008000800 */
[----:B----4-:R-:W-:Y:S01]  /*1d030*/  ISETP.LT.AND P2, PT, R25, UR4, !P0 ;  /* 0x0000000419007c0c */ /* 0x010fe2000c741270 */
[----:B------:R-:W4:Y:S01]  /*1d040*/  LDCU UR4, c[0x0][0x39c] ;  /* 0x00007380ff0477ac */ /* 0x000f220008000800 */
[----:B------:R-:W-:Y:S02]  /*1d050*/  LEA.HI.X.SX32 R25, R4, R28, 0x1, P6 ;  /* 0x0000001c04197211 */ /* 0x000fe400030f0eff */
[----:B------:R-:W-:Y:S02]  /*1d060*/  PRMT R4, R29, 0x7772, RZ ;  /* 0x000077721d047816 */ /* 0x000fe400000000ff */
[----:B------:R-:W-:-:S03]  /*1d070*/  IADD3 R22, P6, PT, R2, R0, RZ ;  /* 0x0000000002167210 */ /* 0x000fc60007fde0ff */
[----:B------:R0:W-:Y:S01]  /*1d080*/  @P5 STG.E.U8 desc[UR8][R24.64], R4 ;  /* 0x0000000418005986 */ /* 0x0001e2000c101108 */
[----:B------:R-:W-:Y:S01]  /*1d090*/  LEA.HI.X.SX32 R23, R2, R28, 0x1, P6 ;  /* 0x0000001c02177211 */ /* 0x000fe200030f0eff */
[----:B0-----:R-:W-:Y:S01]  /*1d0a0*/  IMAD R4, R12, 0x4, R2 ;  /* 0x000000040c047824 */ /* 0x001fe200078e0202 */
[----:B------:R-:W-:Y:S01]  /*1d0b0*/  PRMT R2, R5, 0x7772, RZ ;  /* 0x0000777205027816 */ /* 0x000fe200000000ff */
[----:B------:R-:W0:Y:S03]  /*1d0c0*/  LDC R12, c[0x0][0x3b8] ;  /* 0x0000ee00ff0c7b82 */ /* 0x000e260000000800 */
        /* <DEDUP_REMOVED lines=13> */
[----:B-1----:R-:W0:Y:S01]  /*1d1a0*/  LDL.LU R25, [R1+0x190] ;  /* 0x0001900001197983 */ /* 0x002e220000300800 */
[----:B------:R-:W-:Y:S01]  /*1d1b0*/  IADD3 R22, P6, PT, R2, R0, RZ ;  /* 0x0000000002167210 */ /* 0x000fe20007fde0ff */
[----:B------:R-:W-:-:S02]  /*1d1c0*/  IMAD R4, R8, 0x4, R2 ;  /* 0x0000000408047824 */ /* 0x000fc400078e0202 */
[----:B------:R-:W1:Y:S01]  /*1d1d0*/  LDC R8, c[0x0][0x3b8] ;  /* 0x0000ee00ff087b82 */ /* 0x000e620000000800 */
[----:B------:R-:W-:Y:S02]  /*1d1e0*/  LEA.HI.X.SX32 R23, R2, R28, 0x1, P6 ;  /* 0x0000001c02177211 */ /* 0x000fe400030f0eff */
[----:B------:R-:W-:Y:S02]  /*1d1f0*/  PRMT R2, R7, 0x7772, RZ ;  /* 0x0000777207027816 */ /* 0x000fe400000000ff */
[----:B------:R-:W-:-:S03]  /*1d200*/  IADD3 R24, P6, PT, R4, R0, RZ ;  /* 0x0000000004187210 */ /* 0x000fc60007fde0ff */
[----:B------:R3:W-:Y:S02]  /*1d210*/  @P3 STG.E.U8 desc[UR8][R22.64], R2 ;  /* 0x0000000216003986 */ /* 0x0007e4000c101108 */
[----:B---3--:R-:W-:Y:S01]  /*1d220*/  IMAD R2, R6, 0x4, R4 ;  /* 0x0000000406027824 */ /* 0x008fe200078e0204 */
[----:B------:R-:W-:Y:S01]  /*1d230*/  ISETP.LT.AND P3, PT, R14, UR6, !P0 ;  /* 0x000000060e007c0c */ /* 0x000fe2000c761270 */
[----:B------:R-:W3:Y:S01]  /*1d240*/  LDC R6, c[0x0][0x3b8] ;  /* 0x0000ee00ff067b82 */ /* 0x000ee20000000800 */
[----:B------:R-:W2:Y:S01]  /*1d250*/  LDL.LU R14, [R1+0x1a4] ;  /* 0x0001a400010e7983 */ /* 0x000ea20000300800 */
[----:B------:R-:W0:Y:S02]  /*1d260*/  LDCU UR6, c[0x0][0x39c] ;  /* 0x00007380ff0677ac */ /* 0x000e240008000800 */
[----:B0-----:R-:W-:Y:S01]  /*1d270*/  ISETP.LT.AND P2, PT, R25, UR5, !P0 ;  /* 0x0000000519007c0c */ /* 0x001fe2000c741270 */
[----:B------:R-:W0:Y:S01]  /*1d280*/  LDCU UR5, c[0x0][0x39c] ;  /* 0x00007380ff0577ac */ /* 0x000e220008000800 */
[----:B------:R-:W-:-:S02]  /*1d290*/  LEA.HI.X.SX32 R25, R4, R28, 0x1, P6 ;  /* 0x0000001c04197211 */ /* 0x000fc400030f0eff */
        /* <DEDUP_REMOVED lines=10> */
[----:B----4-:R-:W-:Y:S01]  /*1d340*/  ISETP.LT.AND P5, PT, R27, UR4, !P0 ;  /* 0x000000041b007c0c */ /* 0x010fe2000c7a1270 */
[----:B------:R-:W4:Y:S01]  /*1d350*/  LDCU UR4, c[0x0][0x39c] ;  /* 0x00007380ff0477ac */ /* 0x000f220008000800 */
[----:B------:R-:W4:Y:S01]  /*1d360*/  LDL.LU R27, [R1+0x1a8] ;  /* 0x0001a800011b7983 */ /* 0x000f220000300800 */
[----:B--2---:R-:W-:Y:S01]  /*1d370*/  IMAD R2, R10, 0x4, R4 ;  /* 0x000000040a027824 */ /* 0x004fe200078e0204 */
[----:B------:R-:W-:Y:S01]  /*1d380*/  PRMT R4, R11, 0x7772, RZ ;  /* 0x000077720b047816 */ /* 0x000fe200000000ff */
[----:B------:R-:W2:Y:S01]  /*1d390*/  LDC R10, c[0x0][0x3b8] ;  /* 0x0000ee00ff0a7b82 */ /* 0x000ea20000000800 */
[----:B------:R-:W-:Y:S01]  /*1d3a0*/  ISETP.LT.AND P4, PT, R26, UR5, !P0 ;  /* 0x000000051a007c0c */ /* 0x000fe2000c781270 */
[----:B------:R-:W0:Y:S01]  /*1d3b0*/  LDCU UR5, c[0x0][0x39c] ;  /* 0x00007380ff0577ac */ /* 0x000e220008000800 */
        /* <DEDUP_REMOVED lines=10> */
[----:B---3--:R-:W-:Y:S02]  /*1d460*/  IMAD R2, R6, 0x4, R4 ;  /* 0x0000000406027824 */ /* 0x008fe400078e0204 */
[----:B------:R-:W3:Y:S01]  /*1d470*/  LDC R6, c[0x0][0x3b8] ;  /* 0x0000ee00ff067b82 */ /* 0x000ee20000000800 */
        /* <DEDUP_REMOVED lines=8> */
[----:B------:R-:W-:-:S04]  /*1d500*/  PRMT R2, R17, 0x7772, RZ ;  /* 0x0000777211027816 */ /* 0x000fc800000000ff */
[C---:B------:R-:W-:Y:S01]  /*1d510*/  IADD3 R24, P6, PT, R4.reuse, R0, RZ ;  /* 0x0000000004187210 */ /* 0x040fe20007fde0ff */
[----:B------:R2:W-:Y:S03]  /*1d520*/  @P4 STG.E.U8 desc[UR8][R22.64], R2 ;  /* 0x0000000216004986 */ /* 0x0005e6000c101108 */
[----:B------:R-:W-:Y:S02]  /*1d530*/  LEA.HI.X.SX32 R25, R4, R28, 0x1, P6 ;  /* 0x0000001c04197211 */ /* 0x000fe400030f0eff */
[----:B------:R-:W-:Y:S01]  /*1d540*/  ISETP.LT.AND P5, PT, R27, UR5, !P0 ;  /* 0x000000051b007c0c */ /* 0x000fe2000c7a1270 */
[----:B------:R-:W0:Y:S01]  /*1d550*/  LDCU UR5, c[0x0][0x39c] ;  /* 0x00007380ff0577ac */ /* 0x000e220008000800 */
[----:B------:R-:W3:Y:S01]  /*1d560*/  LDL.LU R27, [R1+0x1b8] ;  /* 0x0001b800011b7983 */ /* 0x000ee20000300800 */
[----:B--2---:R-:W-:Y:S01]  /*1d570*/  IMAD R2, R10, 0x4, R4 ;  /* 0x000000040a027824 */ /* 0x004fe200078e0204 */
[----:B------:R-:W-:-:S02]  /*1d580*/  PRMT R4, R19, 0x7772, RZ ;  /* 0x0000777213047816 */ /* 0x000fc400000000ff */
[----:B------:R-:W2:Y:S01]  /*1d590*/  LDL.LU R12, [R1+0x1b4] ;  /* 0x0001b400010c7983 */ /* 0x000ea20000300800 */
[----:B----4-:R-:W-:Y:S01]  /*1d5a0*/  ISETP.LT.AND P4, PT, R26, UR4, !P0 ;  /* 0x000000041a007c0c */ /* 0x010fe2000c781270 */
[----:B------:R-:W4:Y:S01]  /*1d5b0*/  LDC R10, c[0x0][0x3b8] ;  /* 0x0000ee00ff0a7b82 */ /* 0x000f220000000800 */
[----:B------:R-:W-:Y:S01]  /*1d5c0*/  ISETP.LT.AND P3, PT, R14, UR6, !P0 ;  /* 0x000000060e007c0c */ /* 0x000fe2000c761270 */
[----:B------:R-:W2:Y:S01]  /*1d5d0*/  LDL.LU R26, [R1+0x1c0] ;  /* 0x0001c000011a7983 */ /* 0x000ea20000300800 */
[----:B------:R-:W-:Y:S01]  /*1d5e0*/  IADD3 R22, P6, PT, R2, R0, RZ ;  /* 0x0000000002167210 */ /* 0x000fe20007fde0ff */
[----:B------:R-:W2:Y:S02]  /*1d5f0*/  LDCU UR6, c[0x0][0x39c] ;  /* 0x00007380ff0677ac */ /* 0x000ea40008000800 */
[----:B------:R0:W-:Y:S02]  /*1d600*/  @P2 STG.E.U8 desc[UR8][R24.64], R4 ;  /* 0x0000000418002986 */ /* 0x0001e4000c101108 */
[----:B------:R-:W2:Y:S01]  /*1d610*/  LDC R14, c[0x0][0x3b8] ;  /* 0x0000ee00ff0e7b82 */ /* 0x000ea20000000800 */
[----:B------:R-:W2:Y:S01]  /*1d620*/  LDCU UR4, c[0x0][0x39c] ;  /* 0x00007380ff0477ac */ /* 0x000ea20008000800 */
[----:B0-----:R-:W2:Y:S01]  /*1d630*/  LDL.LU R25, [R1+0x1b0] ;  /* 0x0001b00001197983 */ /* 0x001ea20000300800 */
[----:B-1----:R-:W-:Y:S01]  /*1d640*/  IMAD R4, R8, 0x4, R2 ;  /* 0x0000000408047824 */ /* 0x002fe200078e0202 */
[----:B------:R-:W-:-:S04]  /*1d650*/  LEA.HI.X.SX32 R23, R2, R28, 0x1, P6 ;  /* 0x0000001c02177211 */ /* 0x000fc800030f0eff */
[----:B------:R-:W0:Y:S01]  /*1d660*/  LDC R8, c[0x0][0x3b8] ;  /* 0x0000ee00ff087b82 */ /* 0x000e220000000800 */
[----:B------:R-:W-:Y:S02]  /*1d670*/  PRMT R2, R21, 0x7772, RZ ;  /* 0x0000777215027816 */ /* 0x000fe400000000ff */
[----:B------:R-:W-:-:S03]  /*1d680*/  IADD3 R24, P6, PT, R4, R0, RZ ;  /* 0x0000000004187210 */ /* 0x000fc60007fde0ff */
[----:B------:R3:W-:Y:S02]  /*1d690*/  @P3 STG.E.U8 desc[UR8][R22.64], R2 ;  /* 0x0000000216003986 */ /* 0x0007e4000c101108 */
[----:B---3--:R-:W-:Y:S01]  /*1d6a0*/  IMAD R2, R6, 0x4, R4 ;  /* 0x0000000406027824 */ /* 0x008fe200078e0204 */
[----:B--2---:R-:W-:Y:S01]  /*1d6b0*/  ISETP.LT.AND P2, PT, R25, UR5, !P0 ;  /* 0x0000000519007c0c */ /* 0x004fe2000c741270 */
[----:B------:R-:W1:Y:S01]  /*1d6c0*/  LDCU UR5, c[0x0][0x39c] ;  /* 0x00007380ff0577ac */ /* 0x000e620008000800 */
[----:B------:R-:W-:Y:S02]  /*1d6d0*/  LEA.HI.X.SX32 R25, R4, R28, 0x1, P6 ;  /* 0x0000001c04197211 */ /* 0x000fe400030f0eff */
[----:B------:R-:W-:Y:S02]  /*1d6e0*/  PRMT R4, R20, 0x7773, RZ ;  /* 0x0000777314047816 */ /* 0x000fe400000000ff */
[----:B------:R-:W2:Y:S04]  /*1d6f0*/  LDL.LU R20, [R1+0x1c4] ;  /* 0x0001c40001147983 */ /* 0x000ea80000300800 */
[----:B------:R3:W-:Y:S04]  /*1d700*/  @P5 STG.E.U8 desc[UR8][R24.64], R4 ;  /* 0x0000000418005986 */ /* 0x0007e8000c101108 */
[----:B---3--:R-:W1:Y:S01]  /*1d710*/  LDL.LU R24, [R1+0x1bc] ;  /* 0x0001bc0001187983 */ /* 0x008e620000300800 */
[----:B------:R-:W-:-:S03]  /*1d720*/  IMAD R4, R14, 0x4, R2 ;  /* 0x000000040e047824 */ /* 0x000fc600078e0202 */
[----:B------:R-:W3:Y:S04]  /*1d730*/  LDL.LU R25, [R1+0x2c] ;  /* 0x00002c0001197983 */ /* 0x000ee80000300800 */
[----:B------:R-:W2:Y:S01]  /*1d740*/  LDL.LU R14, [R1+0x24] ;  /* 0x00002400010e7983 */ /* 0x000ea20000300800 */
[----:B------:R-:W-:Y:S01]  /*1d750*/  ISETP.LT.AND P3, PT, R12, UR6, !P0 ;  /* 0x000000060c007c0c */ /* 0x000fe2000c761270 */
[----:B------:R-:W0:Y:S01]  /*1d760*/  LDCU UR6, c[0x0][0x39c] ;  /* 0x00007380ff0677ac */ /* 0x000e220008000800 */
[----:B------:R-:W-:Y:S02]  /*1d770*/  IADD3 R22, P6, PT, R2, R0, RZ ;  /* 0x0000000002167210 */ /* 0x000fe40007fde0ff */
[----:B------:R-:W-:Y:S01]  /*1d780*/  PRMT R3, R3, 0x7773, RZ ;  /* 0x0000777303037816 */ /* 0x000fe200000000ff */
[----:B----4-:R-:W-:Y:S01]  /*1d790*/  IMAD R6, R10, 0x4, R4 ;  /* 0x000000040a067824 */ /* 0x010fe200078e0204 */
[----:B------:R-:W-:Y:S01]  /*1d7a0*/  LEA.HI.X.SX32 R23, R2, R28, 0x1, P6 ;  /* 0x0000001c02177211 */ /* 0x000fe200030f0eff */
[----:B------:R-:W4:Y:S01]  /*1d7b0*/  LDC R12, c[0x0][0x3b8] ;  /* 0x0000ee00ff0c7b82 */ /* 0x000f220000000800 */
[----:B------:R-:W-:-:S03]  /*1d7c0*/  IADD3 R2, P6, PT, R4, R0, RZ ;  /* 0x0000000004027210 */ /* 0x000fc60007fde0ff */
[----:B------:R0:W-:Y:S01]  /*1d7d0*/  @P4 STG.E.U8 desc[UR8][R22.64], R3 ;  /* 0x0000000316004986 */ /* 0x0001e2000c101108 */
[----:B------:R-:W-:Y:S01]  /*1d7e0*/  ISETP.LT.AND P5, PT, R27, UR4, !P0 ;  /* 0x000000041b007c0c */ /* 0x000fe2000c7a1270 */
[----:B------:R-:W1:Y:S02]  /*1d7f0*/  LDCU UR4, c[0x0][0x39c] ;  /* 0x00007380ff0477ac */ /* 0x000e640008000800 */
[----:B------:R-:W3:Y:S01]  /*1d800*/  LDL.LU R27, [R1+0x1c8] ;  /* 0x0001c800011b7983 */ /* 0x000ee20000300800 */
[----:B------:R-:W1:Y:S01]  /*1d810*/  LDC R10, c[0x0][0x3b8] ;  /* 0x0000ee00ff0a7b82 */ /* 0x000e620000000800 */
[----:B0-----:R-:W-:Y:S02]  /*1d820*/  LEA.HI.X.SX32 R3, R4, R28, 0x1, P6 ;  /* 0x0000001c04037211 */ /* 0x001fe400030f0eff */
[----:B--2---:R-:W-:-:S05]  /*1d830*/  PRMT R4, R14, 0x7773, RZ ;  /* 0x000077730e047816 */ /* 0x004fca00000000ff */
[----:B------:R0:W-:Y:S01]  /*1d840*/  @P2 STG.E.U8 desc[UR8][R2.64], R4 ;  /* 0x0000000402002986 */ /* 0x0001e2000c101108 */
[----:B------:R-:W-:Y:S01]  /*1d850*/  ISETP.LT.AND P2, PT, R26, UR6, !P0 ;  /* 0x000000061a007c0c */ /* 0x000fe2000c741270 */
[----:B------:R-:W2:Y:S02]  /*1d860*/  LDCU UR6, c[0x0][0x39c] ;  /* 0x00007380ff0677ac */ /* 0x000ea40008000800 */
[----:B------:R-:W2:Y:S04]  /*1d870*/  LDL.LU R26, [R1+0x1d0] ;  /* 0x0001d000011a7983 */ /* 0x000ea80000300800 */
[----:B------:R-:W2:Y:S01]  /*1d880*/  LDL.LU R14, [R1+0x1d4] ;  /* 0x0001d400010e7983 */ /* 0x000ea20000300800 */
[C---:B------:R-:W-:Y:S01]  /*1d890*/  IADD3 R22, P6, PT, R6.reuse, R0, RZ ;  /* 0x0000000006167210 */ /* 0x040fe20007fde0ff */
[----:B0-----:R-:W0:Y:S03]  /*1d8a0*/  LDC R4, c[0x0][0x3b8] ;  /* 0x0000ee00ff047b82 */ /* 0x001e260000000800 */
[----:B------:R-:W-:-:S02]  /*1d8b0*/  LEA.HI.X.SX32 R23, R6, R28, 0x1, P6 ;  /* 0x0000001c06177211 */ /* 0x000fc400030f0eff */
[----:B---3--:R-:W-:Y:S01]  /*1d8c0*/  PRMT R2, R25, 0x7773, RZ ;  /* 0x0000777319027816 */ /* 0x008fe200000000ff */
[----:B----4-:R-:W-:Y:S01]  /*1d8d0*/  IMAD R6, R12, 0x4, R6 ;  /* 0x000000040c067824 */ /* 0x010fe200078e0206 */
[----:B-1----:R-:W-:Y:S01]  /*1d8e0*/  ISETP.LT.AND P4, PT, R24, UR5, !P0 ;  /* 0x0000000518007c0c */ /* 0x002fe2000c781270 */
[----:B------:R-:W1:Y:S01]  /*1d8f0*/  LDCU UR5, c[0x0][0x39c] ;  /* 0x00007380ff0577ac */ /* 0x000e620008000800 */
[----:B------:R-:W-:Y:S01]  /*1d900*/  PRMT R29, R29, 0x7773, RZ ;  /* 0x000077731d1d7816 */ /* 0x000fe200000000ff */
[----:B------:R3:W-:Y:S01]  /*1d910*/  @P3 STG.E.U8 desc[UR8][R22.64], R2 ;  /* 0x0000000216003986 */ /* 0x0007e2000c101108 */
[----:B------:R-:W-:Y:S01]  /*1d920*/  ISETP.LT.AND P3, PT, R20, UR4, !P0 ;  /* 0x0000000414007c0c */ /* 0x000fe2000c761270 */
[----:B------:R-:W2:Y:S01]  /*1d930*/  LDCU UR4, c[0x0][0x39c] ;  /* 0x00007380ff0477ac */ /* 0x000ea20008000800 */
[----:B------:R-:W-:Y:S01]  /*1d940*/  IMAD R8, R8, 0x4, R6 ;  /* 0x0000000408087824 */ /* 0x000fe200078e0206 */
[----:B------:R-:W4:Y:S03]  /*1d950*/  LDL.LU R24, [R1+0x1d8] ;  /* 0x0001d80001187983 */ /* 0x000f260000300800 */
[----:B------:R-:W-:Y:S01]  /*1d960*/  IMAD R25, R10, 0x4, R8 ;  /* 0x000000040a197824 */ /* 0x000fe200078e0208 */
[----:B------:R-:W4:Y:S01]  /*1d970*/  LDL.LU R20, [R1+0x1dc] ;  /* 0x0001dc0001147983 */ /* 0x000f220000300800 */
[----:B------:R-:W-:Y:S01]  /*1d980*/  PRMT R12, R5, 0x7773, RZ ;  /* 0x00007773050c7816 */ /* 0x000fe200000000ff */
[----:B------:R-:W2:Y:S01]  /*1d990*/  LDC R10, c[0x0][0x3b8] ;  /* 0x0000ee00ff0a7b82 */ /* 0x000ea20000000800 */
[----:B---3--:R-:W-:-:S04]  /*1d9a0*/  IADD3 R2, P6, PT, R6, R0, RZ ;  /* 0x0000000006027210 */ /* 0x008fc80007fde0ff */
[----:B------:R-:W-:Y:S02]  /*1d9b0*/  LEA.HI.X.SX32 R3, R6, R28, 0x1, P6 ;  /* 0x0000001c06037211 */ /* 0x000fe400030f0eff */
[C---:B------:R-:W-:Y:S01]  /*1d9c0*/  IADD3 R22, P6, PT, R8.reuse, R0, RZ ;  /* 0x0000000008167210 */ /* 0x040fe20007fde0ff */
[----:B------:R-:W3:Y:S02]  /*1d9d0*/  LDC R6, c[0x0][0x3b8] ;  /* 0x0000ee00ff067b82 */ /* 0x000ee40000000800 */
[----:B------:R0:W-:Y:S01]  /*1d9e0*/  @P5 STG.E.U8 desc[UR8][R2.64], R29 ;  /* 0x0000001d02005986 */ /* 0x0001e2000c101108 */
[----:B------:R-:W-:Y:S02]  /*1d9f0*/  LEA.HI.X.SX32 R23, R8, R28, 0x1, P6 ;  /* 0x0000001c08177211 */ /* 0x000fe400030f0eff */
[----:B-1----:R-:W-:Y:S01]  /*1da00*/  ISETP.LT.AND P6, PT, R27, UR5, !P0 ;  /* 0x000000051b007c0c */ /* 0x002fe2000c7c1270 */
[----:B0-----:R-:W-:Y:S01]  /*1da10*/  IMAD R27, R4, 0x4, R25 ;  /* 0x00000004041b7824 */ /* 0x001fe200078e0219 */
[----:B------:R-:W0:Y:S01]  /*1da20*/  LDCU UR5, c[0x0][0x39c] ;  /* 0x00007380ff0577ac */ /* 0x000e220008000800 */
[----:B------:R-:W1:Y:S01]  /*1da30*/  LDC R8, c[0x0][0x3b8] ;  /* 0x0000ee00ff087b82 */ /* 0x000e620000000800 */
[----:B------:R-:W-:-:S04]  /*1da40*/  IADD3 R2, P5, PT, R25, R0, RZ ;  /* 0x0000000019027210 */ /* 0x000fc80007fbe0ff */
[----:B------:R-:W-:Y:S02]  /*1da50*/  LEA.HI.X.SX32 R3, R25, R28, 0x1, P5 ;  /* 0x0000001c19037211 */ /* 0x000fe400028f0eff */
[----:B------:R-:W-:Y:S02]  /*1da60*/  PRMT R25, R18, 0x7773, RZ ;  /* 0x0000777312197816 */ /* 0x000fe400000000ff */
[----:B------:R-:W0:Y:S01]  /*1da70*/  LDL.LU R18, [R1+0x1e0] ;  /* 0x0001e00001127983 */ /* 0x000e220000300800 */
[----:B--2---:R-:W-:-:S03]  /*1da80*/  ISETP.LT.AND P5, PT, R26, UR4, !P0 ;  /* 0x000000041a007c0c */ /* 0x004fc6000c7a1270 */
[----:B------:R2:W-:Y:S04]  /*1da90*/  @P4 STG.E.U8 desc[UR8][R22.64], R12 ;  /* 0x0000000c16004986 */ /* 0x0005e8000c101108 */
[----:B------:R-:W4:Y:S01]  /*1daa0*/  LDL.LU R26, [R1+0x1cc] ;  /* 0x0001cc00011a7983 */ /* 0x000f220000300800 */
[C---:B------:R-:W-:Y:S01]  /*1dab0*/  IADD3 R4, P4, PT, R27.reuse, R0, RZ ;  /* 0x000000001b047210 */ /* 0x040fe20007f9e0ff */
[----:B------:R-:W0:Y:S02]  /*1dac0*/  LDCU UR4, c[0x0][0x39c] ;  /* 0x00007380ff0477ac */ /* 0x000e240008000800 */
[----:B------:R1:W-:Y:S01]  /*1dad0*/  @P2 STG.E.U8 desc[UR8][R2.64], R25 ;  /* 0x0000001902002986 */ /* 0x0003e2000c101108 */
[----:B------:R-:W-:Y:S01]  /*1dae0*/  ISETP.LT.AND P2, PT, R14, UR6, !P0 ;  /* 0x000000060e007c0c */ /* 0x000fe2000c741270 */
[----:B------:R-:W0:Y:S01]  /*1daf0*/  LDCU UR6, c[0x0][0x39c] ;  /* 0x00007380ff0677ac */ /* 0x000e220008000800 */
[----:B------:R-:W0:Y:S01]  /*1db00*/  LDC R14, c[0x0][0x3b8] ;  /* 0x0000ee00ff0e7b82 */ /* 0x000e220000000800 */
[----:B------:R-:W-:Y:S01]  /*1db10*/  LEA.HI.X.SX32 R5, R27, R28, 0x1, P4 ;  /* 0x0000001c1b057211 */ /* 0x000fe200020f0eff */
[----:B---3--:R-:W-:Y:S01]  /*1db20*/  IMAD R27, R6, 0x4, R27 ;  /* 0x00000004061b7824 */ /* 0x008fe200078e021b */
[----:B--2---:R-:W-:-:S05]  /*1db30*/  PRMT R23, R7, 0x7773, RZ ;  /* 0x0000777307177816 */ /* 0x004fca00000000ff */
[----:B------:R-:W2:Y:S01]  /*1db40*/  LDC R12, c[0x0][0x3b8] ;  /* 0x0000ee00ff0c7b82 */ /* 0x000ea20000000800 */
[----:B-1----:R-:W-:Y:S01]  /*1db50*/  IMAD R3, R8, 0x4, R27 ;  /* 0x0000000408037824 */ /* 0x002fe200078e021b */
[----:B------:R1:W-:Y:S01]  /*1db60*/  @P3 STG.E.U8 desc[UR8][R4.64], R23 ;  /* 0x0000001704003986 */ /* 0x0003e2000c101108 */
[----:B------:R-:W-:Y:S02]  /*1db70*/  IADD3 R6, P3, PT, R27, R0, RZ ;  /* 0x000000001b067210 */ /* 0x000fe40007f7e0ff */
[----:B------:R-:W-:-:S03]  /*1db80*/  PRMT R25, R16, 0x7773, RZ ;  /* 0x0000777310197816 */ /* 0x000fc600000000ff */
[----:B------:R-:W3:Y:S01]  /*1db90*/  LDC R8, c[0x0][0x3b8] ;  /* 0x0000ee00ff087b82 */ /* 0x000ee20000000800 */
[----:B------:R-:W-:-:S07]  /*1dba0*/  LEA.HI.X.SX32 R7, R27, R28, 0x1, P3 ;  /* 0x0000001c1b077211 */ /* 0x000fce00018f0eff */
[----:B------:R-:W3:Y:S01]  /*1dbb0*/  LDC R16, c[0x0][0x3b8] ;  /* 0x0000ee00ff107b82 */ /* 0x000ee20000000800 */
[----:B-1----:R-:W-:Y:S01]  /*1dbc0*/  IMAD R5, R10, 0x4, R3 ;  /* 0x000000040a057824 */ /* 0x002fe200078e0203 */
[----:B------:R-:W-:Y:S01]  /*1dbd0*/  PRMT R27, R9, 0x7773, RZ ;  /* 0x00007773091b7816 */ /* 0x000fe200000000ff */
[----:B------:R1:W-:Y:S01]  /*1dbe0*/  @P6 STG.E.U8 desc[UR8][R6.64], R25 ;  /* 0x0000001906006986 */ /* 0x0003e2000c101108 */
[-C--:B------:R-:W-:Y:S01]  /*1dbf0*/  IADD3 R2, P3, PT, R3, R0.reuse, RZ ;  /* 0x0000000003027210 */ /* 0x080fe20007f7e0ff */
[----:B0-----:R-:W-:Y:S01]  /*1dc00*/  IMAD R23, R14, 0x4, R5 ;  /* 0x000000040e177824 */ /* 0x001fe200078e0205 */
[----:B------:R-:W-:Y:S02]  /*1dc10*/  IADD3 R4, P6, PT, R5, R0, RZ ;  /* 0x0000000005047210 */ /* 0x000fe40007fde0ff */
[----:B------:R-:W0:Y:S01]  /*1dc20*/  LDC R9, c[0x0][0x3b8] ;  /* 0x0000ee00ff097b82 */ /* 0x000e220000000800 */
[-C--:B------:R-:W-:Y:S02]  /*1dc30*/  LEA.HI.X.SX32 R3, R3, R28.reuse, 0x1, P3 ;  /* 0x0000001c03037211 */ /* 0x080fe400018f0eff */
[----:B------:R-:W-:-:S02]  /*1dc40*/  LEA.HI.X.SX32 R5, R5, R28, 0x1, P6 ;  /* 0x0000001c05057211 */ /* 0x000fc400030f0eff */
[----:B----4-:R-:W-:Y:S02]  /*1dc50*/  ISETP.LT.AND P4, PT, R24, UR7, !P0 ;  /* 0x0000000718007c0c */ /* 0x010fe4000c781270 */
[----:B-1----:R-:W-:Y:S01]  /*1dc60*/  PRMT R25, R11, 0x7773, RZ ;  /* 0x000077730b197816 */ /* 0x002fe200000000ff */
[----:B--2---:R-:W-:Y:S01]  /*1dc70*/  IMAD R11, R12, 0x4, R23 ;  /* 0x000000040c0b7824 */ /* 0x004fe200078e0217 */
[----:B------:R-:W-:Y:S01]  /*1dc80*/  ISETP.LT.AND P3, PT, R20, UR4, !P0 ;  /* 0x0000000414007c0c */ /* 0x000fe2000c761270 */
[----:B------:R3:W-:Y:S01]  /*1dc90*/  @P5 STG.E.U8 desc[UR8][R2.64], R27 ;  /* 0x0000001b02005986 */ /* 0x0007e2000c101108 */
[----:B------:R-:W-:-:S03]  /*1dca0*/  IADD3 R6, P6, PT, R23, R0, RZ ;  /* 0x0000000017067210 */ /* 0x000fc60007fde0ff */
[----:B------:R1:W-:Y:S01]  /*1dcb0*/  @P2 STG.E.U8 desc[UR8][R4.64], R25 ;  /* 0x0000001904002986 */ /* 0x0003e2000c101108 */
[----:B------:R-:W-:Y:S02]  /*1dcc0*/  IADD3 R10, P2, PT, R11, R0, RZ ;  /* 0x000000000b0a7210 */ /* 0x000fe40007f5e0ff */
[-C--:B------:R-:W-:Y:S02]  /*1dcd0*/  LEA.HI.X.SX32 R7, R23, R28.reuse, 0x1, P6 ;  /* 0x0000001c17077211 */ /* 0x080fe400030f0eff */
[----:B------:R-:W-:Y:S01]  /*1dce0*/  PRMT R23, R13, 0x7773, RZ ;  /* 0x000077730d177816 */ /* 0x000fe200000000ff */
[----:B---3--:R-:W-:Y:S01]  /*1dcf0*/  IMAD R3, R8, 0x4, R11 ;  /* 0x0000000408037824 */ /* 0x008fe200078e020b */
[----:B------:R-:W-:Y:S02]  /*1dd00*/  PRMT R15, R15, 0x7773, RZ ;  /* 0x000077730f0f7816 */ /* 0x000fe400000000ff */
[----:B------:R-:W-:Y:S01]  /*1dd10*/  LEA.HI.X.SX32 R11, R11, R28, 0x1, P2 ;  /* 0x0000001c0b0b7211 */ /* 0x000fe200010f0eff */
[----:B------:R-:W-:Y:S01]  /*1dd20*/  IMAD R13, R16, 0x4, R3 ;  /* 0x00000004100d7824 */ /* 0x000fe200078e0203 */
[----:B------:R-:W-:Y:S01]  /*1dd30*/  ISETP.LT.AND P5, PT, R18, UR5, !P0 ;  /* 0x0000000512007c0c */ /* 0x000fe2000c7a1270 */
[----:B------:R2:W-:Y:S01]  /*1dd40*/  @P4 STG.E.U8 desc[UR8][R6.64], R23 ;  /* 0x0000001706004986 */ /* 0x0005e2000c101108 */
[----:B------:R-:W-:-:S03]  /*1dd50*/  IADD3 R2, P2, PT, R3, R0, RZ ;  /* 0x0000000003027210 */ /* 0x000fc60007f5e0ff */
[----:B------:R2:W-:Y:S01]  /*1dd60*/  @P3 STG.E.U8 desc[UR8][R10.64], R15 ;  /* 0x0000000f0a003986 */ /* 0x0005e2000c101108 */
[----:B-1----:R-:W-:Y:S01]  /*1dd70*/  IADD3 R4, P3, PT, R13, R0, RZ ;  /* 0x000000000d047210 */ /* 0x002fe20007f7e0ff */
[----:B0-----:R-:W-:Y:S01]  /*1dd80*/  IMAD R9, R9, 0x4, R13 ;  /* 0x0000000409097824 */ /* 0x001fe200078e020d */
[-C--:B------:R-:W-:Y:S02]  /*1dd90*/  LEA.HI.X.SX32 R3, R3, R28.reuse, 0x1, P2 ;  /* 0x0000001c03037211 */ /* 0x080fe400010f0eff */
[----:B------:R-:W-:Y:S02]  /*1dda0*/  PRMT R17, R17, 0x7773, RZ ;  /* 0x0000777311117816 */ /* 0x000fe400000000ff */
[----:B------:R-:W-:Y:S02]  /*1ddb0*/  LEA.HI.X.SX32 R5, R13, R28, 0x1, P3 ;  /* 0x0000001c0d057211 */ /* 0x000fe400018f0eff */
[----:B------:R-:W-:Y:S01]  /*1ddc0*/  PRMT R19, R19, 0x7773, RZ ;  /* 0x0000777313137816 */ /* 0x000fe200000000ff */
[----:B------:R2:W-:Y:S01]  /*1ddd0*/  @P5 STG.E.U8 desc[UR8][R2.64], R17 ;  /* 0x0000001102005986 */ /* 0x0005e2000c101108 */
[----:B------:R-:W-:-:S02]  /*1dde0*/  IADD3 R8, P2, PT, R9, R0, RZ ;  /* 0x0000000009087210 */ /* 0x000fc40007f5e0ff */
[----:B------:R-:W-:Y:S02]  /*1ddf0*/  PRMT R21, R21, 0x7773, RZ ;  /* 0x0000777315157816 */ /* 0x000fe400000000ff */
[----:B------:R-:W-:Y:S02]  /*1de00*/  LEA.HI.X.SX32 R9, R9, R28, 0x1, P2 ;  /* 0x0000001c09097211 */ /* 0x000fe400010f0eff */
[----:B------:R-:W-:-:S13]  /*1de10*/  ISETP.LT.AND P0, PT, R26, UR6, !P0 ;  /* 0x000000061a007c0c */ /* 0x000fda000c701270 */
[----:B------:R2:W-:Y:S01]  /*1de20*/  @P0 STG.E.U8 desc[UR8][R4.64], R19 ;  /* 0x0000001304000986 */ /* 0x0005e2000c101108 */
[----:B------:R-:W-:Y:S05]  /*1de30*/  @!P1 EXIT ;  /* 0x000000000000994d */ /* 0x000fea0003800000 */
[----:B------:R-:W-:Y:S01]  /*1de40*/  STG.E.U8 desc[UR8][R8.64], R21 ;  /* 0x0000001508007986 */ /* 0x000fe2000c101108 */
[----:B------:R-:W-:Y:S05]  /*1de50*/  EXIT ;  /* 0x000000000000794d */ /* 0x000fea0003800000 */
.L_x_3:
[----:B------:R-:W-:-:S00]  /*1de60*/  BRA `(.L_x_3) ;  /* 0xfffffffc00fc7947 */ /* 0x000fc0000383ffff */
[----:B------:R-:W-:-:S00]  /*1de70*/  NOP ;  /* 0x0000000000007918 */ /* 0x000fc00000000000 */
        /* <DEDUP_REMOVED lines=8> */
.L_x_4:


//--------------------- .nv.shared.matmul_kernel  --------------------------
	.section	.nv.shared.matmul_kernel,"aw",@nobits
	.sectionflags	@""
	.align	16
	.zero		1024


//--------------------- .nv.shared.reserved.0     --------------------------
	.section	.nv.shared.reserved.0,"aw",@nobits
	.weak		__nv_reservedSMEM_offset_0_alias
	.size		__nv_reservedSMEM_offset_0_alias, 0, 64
	.other		__nv_reservedSMEM_offset_0_alias,@"STO_CUDA_RESERVED_SHARED STV_DEFAULT"
__nv_reservedSMEM_offset_0_alias:
	.zero		0
	.zero		64


//--------------------- .nv.constant0.matmul_kernel --------------------------
	.section	.nv.constant0.matmul_kernel,"a",@progbits
	.sectionflags	@""
	.align	4
.nv.constant0.matmul_kernel:
	.zero		976


//--------------------- SYMBOLS --------------------------

	.type		.nv.reservedSmem.offset0,@object
	.size		.nv.reservedSmem.offset0,0x4
	.type		.nv.reservedSmem.cap,@object
	.size		.nv.reservedSmem.cap,0x4
